	.target	sm_80

	.elftype	@"ET_EXEC"


//--------------------- .note.nv.tkinfo           --------------------------
	.section	.note.nv.tkinfo,"",@"SHT_NOTE"
	.sectionflags	@"SHF_NOTE_NV_TKINFO"
	.tkinfo
        /*0018*/ 	.word	0x00000002
        /*0030*/ 	.string	""
        /*0030*/ 	.string	"ptxas"
        /*0030*/ 	.string	"Cuda compilation tools, release 13.0, V13.0.88"
        /*0030*/ 	.string	"Build cuda_13.0.r13.0/compiler.36424714_0"
        /*0030*/ 	.string	"-v  -suppress-debug-info  -lineinfo  -arch sm_80 "



//--------------------- .note.nv.cuinfo           --------------------------
	.section	.note.nv.cuinfo,"",@"SHT_NOTE"
	.sectionflags	@"SHF_NOTE_NV_CUINFO"
        /*0018*/ 	.short	0x0002
        /*001a*/ 	.short	0x0050
        /*001c*/ 	.short	0x0082
	.zero		2


//--------------------- .nv.info                  --------------------------
	.section	.nv.info,"",@"SHT_CUDA_INFO"
	.align	4


	//----- nvinfo : EIATTR_REGCOUNT
	.align		4
        /*0000*/ 	.byte	0x04, 0x2f
        /*0002*/ 	.short	(.L_1 - .L_0)
	.align		4
.L_0:
        /*0004*/ 	.word	index@(matmul_kernel)
        /*0008*/ 	.word	0x00000020


	//----- nvinfo : EIATTR_FRAME_SIZE
	.align		4
.L_1:
        /*000c*/ 	.byte	0x04, 0x11
        /*000e*/ 	.short	(.L_3 - .L_2)
	.align		4
.L_2:
        /*0010*/ 	.word	index@(matmul_kernel)
        /*0014*/ 	.word	0x000025d8


	//----- nvinfo : EIATTR_MIN_STACK_SIZE
	.align		4
.L_3:
        /*0018*/ 	.byte	0x04, 0x12
        /*001a*/ 	.short	(.L_5 - .L_4)
	.align		4
.L_4:
        /*001c*/ 	.word	index@(matmul_kernel)
        /*0020*/ 	.word	0x000025d8
.L_5:


//--------------------- .nv.info.matmul_kernel    --------------------------
	.section	.nv.info.matmul_kernel,"",@"SHT_CUDA_INFO"
	.sectionflags	@""
	.align	4


	//----- nvinfo : EIATTR_CUDA_API_VERSION
	.align		4
        /*0000*/ 	.byte	0x04, 0x37
        /*0002*/ 	.short	(.L_7 - .L_6)
.L_6:
        /*0004*/ 	.word	0x00000082


	//----- nvinfo : EIATTR_SW2861232_WAR
	.align		4
.L_7:
        /*0008*/ 	.byte	0x01, 0x35
	.zero		2


	//----- nvinfo : EIATTR_PARAM_CBANK
	.align		4
        /*000c*/ 	.byte	0x04, 0x0a
        /*000e*/ 	.short	(.L_9 - .L_8)
	.align		4
.L_8:
        /*0010*/ 	.word	index@(.nv.constant0.matmul_kernel)
        /*0014*/ 	.short	0x0160
        /*0016*/ 	.short	0x0050


	//----- nvinfo : EIATTR_CBANK_PARAM_SIZE
	.align		4
.L_9:
        /*0018*/ 	.byte	0x03, 0x19
        /*001a*/ 	.short	0x0050


	//----- nvinfo : EIATTR_KPARAM_INFO
	.align		4
        /*001c*/ 	.byte	0x04, 0x17
        /*001e*/ 	.short	(.L_11 - .L_10)
.L_10:
        /*0020*/ 	.word	0x00000000
        /*0024*/ 	.short	0x000d
        /*0026*/ 	.short	0x0048
        /*0028*/ 	.byte	0x00, 0xf4, 0x21, 0x00


	//----- nvinfo : EIATTR_KPARAM_INFO
	.align		4
.L_11:
        /*002c*/ 	.byte	0x04, 0x17
        /*002e*/ 	.short	(.L_13 - .L_12)
.L_12:
        /*0030*/ 	.word	0x00000000
        /*0034*/ 	.short	0x000c
        /*0036*/ 	.short	0x0040
        /*0038*/ 	.byte	0x00, 0xf4, 0x21, 0x00


	//----- nvinfo : EIATTR_KPARAM_INFO
	.align		4
.L_13:
        /*003c*/ 	.byte	0x04, 0x17
        /*003e*/ 	.short	(.L_15 - .L_14)
.L_14:
        /*0040*/ 	.word	0x00000000
        /*0044*/ 	.short	0x000b
        /*0046*/ 	.short	0x0038
        /*0048*/ 	.byte	0x00, 0xf0, 0x11, 0x00


	//----- nvinfo : EIATTR_KPARAM_INFO
	.align		4
.L_15:
        /*004c*/ 	.byte	0x04, 0x17
        /*004e*/ 	.short	(.L_17 - .L_16)
.L_16:
        /*0050*/ 	.word	0x00000000
        /*0054*/ 	.short	0x000a
        /*0056*/ 	.short	0x0034
        /*0058*/ 	.byte	0x00, 0xf0, 0x11, 0x00


	//----- nvinfo : EIATTR_KPARAM_INFO
	.align		4
.L_17:
        /*005c*/ 	.byte	0x04, 0x17
        /*005e*/ 	.short	(.L_19 - .L_18)
.L_18:
        /*0060*/ 	.word	0x00000000
        /*0064*/ 	.short	0x0009
        /*0066*/ 	.short	0x0030
        /*0068*/ 	.byte	0x00, 0xf0, 0x11, 0x00


	//----- nvinfo : EIATTR_KPARAM_INFO
	.align		4
.L_19:
        /*006c*/ 	.byte	0x04, 0x17
        /*006e*/ 	.short	(.L_21 - .L_20)
.L_20:
        /*0070*/ 	.word	0x00000000
        /*0074*/ 	.short	0x0008
        /*0076*/ 	.short	0x002c
        /*0078*/ 	.byte	0x00, 0xf0, 0x11, 0x00


	//----- nvinfo : EIATTR_KPARAM_INFO
	.align		4
.L_21:
        /*007c*/ 	.byte	0x04, 0x17
        /*007e*/ 	.short	(.L_23 - .L_22)
.L_22:
        /*0080*/ 	.word	0x00000000
        /*0084*/ 	.short	0x0007
        /*0086*/ 	.short	0x0028
        /*0088*/ 	.byte	0x00, 0xf0, 0x11, 0x00


	//----- nvinfo : EIATTR_KPARAM_INFO
	.align		4
.L_23:
        /*008c*/ 	.byte	0x04, 0x17
        /*008e*/ 	.short	(.L_25 - .L_24)
.L_24:
        /*0090*/ 	.word	0x00000000
        /*0094*/ 	.short	0x0006
        /*0096*/ 	.short	0x0024
        /*0098*/ 	.byte	0x00, 0xf0, 0x11, 0x00


	//----- nvinfo : EIATTR_KPARAM_INFO
	.align		4
.L_25:
        /*009c*/ 	.byte	0x04, 0x17
        /*009e*/ 	.short	(.L_27 - .L_26)
.L_26:
        /*00a0*/ 	.word	0x00000000
        /*00a4*/ 	.short	0x0005
        /*00a6*/ 	.short	0x0020
        /*00a8*/ 	.byte	0x00, 0xf0, 0x11, 0x00


	//----- nvinfo : EIATTR_KPARAM_INFO
	.align		4
.L_27:
        /*00ac*/ 	.byte	0x04, 0x17
        /*00ae*/ 	.short	(.L_29 - .L_28)
.L_28:
        /*00b0*/ 	.word	0x00000000
        /*00b4*/ 	.short	0x0004
        /*00b6*/ 	.short	0x001c
        /*00b8*/ 	.byte	0x00, 0xf0, 0x11, 0x00


	//----- nvinfo : EIATTR_KPARAM_INFO
	.align		4
.L_29:
        /*00bc*/ 	.byte	0x04, 0x17
        /*00be*/ 	.short	(.L_31 - .L_30)
.L_30:
        /*00c0*/ 	.word	0x00000000
        /*00c4*/ 	.short	0x0003
        /*00c6*/ 	.short	0x0018
        /*00c8*/ 	.byte	0x00, 0xf0, 0x11, 0x00


	//----- nvinfo : EIATTR_KPARAM_INFO
	.align		4
.L_31:
        /*00cc*/ 	.byte	0x04, 0x17
        /*00ce*/ 	.short	(.L_33 - .L_32)
.L_32:
        /*00d0*/ 	.word	0x00000000
        /*00d4*/ 	.short	0x0002
        /*00d6*/ 	.short	0x0010
        /*00d8*/ 	.byte	0x00, 0xf4, 0x21, 0x00


	//----- nvinfo : EIATTR_KPARAM_INFO
	.align		4
.L_33:
        /*00dc*/ 	.byte	0x04, 0x17
        /*00de*/ 	.short	(.L_35 - .L_34)
.L_34:
        /*00e0*/ 	.word	0x00000000
        /*00e4*/ 	.short	0x0001
        /*00e6*/ 	.short	0x0008
        /*00e8*/ 	.byte	0x00, 0xf4, 0x21, 0x00


	//----- nvinfo : EIATTR_KPARAM_INFO
	.align		4
.L_35:
        /*00ec*/ 	.byte	0x04, 0x17
        /*00ee*/ 	.short	(.L_37 - .L_36)
.L_36:
        /*00f0*/ 	.word	0x00000000
        /*00f4*/ 	.short	0x0000
        /*00f6*/ 	.short	0x0000
        /*00f8*/ 	.byte	0x00, 0xf4, 0x21, 0x00


	//----- nvinfo : EIATTR_MAXREG_COUNT
	.align		4
.L_37:
        /*00fc*/ 	.byte	0x03, 0x1b
        /*00fe*/ 	.short	0x00ff


	//----- nvinfo : EIATTR_NUM_BARRIERS
	.align		4
        /*0100*/ 	.byte	0x02, 0x4c
        /*0102*/ 	.byte	0x01
	.zero		1


	//----- nvinfo : EIATTR_ANNOTATIONS
	.align		4
        /*0104*/ 	.byte	0x04, 0x55
        /*0106*/ 	.short	(.L_39 - .L_38)


	//   ....[0]....
.L_38:
        /*0108*/ 	.word	0x00000001
        /*010c*/ 	.byte	0x70, 0x00, 0x00, 0x00, 0x01, 0x00, 0x00, 0x00, 0xb0, 0x00, 0x00, 0x00, 0x01, 0x00, 0x00, 0x00
        /* <DEDUP_REMOVED lines=3746> */
        /*eb3c*/ 	.byte	0x00, 0x3e, 0x03, 0x00


	//----- nvinfo : EIATTR_MERCURY_ISA_VERSION
	.align		4
.L_39:
        /*eb40*/ 	.byte	0x03, 0x5f
        /*eb42*/ 	.short	0x0000


	//----- nvinfo : EIATTR_EXIT_INSTR_OFFSETS
	.align		4
        /*eb44*/ 	.byte	0x04, 0x1c
        /*eb46*/ 	.short	(.L_41 - .L_40)


	//   ....[0]....
.L_40:
        /*eb48*/ 	.word	0x00033f20


	//   ....[1]....
        /*eb4c*/ 	.word	0x00033f50


	//----- nvinfo : EIATTR_REQNTID
	.align		4
.L_41:
        /*eb50*/ 	.byte	0x04, 0x10
        /*eb52*/ 	.short	(.L_43 - .L_42)
.L_42:
        /*eb54*/ 	.word	0x00000080
        /*eb58*/ 	.word	0x00000001
        /*eb5c*/ 	.word	0x00000001
.L_43:


//--------------------- .nv.callgraph             --------------------------
	.section	.nv.callgraph,"",@"SHT_CUDA_CALLGRAPH"
	.align	4
	.sectionentsize	8
	.align		4
        /*0000*/ 	.word	0x00000000
	.align		4
        /*0004*/ 	.word	0xffffffff
	.align		4
        /*0008*/ 	.word	0x00000000
	.align		4
        /*000c*/ 	.word	0xfffffffe
	.align		4
        /*0010*/ 	.word	0x00000000
	.align		4
        /*0014*/ 	.word	0xfffffffd
	.align		4
        /*0018*/ 	.word	0x00000000
	.align		4
        /*001c*/ 	.word	0xfffffffc


//--------------------- .nv.rel.action            --------------------------
	.section	.nv.rel.action,"",@"SHT_CUDA_RELOCINFO"
	.align	8
	.sectionentsize	8
        /*0000*/ 	.byte	0x73, 0x00, 0x00, 0x00, 0x00, 0x00, 0x00, 0x00, 0x00, 0x00, 0x00, 0x11, 0x25, 0x00, 0x05, 0x36


//--------------------- .nv.constant0.matmul_kernel --------------------------
	.section	.nv.constant0.matmul_kernel,"a",@progbits
	.sectionflags	@""
	.align	4
.nv.constant0.matmul_kernel:
	.zero		432


//--------------------- .text.matmul_kernel       --------------------------
	.section	.text.matmul_kernel,"ax",@progbits
	.sectioninfo	@"SHI_REGISTERS=32"
	.align	128
        .global         matmul_kernel
        .type           matmul_kernel,@function
        .size           matmul_kernel,(.L_x_4 - matmul_kernel)
        .other          matmul_kernel,@"STO_CUDA_ENTRY STV_DEFAULT"
matmul_kernel:
.text.matmul_kernel:
[----:B------:R-:W-:-:S04]  /*0000*/  IMAD.MOV.U32 R1, RZ, RZ, c[0x0][0x28] ;  /* 0x00000a00ff017624 */ /* 0x000fc800078e00ff */
[----:B------:R-:W-:Y:S01]  /*0010*/  IMAD.MOV.U32 R0, RZ, RZ, c[0x0][0x17c] ;  /* 0x00005f00ff007624 */ /* 0x000fe200078e00ff */
[----:B------:R-:W-:Y:S01]  /*0020*/  IADD3 R1, R1, -0x25d8, RZ ;  /* 0xffffda2801017810 */ /* 0x000fe20007ffe0ff */
[----:B------:R-:W0:Y:S01]  /*0030*/  S2R R29, SR_TID.X ;  /* 0x00000000001d7919 */ /* 0x000e220000002100 */
[----:B------:R-:W-:Y:S01]  /*0040*/  ULDC.64 UR6, c[0x0][0x118] ;  /* 0x0000460000067ab9 */ /* 0x000fe20000000a00 */
[----:B------:R-:W-:Y:S01]  /*0050*/  CS2R R12, SRZ ;  /* 0x00000000000c7805 */ /* 0x000fe2000001ff00 */
[----:B------:R-:W-:Y:S01]  /*0060*/  IADD3 R0, R0, 0x3f, RZ ;  /* 0x0000003f00007810 */ /* 0x000fe20007ffe0ff */
[----:B------:R-:W-:Y:S01]  /*0070*/  STL [R1+0x90], RZ ;  /* 0x000090ff01007387 */ /* 0x000fe20000100800 */
[----:B------:R-:W-:Y:S01]  /*0080*/  CS2R R14, SRZ ;  /* 0x00000000000e7805 */ /* 0x000fe2000001ff00 */
[----:B------:R-:W-:Y:S01]  /*0090*/  CS2R R16, SRZ ;  /* 0x0000000000107805 */ /* 0x000fe2000001ff00 */
[----:B------:R-:W-:Y:S01]  /*00a0*/  SHF.R.S32.HI R3, RZ, 0x1f, R0 ;  /* 0x0000001fff037819 */ /* 0x000fe20000011400 */
[----:B------:R-:W-:Y:S01]  /*00b0*/  STL [R1+0x94], RZ ;  /* 0x000094ff01007387 */ /* 0x000fe20000100800 */
[----:B------:R-:W-:Y:S01]  /*00c0*/  CS2R R18, SRZ ;  /* 0x0000000000127805 */ /* 0x000fe2000001ff00 */
[----:B------:R-:W-:Y:S01]  /*00d0*/  CS2R R20, SRZ ;  /* 0x0000000000147805 */ /* 0x000fe2000001ff00 */
[----:B------:R-:W-:Y:S01]  /*00e0*/  LEA.HI R3, R3, R0, RZ, 0x6 ;  /* 0x0000000003037211 */ /* 0x000fe200078f30ff */
[----:B------:R-:W-:Y:S01]  /*00f0*/  STL [R1+0x98], RZ ;  /* 0x000098ff01007387 */ /* 0x000fe20000100800 */
[----:B------:R-:W-:Y:S01]  /*0100*/  CS2R R22, SRZ ;  /* 0x0000000000167805 */ /* 0x000fe2000001ff00 */
[----:B------:R-:W-:Y:S01]  /*0110*/  CS2R R24, SRZ ;  /* 0x0000000000187805 */ /* 0x000fe2000001ff00 */
[----:B------:R-:W-:Y:S01]  /*0120*/  SHF.R.S32.HI R0, RZ, 0x6, R3 ;  /* 0x00000006ff007819 */ /* 0x000fe20000011403 */
[----:B------:R-:W-:Y:S01]  /*0130*/  STL [R1+0x9c], RZ ;  /* 0x00009cff01007387 */ /* 0x000fe20000100800 */
[----:B------:R-:W-:-:S03]  /*0140*/  CS2R R26, SRZ ;  /* 0x00000000001a7805 */ /* 0x000fc6000001ff00 */
[----:B------:R-:W-:Y:S01]  /*0150*/  IMAD.SHL.U32 R0, R0, 0x4, RZ ;  /* 0x0000000400007824 */ /* 0x000fe200078e00ff */
[----:B------:R-:W1:Y:S01]  /*0160*/  S2R R3, SR_CTAID.X ;  /* 0x0000000000037919 */ /* 0x000e620000002500 */
[----:B0-----:R-:W-:-:S03]  /*0170*/  LOP3.LUT R28, R29, 0x7f, RZ, 0xc0, !PT ;  /* 0x0000007f1d1c7812 */ /* 0x001fc600078ec0ff */
[----:B------:R-:W-:Y:S01]  /*0180*/  STL [R1+0x80], RZ ;  /* 0x000080ff01007387 */ /* 0x000fe20000100800 */
[-C--:B------:R-:W-:Y:S02]  /*0190*/  IABS R7, R0.reuse ;  /* 0x0000000000077213 */ /* 0x080fe40000000000 */
[----:B------:R-:W-:Y:S01]  /*01a0*/  IABS R10, R0 ;  /* 0x00000000000a7213 */ /* 0x000fe20000000000 */
[----:B------:R-:W-:Y:S01]  /*01b0*/  STL [R1+0x84], RZ ;  /* 0x000084ff01007387 */ /* 0x000fe20000100800 */
[----:B------:R-:W0:Y:S03]  /*01c0*/  I2F.RP R2, R7 ;  /* 0x0000000700027306 */ /* 0x000e260000209400 */
[----:B------:R-:W-:Y:S04]  /*01d0*/  STL [R1+0x88], RZ ;  /* 0x000088ff01007387 */ /* 0x000fe80000100800 */
[----:B------:R-:W-:Y:S04]  /*01e0*/  STL [R1+0x8c], RZ ;  /* 0x00008cff01007387 */ /* 0x000fe80000100800 */
[----:B------:R-:W-:Y:S01]  /*01f0*/  STL [R1+0x70], RZ ;  /* 0x000070ff01007387 */ /* 0x000fe20000100800 */
[----:B-1----:R-:W-:Y:S01]  /*0200*/  IABS R8, R3 ;  /* 0x0000000300087213 */ /* 0x002fe20000000000 */
[----:B0-----:R-:W0:Y:S02]  /*0210*/  MUFU.RCP R2, R2 ;  /* 0x0000000200027308 */ /* 0x001e240000001000 */
[----:B------:R-:W-:Y:S04]  /*0220*/  STL [R1+0x74], RZ ;  /* 0x000074ff01007387 */ /* 0x000fe80000100800 */
[----:B------:R-:W-:Y:S04]  /*0230*/  STL [R1+0x78], RZ ;  /* 0x000078ff01007387 */ /* 0x000fe80000100800 */
[----:B------:R-:W-:Y:S04]  /*0240*/  STL [R1+0x7c], RZ ;  /* 0x00007cff01007387 */ /* 0x000fe80000100800 */
[----:B------:R-:W-:Y:S01]  /*0250*/  STL [R1+0x60], RZ ;  /* 0x000060ff01007387 */ /* 0x000fe20000100800 */
[----:B0-----:R-:W-:Y:S01]  /*0260*/  IADD3 R4, R2, 0xffffffe, RZ ;  /* 0x0ffffffe02047810 */ /* 0x001fe20007ffe0ff */
[----:B------:R-:W-:-:S02]  /*0270*/  IMAD.MOV R2, RZ, RZ, -R10 ;  /* 0x000000ffff027224 */ /* 0x000fc400078e0a0a */
[----:B------:R-:W-:Y:S01]  /*0280*/  STL [R1+0x64], RZ ;  /* 0x000064ff01007387 */ /* 0x000fe20000100800 */
[----:B------:R0:W1:Y:S03]  /*0290*/  F2I.FTZ.U32.TRUNC.NTZ R5, R4 ;  /* 0x0000000400057305 */ /* 0x000066000021f000 */
[----:B------:R-:W-:Y:S04]  /*02a0*/  STL [R1+0x68], RZ ;  /* 0x000068ff01007387 */ /* 0x000fe80000100800 */
[----:B------:R-:W-:Y:S01]  /*02b0*/  STL [R1+0x6c], RZ ;  /* 0x00006cff01007387 */ /* 0x000fe20000100800 */
[----:B0-----:R-:W-:-:S03]  /*02c0*/  IMAD.MOV.U32 R4, RZ, RZ, RZ ;  /* 0x000000ffff047224 */ /* 0x001fc600078e00ff */
[----:B------:R-:W-:Y:S04]  /*02d0*/  STL [R1+0x50], RZ ;  /* 0x000050ff01007387 */ /* 0x000fe80000100800 */
[----:B------:R-:W-:Y:S01]  /*02e0*/  STL [R1+0x54], RZ ;  /* 0x000054ff01007387 */ /* 0x000fe20000100800 */
[----:B-1----:R-:W-:-:S03]  /*02f0*/  IMAD.MOV R6, RZ, RZ, -R5 ;  /* 0x000000ffff067224 */ /* 0x002fc600078e0a05 */
[----:B------:R-:W-:Y:S01]  /*0300*/  STL [R1+0x58], RZ ;  /* 0x000058ff01007387 */ /* 0x000fe20000100800 */
[----:B------:R-:W-:Y:S02]  /*0310*/  IMAD R9, R6, R7, RZ ;  /* 0x0000000706097224 */ /* 0x000fe400078e02ff */
[----:B------:R-:W-:Y:S01]  /*0320*/  IMAD.MOV.U32 R6, RZ, RZ, R8 ;  /* 0x000000ffff067224 */ /* 0x000fe200078e0008 */
[----:B------:R-:W-:Y:S01]  /*0330*/  STL [R1+0x5c], RZ ;  /* 0x00005cff01007387 */ /* 0x000fe20000100800 */
[----:B------:R-:W-:-:S03]  /*0340*/  IMAD.HI.U32 R5, R5, R9, R4 ;  /* 0x0000000905057227 */ /* 0x000fc600078e0004 */
[----:B------:R-:W-:Y:S03]  /*0350*/  STL [R1+0x40], RZ ;  /* 0x000040ff01007387 */ /* 0x000fe60000100800 */
[----:B------:R-:W-:Y:S01]  /*0360*/  IMAD.HI.U32 R5, R5, R6, RZ ;  /* 0x0000000605057227 */ /* 0x000fe200078e00ff */
[----:B------:R-:W-:Y:S03]  /*0370*/  STL [R1+0x44], RZ ;  /* 0x000044ff01007387 */ /* 0x000fe60000100800 */
[----:B------:R-:W-:Y:S01]  /*0380*/  IMAD R2, R5, R2, R6 ;  /* 0x0000000205027224 */ /* 0x000fe200078e0206 */
[----:B------:R-:W-:Y:S04]  /*0390*/  STL [R1+0x48], RZ ;  /* 0x000048ff01007387 */ /* 0x000fe80000100800 */
[----:B------:R-:W-:Y:S01]  /*03a0*/  ISETP.GT.U32.AND P1, PT, R7, R2, PT ;  /* 0x000000020700720c */ /* 0x000fe20003f24070 */
[----:B------:R-:W-:Y:S04]  /*03b0*/  STL [R1+0x4c], RZ ;  /* 0x00004cff01007387 */ /* 0x000fe80000100800 */
[----:B------:R-:W-:Y:S04]  /*03c0*/  STL [R1+0x30], RZ ;  /* 0x000030ff01007387 */ /* 0x000fe80000100800 */
[----:B------:R-:W-:Y:S04]  /*03d0*/  STL [R1+0x34], RZ ;  /* 0x000034ff01007387 */ /* 0x000fe80000100800 */
[----:B------:R-:W-:Y:S01]  /*03e0*/  @!P1 IMAD.IADD R2, R2, 0x1, -R7 ;  /* 0x0000000102029824 */ /* 0x000fe200078e0a07 */
[----:B------:R-:W-:Y:S01]  /*03f0*/  @!P1 IADD3 R5, R5, 0x1, RZ ;  /* 0x0000000105059810 */ /* 0x000fe20007ffe0ff */
[----:B------:R-:W-:Y:S01]  /*0400*/  STL [R1+0x38], RZ ;  /* 0x000038ff01007387 */ /* 0x000fe20000100800 */
[----:B------:R-:W-:-:S02]  /*0410*/  ISETP.NE.AND P1, PT, R0, RZ, PT ;  /* 0x000000ff0000720c */ /* 0x000fc40003f25270 */
[----:B------:R-:W-:Y:S01]  /*0420*/  ISETP.GE.U32.AND P0, PT, R2, R7, PT ;  /* 0x000000070200720c */ /* 0x000fe20003f06070 */
[----:B------:R-:W-:Y:S01]  /*0430*/  STL [R1+0x3c], RZ ;  /* 0x00003cff01007387 */ /* 0x000fe20000100800 */
[----:B------:R-:W-:-:S03]  /*0440*/  LOP3.LUT R2, R3, R0, RZ, 0x3c, !PT ;  /* 0x0000000003027212 */ /* 0x000fc600078e3cff */
[----:B------:R-:W-:Y:S01]  /*0450*/  STL [R1+0x20], RZ ;  /* 0x000020ff01007387 */ /* 0x000fe20000100800 */
[----:B------:R-:W-:Y:S01]  /*0460*/  ISETP.GE.AND P2, PT, R2, RZ, PT ;  /* 0x000000ff0200720c */ /* 0x000fe20003f46270 */
[----:B------:R-:W-:Y:S02]  /*0470*/  IMAD.MOV.U32 R2, RZ, RZ, c[0x0][0x178] ;  /* 0x00005e00ff027624 */ /* 0x000fe400078e00ff */
[----:B------:R-:W-:Y:S03]  /*0480*/  STL [R1+0x24], RZ ;  /* 0x000024ff01007387 */ /* 0x000fe60000100800 */
[----:B------:R-:W-:Y:S01]  /*0490*/  IADD3 R2, R2, 0x1ff, RZ ;  /* 0x000001ff02027810 */ /* 0x000fe20007ffe0ff */
[----:B------:R-:W-:Y:S01]  /*04a0*/  STL [R1+0x28], RZ ;  /* 0x000028ff01007387 */ /* 0x000fe20000100800 */
[----:B------:R-:W-:-:S03]  /*04b0*/  @P0 IADD3 R5, R5, 0x1, RZ ;  /* 0x0000000105050810 */ /* 0x000fc60007ffe0ff */
[----:B------:R-:W-:Y:S02]  /*04c0*/  STL [R1+0x2c], RZ ;  /* 0x00002cff01007387 */ /* 0x000fe40000100800 */
[----:B------:R-:W-:Y:S01]  /*04d0*/  IMAD.MOV.U32 R4, RZ, RZ, R5 ;  /* 0x000000ffff047224 */ /* 0x000fe200078e0005 */
[----:B------:R-:W-:Y:S01]  /*04e0*/  SHF.R.S32.HI R5, RZ, 0x1f, R2 ;  /* 0x0000001fff057819 */ /* 0x000fe20000011402 */
[----:B------:R-:W-:Y:S02]  /*04f0*/  STL [R1+0x10], RZ ;  /* 0x000010ff01007387 */ /* 0x000fe40000100800 */
[----:B------:R-:W-:Y:S01]  /*0500*/  @!P2 IMAD.MOV R4, RZ, RZ, -R4 ;  /* 0x000000ffff04a224 */ /* 0x000fe200078e0a04 */
[----:B------:R-:W-:Y:S01]  /*0510*/  @!P1 LOP3.LUT R4, RZ, R0, RZ, 0x33, !PT ;  /* 0x00000000ff049212 */ /* 0x000fe200078e33ff */
[----:B------:R-:W-:Y:S01]  /*0520*/  STL [R1+0x14], RZ ;  /* 0x000014ff01007387 */ /* 0x000fe20000100800 */
[----:B------:R-:W-:-:S03]  /*0530*/  LEA.HI R5, R5, R2, RZ, 0x9 ;  /* 0x0000000205057211 */ /* 0x000fc600078f48ff */
[----:B------:R-:W-:Y:S01]  /*0540*/  IMAD.SHL.U32 R2, R4, 0x4, RZ ;  /* 0x0000000404027824 */ /* 0x000fe200078e00ff */
[----:B------:R-:W-:Y:S01]  /*0550*/  STL [R1+0x18], RZ ;  /* 0x000018ff01007387 */ /* 0x000fe20000100800 */
[----:B------:R-:W-:-:S03]  /*0560*/  IMAD.MOV R4, RZ, RZ, -R4 ;  /* 0x000000ffff047224 */ /* 0x000fc600078e0a04 */
[----:B------:R-:W-:Y:S01]  /*0570*/  LEA.HI.SX32 R5, R5, -R2, 0x17 ;  /* 0x8000000205057211 */ /* 0x000fe200078fbaff */
[----:B------:R-:W-:Y:S01]  /*0580*/  IMAD R9, R0, R4, R3 ;  /* 0x0000000400097224 */ /* 0x000fe200078e0203 */
[----:B------:R-:W-:Y:S01]  /*0590*/  STL [R1+0x1c], RZ ;  /* 0x00001cff01007387 */ /* 0x000fe20000100800 */
[----:B------:R-:W-:Y:S01]  /*05a0*/  IMAD.MOV.U32 R4, RZ, RZ, RZ ;  /* 0x000000ffff047224 */ /* 0x000fe200078e00ff */
[----:B------:R-:W-:Y:S02]  /*05b0*/  IMNMX R10, R5, 0x4, PT ;  /* 0x00000004050a7817 */ /* 0x000fe40003800200 */
[----:B------:R-:W-:Y:S02]  /*05c0*/  STL [R1], RZ ;  /* 0x000000ff01007387 */ /* 0x000fe40000100800 */
[-C--:B------:R-:W-:Y:S02]  /*05d0*/  IABS R8, R10.reuse ;  /* 0x0000000a00087213 */ /* 0x080fe40000000000 */
[----:B------:R-:W-:Y:S01]  /*05e0*/  IABS R0, R10 ;  /* 0x0000000a00007213 */ /* 0x000fe20000000000 */
[----:B------:R-:W-:Y:S01]  /*05f0*/  STL [R1+0x4], RZ ;  /* 0x000004ff01007387 */ /* 0x000fe20000100800 */
[----:B------:R-:W0:Y:S03]  /*0600*/  I2F.RP R6, R8 ;  /* 0x0000000800067306 */ /* 0x000e260000209400 */
[----:B------:R-:W-:Y:S04]  /*0610*/  STL [R1+0x8], RZ ;  /* 0x000008ff01007387 */ /* 0x000fe80000100800 */
[----:B------:R-:W-:Y:S04]  /*0620*/  STL [R1+0xc], RZ ;  /* 0x00000cff01007387 */ /* 0x000fe80000100800 */
[----:B------:R-:W-:Y:S04]  /*0630*/  STL [R1+0xc0], RZ ;  /* 0x0000c0ff01007387 */ /* 0x000fe80000100800 */
[----:B------:R-:W-:Y:S01]  /*0640*/  STL [R1+0xc4], RZ ;  /* 0x0000c4ff01007387 */ /* 0x000fe20000100800 */
[----:B0-----:R-:W0:Y:S03]  /*0650*/  MUFU.RCP R6, R6 ;  /* 0x0000000600067308 */ /* 0x001e260000001000 */
[----:B------:R-:W-:Y:S04]  /*0660*/  STL [R1+0xc8], RZ ;  /* 0x0000c8ff01007387 */ /* 0x000fe80000100800 */
[----:B------:R-:W-:Y:S04]  /*0670*/  STL [R1+0xcc], RZ ;  /* 0x0000ccff01007387 */ /* 0x000fe80000100800 */
[----:B------:R-:W-:Y:S04]  /*0680*/  STL [R1+0xb0], RZ ;  /* 0x0000b0ff01007387 */ /* 0x000fe80000100800 */
[----:B------:R-:W-:Y:S01]  /*0690*/  STL [R1+0xb4], RZ ;  /* 0x0000b4ff01007387 */ /* 0x000fe20000100800 */
[----:B0-----:R-:W-:-:S03]  /*06a0*/  IADD3 R5, R6, 0xffffffe, RZ ;  /* 0x0ffffffe06057810 */ /* 0x001fc60007ffe0ff */
[----:B------:R-:W-:Y:S03]  /*06b0*/  STL [R1+0xb8], RZ ;  /* 0x0000b8ff01007387 */ /* 0x000fe60000100800 */
[----:B------:R-:W0:Y:S01]  /*06c0*/  F2I.FTZ.U32.TRUNC.NTZ R5, R5 ;  /* 0x0000000500057305 */ /* 0x000e22000021f000 */
[----:B------:R-:W-:Y:S04]  /*06d0*/  STL [R1+0xbc], RZ ;  /* 0x0000bcff01007387 */ /* 0x000fe80000100800 */
[----:B------:R-:W-:Y:S04]  /*06e0*/  STL [R1+0xa0], RZ ;  /* 0x0000a0ff01007387 */ /* 0x000fe80000100800 */
[----:B------:R-:W-:Y:S04]  /*06f0*/  STL [R1+0xa4], RZ ;  /* 0x0000a4ff01007387 */ /* 0x000fe80000100800 */
[----:B------:R-:W-:Y:S01]  /*0700*/  STL [R1+0xa8], RZ ;  /* 0x0000a8ff01007387 */ /* 0x000fe20000100800 */
[----:B0-----:R-:W-:-:S03]  /*0710*/  IMAD.MOV R7, RZ, RZ, -R5 ;  /* 0x000000ffff077224 */ /* 0x001fc600078e0a05 */
[----:B------:R-:W-:Y:S01]  /*0720*/  STL [R1+0xac], RZ ;  /* 0x0000acff01007387 */ /* 0x000fe20000100800 */
[----:B------:R-:W-:Y:S01]  /*0730*/  IMAD.MOV.U32 R3, RZ, RZ, R7 ;  /* 0x000000ffff037224 */ /* 0x000fe200078e0007 */
[----:B------:R-:W-:Y:S02]  /*0740*/  IABS R7, R9 ;  /* 0x0000000900077213 */ /* 0x000fe40000000000 */
[----:B------:R-:W-:Y:S01]  /*0750*/  STL [R1+0xd0], RZ ;  /* 0x0000d0ff01007387 */ /* 0x000fe20000100800 */
[----:B------:R-:W-:-:S03]  /*0760*/  IMAD R3, R3, R8, RZ ;  /* 0x0000000803037224 */ /* 0x000fc600078e02ff */
[----:B------:R-:W-:Y:S01]  /*0770*/  STL [R1+0xd4], RZ ;  /* 0x0000d4ff01007387 */ /* 0x000fe20000100800 */
[----:B------:R-:W-:-:S03]  /*0780*/  IMAD.HI.U32 R4, R5, R3, R4 ;  /* 0x0000000305047227 */ /* 0x000fc600078e0004 */
[----:B------:R-:W-:Y:S01]  /*0790*/  STL [R1+0xd8], RZ ;  /* 0x0000d8ff01007387 */ /* 0x000fe20000100800 */
[----:B------:R-:W-:Y:S02]  /*07a0*/  IMAD.MOV R3, RZ, RZ, -R0 ;  /* 0x000000ffff037224 */ /* 0x000fe400078e0a00 */
[----:B------:R-:W-:Y:S01]  /*07b0*/  IMAD.HI.U32 R0, R4, R7, RZ ;  /* 0x0000000704007227 */ /* 0x000fe200078e00ff */
[----:B------:R-:W-:Y:S03]  /*07c0*/  STL [R1+0xdc], RZ ;  /* 0x0000dcff01007387 */ /* 0x000fe60000100800 */
[----:B------:R-:W-:Y:S01]  /*07d0*/  IMAD R3, R0, R3, R7 ;  /* 0x0000000300037224 */ /* 0x000fe200078e0207 */
[----:B------:R-:W-:Y:S01]  /*07e0*/  STL [R1+0xe0], RZ ;  /* 0x0000e0ff01007387 */ /* 0x000fe20000100800 */
[----:B------:R-:W-:-:S03]  /*07f0*/  CS2R R6, SRZ ;  /* 0x0000000000067805 */ /* 0x000fc6000001ff00 */
[----:B------:R-:W-:Y:S01]  /*0800*/  ISETP.GT.U32.AND P1, PT, R8, R3, PT ;  /* 0x000000030800720c */ /* 0x000fe20003f24070 */
[----:B------:R-:W-:Y:S04]  /*0810*/  STL [R1+0xe4], RZ ;  /* 0x0000e4ff01007387 */ /* 0x000fe80000100800 */
[----:B------:R-:W-:Y:S04]  /*0820*/  STL [R1+0xe8], RZ ;  /* 0x0000e8ff01007387 */ /* 0x000fe80000100800 */
[----:B------:R-:W-:Y:S04]  /*0830*/  STL [R1+0xec], RZ ;  /* 0x0000ecff01007387 */ /* 0x000fe80000100800 */
[----:B------:R-:W-:Y:S01]  /*0840*/  @!P1 IMAD.IADD R3, R3, 0x1, -R8 ;  /* 0x0000000103039824 */ /* 0x000fe200078e0a08 */
[----:B------:R-:W-:Y:S01]  /*0850*/  STL [R1+0xf0], RZ ;  /* 0x0000f0ff01007387 */ /* 0x000fe20000100800 */
[----:B------:R-:W-:-:S02]  /*0860*/  @!P1 IADD3 R0, R0, 0x1, RZ ;  /* 0x0000000100009810 */ /* 0x000fc40007ffe0ff */
[----:B------:R-:W-:Y:S01]  /*0870*/  ISETP.NE.AND P1, PT, R10, RZ, PT ;  /* 0x000000ff0a00720c */ /* 0x000fe20003f25270 */
[----:B------:R-:W-:Y:S01]  /*0880*/  STL [R1+0xf4], RZ ;  /* 0x0000f4ff01007387 */ /* 0x000fe20000100800 */
[----:B------:R-:W-:Y:S02]  /*0890*/  ISETP.GE.U32.AND P0, PT, R3, R8, PT ;  /* 0x000000080300720c */ /* 0x000fe40003f06070 */
[----:B------:R-:W-:Y:S01]  /*08a0*/  LOP3.LUT R3, R9, R10, RZ, 0x3c, !PT ;  /* 0x0000000a09037212 */ /* 0x000fe200078e3cff */
[----:B------:R-:W-:Y:S03]  /*08b0*/  STL [R1+0xf8], RZ ;  /* 0x0000f8ff01007387 */ /* 0x000fe60000100800 */
[----:B------:R-:W-:Y:S01]  /*08c0*/  ISETP.GE.AND P2, PT, R3, RZ, PT ;  /* 0x000000ff0300720c */ /* 0x000fe20003f46270 */
[----:B------:R-:W-:Y:S01]  /*08d0*/  STL [R1+0xfc], RZ ;  /* 0x0000fcff01007387 */ /* 0x000fe20000100800 */
[----:B------:R-:W-:-:S03]  /*08e0*/  IMAD.MOV.U32 R3, RZ, RZ, c[0x0][0x180] ;  /* 0x00006000ff037624 */ /* 0x000fc600078e00ff */
[----:B------:R-:W-:Y:S02]  /*08f0*/  STL [R1+0x100], RZ ;  /* 0x000100ff01007387 */ /* 0x000fe40000100800 */
[----:B------:R-:W-:Y:S02]  /*0900*/  @P0 IADD3 R0, R0, 0x1, RZ ;  /* 0x0000000100000810 */ /* 0x000fe40007ffe0ff */
[----:B------:R-:W-:Y:S01]  /*0910*/  STL [R1+0x104], RZ ;  /* 0x000104ff01007387 */ /* 0x000fe20000100800 */
[----:B------:R-:W-:-:S03]  /*0920*/  IADD3 R3, R3, 0x3f, RZ ;  /* 0x0000003f03037810 */ /* 0x000fc60007ffe0ff */
[----:B------:R-:W-:Y:S01]  /*0930*/  STL [R1+0x108], RZ ;  /* 0x000108ff01007387 */ /* 0x000fe20000100800 */
[----:B------:R-:W-:Y:S01]  /*0940*/  @!P2 IMAD.MOV R0, RZ, RZ, -R0 ;  /* 0x000000ffff00a224 */ /* 0x000fe200078e0a00 */
[----:B------:R-:W-:Y:S02]  /*0950*/  @!P1 LOP3.LUT R0, RZ, R10, RZ, 0x33, !PT ;  /* 0x0000000aff009212 */ /* 0x000fe400078e33ff */
[----:B------:R-:W-:Y:S01]  /*0960*/  STL [R1+0x10c], RZ ;  /* 0x00010cff01007387 */ /* 0x000fe20000100800 */
[----:B------:R-:W-:Y:S02]  /*0970*/  ISETP.GE.AND P0, PT, R3, 0x40, PT ;  /* 0x000000400300780c */ /* 0x000fe40003f06270 */
[----:B------:R-:W-:Y:S01]  /*0980*/  IMAD.MOV R5, RZ, RZ, -R0 ;  /* 0x000000ffff057224 */ /* 0x000fe200078e0a00 */
[----:B------:R-:W-:Y:S03]  /*0990*/  STL [R1+0x110], RZ ;  /* 0x000110ff01007387 */ /* 0x000fe60000100800 */
[----:B------:R-:W-:Y:S01]  /*09a0*/  IMAD R5, R10, R5, R9 ;  /* 0x000000050a057224 */ /* 0x000fe200078e0209 */
[----:B------:R-:W-:Y:S01]  /*09b0*/  STL [R1+0x114], RZ ;  /* 0x000114ff01007387 */ /* 0x000fe20000100800 */
[----:B------:R-:W-:Y:S01]  /*09c0*/  CS2R R8, SRZ ;  /* 0x0000000000087805 */ /* 0x000fe2000001ff00 */
[----:B------:R-:W-:Y:S01]  /*09d0*/  CS2R R10, SRZ ;  /* 0x00000000000a7805 */ /* 0x000fe2000001ff00 */
[----:B------:R-:W-:Y:S01]  /*09e0*/  IMAD.IADD R2, R2, 0x1, R5 ;  /* 0x0000000102027824 */ /* 0x000fe200078e0205 */
[----:B------:R-:W-:Y:S01]  /*09f0*/  STL [R1+0x118], RZ ;  /* 0x000118ff01007387 */ /* 0x000fe20000100800 */
[----:B------:R-:W-:-:S02]  /*0a00*/  CS2R R4, SRZ ;  /* 0x0000000000047805 */ /* 0x000fc4000001ff00 */
[----:B------:R-:W-:Y:S01]  /*0a10*/  IMAD R2, R2, 0x200, R28 ;  /* 0x0000020002027824 */ /* 0x000fe200078e021c */
[----:B------:R-:W-:Y:S01]  /*0a20*/  STL [R1+0x11c], RZ ;  /* 0x00011cff01007387 */ /* 0x000fe20000100800 */
[----:B------:R-:W-:-:S03]  /*0a30*/  IMAD.SHL.U32 R28, R0, 0x40, RZ ;  /* 0x00000040001c7824 */ /* 0x000fc600078e00ff */
[----:B------:R-:W-:Y:S01]  /*0a40*/  STL [R1+0x120], RZ ;  /* 0x000120ff01007387 */ /* 0x000fe20000100800 */
[C---:B------:R-:W-:Y:S02]  /*0a50*/  IADD3 R3, R2.reuse, 0x100, RZ ;  /* 0x0000010002037810 */ /* 0x040fe40007ffe0ff */
[C---:B------:R-:W-:Y:S01]  /*0a60*/  IADD3 R0, R2.reuse, 0x80, RZ ;  /* 0x0000008002007810 */ /* 0x040fe20007ffe0ff */
[----:B------:R-:W-:Y:S04]  /*0a70*/  STL [R1+0x124], RZ ;  /* 0x000124ff01007387 */ /* 0x000fe80000100800 */
        /* <DEDUP_REMOVED lines=30> */
[----:B------:R-:W-:Y:S04]  /*0c60*/  STL [R1+0x7d4], R2 ;  /* 0x0007d40201007387 */ /* 0x000fe80000100800 */
[----:B------:R0:W-:Y:S02]  /*0c70*/  STL [R1+0x10c4], R3 ;  /* 0x0010c40301007387 */ /* 0x0001e40000100800 */
[----:B0-----:R-:W-:-:S05]  /*0c80*/  IADD3 R3, R2, 0x180, RZ ;  /* 0x0000018002037810 */ /* 0x001fca0007ffe0ff */
[----:B------:R0:W-:Y:S04]  /*0c90*/  STL [R1+0x10c0], R3 ;  /* 0x0010c00301007387 */ /* 0x0001e80000100800 */
[----:B------:R1:W-:Y:S04]  /*0ca0*/  STL [R1+0x7d8], R28 ;  /* 0x0007d81c01007387 */ /* 0x0003e80000100800 */
[----:B------:R1:W-:Y:S01]  /*0cb0*/  STL [R1+0x1058], R0 ;  /* 0x0010580001007387 */ /* 0x0003e20000100800 */
[----:B0-----:R-:W-:-:S05]  /*0cc0*/  IMAD.MOV.U32 R3, RZ, RZ, c[0x0][0x180] ;  /* 0x00006000ff037624 */ /* 0x001fca00078e00ff */
[----:B------:R-:W-:Y:S01]  /*0cd0*/  IADD3 R3, R3, 0x3f, RZ ;  /* 0x0000003f03037810 */ /* 0x000fe20007ffe0ff */
[----:B------:R-:W-:Y:S05]  /*0ce0*/  @!P0 BRA `(.L_x_0) ;  /* 0x0002ca5000008947 */ /* 0x000fea0003800000 */
[----:B------:R-:W2:Y:S04]  /*0cf0*/  LDL R26, [R1+0x10c4] ;  /* 0x0010c400011a7983 */ /* 0x000ea80000100800 */
[----:B------:R-:W3:Y:S01]  /*0d00*/  LDL R27, [R1+0x10c0] ;  /* 0x0010c000011b7983 */ /* 0x000ee20000100800 */
[----:B------:R-:W-:Y:S01]  /*0d10*/  IMAD.MOV.U32 R25, RZ, RZ, R0 ;  /* 0x000000ffff197224 */ /* 0x000fe200078e0000 */
[----:B-1----:R-:W-:Y:S02]  /*0d20*/  IABS R0, c[0x0][0x17c] ;  /* 0x00005f0000007a13 */ /* 0x002fe40000000000 */
[----:B------:R-:W-:Y:S01]  /*0d30*/  IABS R8, c[0x0][0x178] ;  /* 0x00005e0000087a13 */ /* 0x000fe20000000000 */
[----:B------:R-:W-:Y:S01]  /*0d40*/  IMAD.MOV.U32 R24, RZ, RZ, R2 ;  /* 0x000000ffff187224 */ /* 0x000fe200078e0002 */
[----:B------:R-:W0:Y:S08]  /*0d50*/  I2F.RP R9, R0 ;  /* 0x0000000000097306 */ /* 0x000e300000209400 */
[----:B------:R-:W1:Y:S08]  /*0d60*/  I2F.RP R2, R8 ;  /* 0x0000000800027306 */ /* 0x000e700000209400 */
[----:B0-----:R-:W0:Y:S08]  /*0d70*/  MUFU.RCP R9, R9 ;  /* 0x0000000900097308 */ /* 0x001e300000001000 */
[----:B-1----:R-:W1:Y:S01]  /*0d80*/  MUFU.RCP R2, R2 ;  /* 0x0000000200027308 */ /* 0x002e620000001000 */
[----:B0-----:R-:W-:-:S02]  /*0d90*/  IADD3 R5, R9, 0xffffffe, RZ ;  /* 0x0ffffffe09057810 */ /* 0x001fc40007ffe0ff */
[----:B-1----:R-:W-:-:S05]  /*0da0*/  IADD3 R6, R2, 0xffffffe, RZ ;  /* 0x0ffffffe02067810 */ /* 0x002fca0007ffe0ff */
[----:B------:R-:W0:Y:S08]  /*0db0*/  F2I.FTZ.U32.TRUNC.NTZ R5, R5 ;  /* 0x0000000500057305 */ /* 0x000e30000021f000 */
[----:B------:R-:W1:Y:S01]  /*0dc0*/  F2I.FTZ.U32.TRUNC.NTZ R7, R6 ;  /* 0x0000000600077305 */ /* 0x000e62000021f000 */
[----:B------:R-:W-:Y:S02]  /*0dd0*/  LOP3.LUT R11, R29, 0x3f, RZ, 0xc0, !PT ;  /* 0x0000003f1d0b7812 */ /* 0x000fe400078ec0ff */
[----:B------:R-:W-:-:S02]  /*0de0*/  SHF.R.S32.HI R10, RZ, 0x1f, R3 ;  /* 0x0000001fff0a7819 */ /* 0x000fc40000011403 */
[--C-:B------:R-:W-:Y:S01]  /*0df0*/  SHF.R.S32.HI R4, RZ, 0x6, R29.reuse ;  /* 0x00000006ff047819 */ /* 0x100fe2000001141d */
[----:B------:R-:W-:Y:S01]  /*0e00*/  IMAD.SHL.U32 R11, R11, 0x2, RZ ;  /* 0x000000020b0b7824 */ /* 0x000fe200078e00ff */
[----:B------:R-:W-:Y:S02]  /*0e10*/  LEA.HI R3, R10, R3, RZ, 0x6 ;  /* 0x000000030a037211 */ /* 0x000fe400078f30ff */
[----:B------:R-:W-:Y:S01]  /*0e20*/  SHF.R.U32.HI R2, RZ, 0x6, R29 ;  /* 0x00000006ff027819 */ /* 0x000fe2000001161d */
[----:B0-----:R-:W-:Y:S01]  /*0e30*/  IMAD.MOV R13, RZ, RZ, -R5 ;  /* 0x000000ffff0d7224 */ /* 0x001fe200078e0a05 */
[----:B------:R-:W-:Y:S01]  /*0e40*/  SGXT R4, R4, 0x1 ;  /* 0x000000010404781a */ /* 0x000fe20000000200 */
[----:B------:R0:W-:Y:S01]  /*0e50*/  STL [R1+0x50], R3 ;  /* 0x0000500301007387 */ /* 0x0001e20000100800 */
[----:B------:R-:W-:Y:S01]  /*0e60*/  SGXT.U32 R2, R2, 0x1 ;  /* 0x000000010202781a */ /* 0x000fe20000000000 */
[----:B-1----:R-:W-:Y:S01]  /*0e70*/  IMAD.MOV R9, RZ, RZ, -R7 ;  /* 0x000000ffff097224 */ /* 0x002fe200078e0a07 */
[----:B------:R-:W-:Y:S01]  /*0e80*/  LOP3.LUT R10, R11, 0x90, R4, 0x78, !PT ;  /* 0x000000900b0a7812 */ /* 0x000fe200078e7804 */
[----:B------:R-:W-:Y:S01]  /*0e90*/  IMAD.MOV.U32 R6, RZ, RZ, RZ ;  /* 0x000000ffff067224 */ /* 0x000fe200078e00ff */
[----:B------:R-:W-:Y:S01]  /*0ea0*/  LOP3.LUT R2, R28, R2, RZ, 0xfc, !PT ;  /* 0x000000021c027212 */ /* 0x000fe200078efcff */
[----:B------:R-:W-:-:S02]  /*0eb0*/  IMAD.MOV.U32 R4, RZ, RZ, RZ ;  /* 0x000000ffff047224 */ /* 0x000fc400078e00ff */
[----:B0-----:R-:W-:Y:S02]  /*0ec0*/  IMAD R3, R9, R8, RZ ;  /* 0x0000000809037224 */ /* 0x001fe400078e02ff */
[----:B------:R-:W-:Y:S02]  /*0ed0*/  IMAD R9, R13, R0, RZ ;  /* 0x000000000d097224 */ /* 0x000fe400078e02ff */
[----:B------:R-:W-:Y:S01]  /*0ee0*/  IMAD.HI.U32 R6, R7, R3, R6 ;  /* 0x0000000307067227 */ /* 0x000fe200078e0006 */
[----:B------:R-:W-:Y:S02]  /*0ef0*/  IABS R19, R24 ;  /* 0x0000001800137213 */ /* 0x000fe40000000000 */
[----:B------:R-:W-:Y:S01]  /*0f00*/  IABS R17, R25 ;  /* 0x0000001900117213 */ /* 0x000fe20000000000 */
[----:B------:R-:W-:Y:S01]  /*0f10*/  IMAD.HI.U32 R3, R5, R9, R4 ;  /* 0x0000000905037227 */ /* 0x000fe200078e0004 */
[----:B------:R-:W-:Y:S01]  /*0f20*/  LOP3.LUT R4, R2, 0x3e, RZ, 0xfc, !PT ;  /* 0x0000003e02047812 */ /* 0x000fe200078efcff */
[----:B------:R0:W-:Y:S02]  /*0f30*/  STL [R1+0x49c], R10 ;  /* 0x00049c0a01007387 */ /* 0x0001e40000100800 */
[----:B------:R-:W-:Y:S01]  /*0f40*/  IMAD.HI.U32 R5, R6, R17, RZ ;  /* 0x0000001106057227 */ /* 0x000fe200078e00ff */
[----:B------:R-:W-:-:S02]  /*0f50*/  ISETP.GE.AND P2, PT, R4, RZ, PT ;  /* 0x000000ff0400720c */ /* 0x000fc40003f46270 */
[----:B0-----:R-:W-:Y:S01]  /*0f60*/  IABS R10, R4 ;  /* 0x00000004000a7213 */ /* 0x001fe20000000000 */
[----:B------:R-:W-:-:S04]  /*0f70*/  IMAD.HI.U32 R4, R6, R19, RZ ;  /* 0x0000001306047227 */ /* 0x000fc800078e00ff */
[----:B------:R-:W-:Y:S02]  /*0f80*/  IMAD.MOV R4, RZ, RZ, -R4 ;  /* 0x000000ffff047224 */ /* 0x000fe400078e0a04 */
[----:B------:R-:W-:Y:S02]  /*0f90*/  IMAD.MOV R5, RZ, RZ, -R5 ;  /* 0x000000ffff057224 */ /* 0x000fe400078e0a05 */
[C---:B------:R-:W-:Y:S02]  /*0fa0*/  IMAD R19, R8.reuse, R4, R19 ;  /* 0x0000000408137224 */ /* 0x040fe400078e0213 */
[----:B------:R-:W-:-:S03]  /*0fb0*/  IMAD R17, R8, R5, R17 ;  /* 0x0000000508117224 */ /* 0x000fc600078e0211 */
[C---:B------:R-:W-:Y:S02]  /*0fc0*/  ISETP.GT.U32.AND P6, PT, R8.reuse, R19, PT ;  /* 0x000000130800720c */ /* 0x040fe40003fc4070 */
[----:B------:R-:W-:-:S11]  /*0fd0*/  ISETP.GT.U32.AND P0, PT, R8, R17, PT ;  /* 0x000000110800720c */ /* 0x000fd60003f04070 */
[--C-:B------:R-:W-:Y:S02]  /*0fe0*/  @!P6 IMAD.IADD R19, R19, 0x1, -R8.reuse ;  /* 0x000000011313e824 */ /* 0x100fe400078e0a08 */
[----:B------:R-:W-:-:S03]  /*0ff0*/  @!P0 IMAD.IADD R17, R17, 0x1, -R8 ;  /* 0x0000000111118824 */ /* 0x000fc600078e0a08 */
[C---:B------:R-:W-:Y:S02]  /*1000*/  ISETP.GT.U32.AND P6, PT, R8.reuse, R19, PT ;  /* 0x000000130800720c */ /* 0x040fe40003fc4070 */
[----:B------:R-:W-:Y:S01]  /*1010*/  ISETP.GT.U32.AND P0, PT, R8, R17, PT ;  /* 0x000000110800720c */ /* 0x000fe20003f04070 */
[----:B------:R-:W-:Y:S01]  /*1020*/  IMAD.HI.U32 R12, R3, R10, RZ ;  /* 0x0000000a030c7227 */ /* 0x000fe200078e00ff */
[----:B------:R-:W-:-:S03]  /*1030*/  LOP3.LUT R4, R2, 0x38, RZ, 0xfc, !PT ;  /* 0x0000003802047812 */ /* 0x000fc600078efcff */
[----:B------:R-:W-:Y:S01]  /*1040*/  IMAD.MOV R13, RZ, RZ, -R12 ;  /* 0x000000ffff0d7224 */ /* 0x000fe200078e0a0c */
[----:B------:R-:W-:Y:S02]  /*1050*/  LOP3.LUT R5, R2, 0x3c, RZ, 0xfc, !PT ;  /* 0x0000003c02057812 */ /* 0x000fe400078efcff */
[----:B------:R-:W-:Y:S01]  /*1060*/  IABS R29, R4 ;  /* 0x00000004001d7213 */ /* 0x000fe20000000000 */
[----:B------:R-:W-:Y:S02]  /*1070*/  IMAD R10, R0, R13, R10 ;  /* 0x0000000d000a7224 */ /* 0x000fe400078e020a */
[--C-:B------:R-:W-:Y:S01]  /*1080*/  @!P6 IMAD.IADD R19, R19, 0x1, -R8.reuse ;  /* 0x000000011313e824 */ /* 0x100fe200078e0a08 */
[----:B------:R-:W-:Y:S01]  /*1090*/  ISETP.GE.AND P6, PT, R24, RZ, PT ;  /* 0x000000ff1800720c */ /* 0x000fe20003fc6270 */
[----:B------:R-:W-:Y:S01]  /*10a0*/  @!P0 IMAD.IADD R17, R17, 0x1, -R8 ;  /* 0x0000000111118824 */ /* 0x000fe200078e0a08 */
[----:B------:R-:W-:Y:S02]  /*10b0*/  ISETP.GE.AND P0, PT, R25, RZ, PT ;  /* 0x000000ff1900720c */ /* 0x000fe40003f06270 */
[----:B------:R-:W-:-:S02]  /*10c0*/  LOP3.LUT R13, R2, 0x36, RZ, 0xfc, !PT ;  /* 0x00000036020d7812 */ /* 0x000fc400078efcff */
[----:B------:R-:W-:Y:S02]  /*10d0*/  IABS R15, R5 ;  /* 0x00000005000f7213 */ /* 0x000fe40000000000 */
[----:B------:R-:W-:Y:S02]  /*10e0*/  IABS R28, R13 ;  /* 0x0000000d001c7213 */ /* 0x000fe40000000000 */
[----:B------:R-:W-:Y:S01]  /*10f0*/  ISETP.GE.AND P1, PT, R5, RZ, PT ;  /* 0x000000ff0500720c */ /* 0x000fe20003f26270 */
[----:B------:R-:W-:-:S04]  /*1100*/  IMAD.HI.U32 R12, R3, R15, RZ ;  /* 0x0000000f030c7227 */ /* 0x000fc800078e00ff */
[----:B------:R-:W-:-:S04]  /*1110*/  IMAD.HI.U32 R5, R3, R28, RZ ;  /* 0x0000001c03057227 */ /* 0x000fc800078e00ff */
[----:B------:R-:W-:Y:S02]  /*1120*/  IMAD.MOV R12, RZ, RZ, -R12 ;  /* 0x000000ffff0c7224 */ /* 0x000fe400078e0a0c */
[----:B------:R-:W-:Y:S01]  /*1130*/  @!P6 IMAD.MOV R19, RZ, RZ, -R19 ;  /* 0x000000ffff13e224 */ /* 0x000fe200078e0a13 */
[----:B------:R-:W-:Y:S01]  /*1140*/  ISETP.NE.AND P6, PT, RZ, c[0x0][0x178], PT ;  /* 0x00005e00ff007a0c */ /* 0x000fe20003fc5270 */
[----:B------:R-:W-:Y:S02]  /*1150*/  @!P0 IMAD.MOV R17, RZ, RZ, -R17 ;  /* 0x000000ffff118224 */ /* 0x000fe400078e0a11 */
[----:B------:R-:W-:Y:S02]  /*1160*/  IMAD.MOV R5, RZ, RZ, -R5 ;  /* 0x000000ffff057224 */ /* 0x000fe400078e0a05 */
[C---:B------:R-:W-:Y:S01]  /*1170*/  IMAD R15, R0.reuse, R12, R15 ;  /* 0x0000000c000f7224 */ /* 0x040fe200078e020f */
[C---:B------:R-:W-:Y:S01]  /*1180*/  ISETP.GT.U32.AND P0, PT, R0.reuse, R10, PT ;  /* 0x0000000a0000720c */ /* 0x040fe20003f04070 */
[----:B------:R-:W-:-:S12]  /*1190*/  IMAD R28, R0, R5, R28 ;  /* 0x00000005001c7224 */ /* 0x000fd800078e021c */
[----:B------:R-:W-:-:S05]  /*11a0*/  @!P0 IMAD.IADD R10, R10, 0x1, -R0 ;  /* 0x000000010a0a8824 */ /* 0x000fca00078e0a00 */
[----:B------:R-:W-:Y:S02]  /*11b0*/  ISETP.GT.U32.AND P0, PT, R0, R10, PT ;  /* 0x0000000a0000720c */ /* 0x000fe40003f04070 */
[----:B--2---:R-:W-:Y:S02]  /*11c0*/  IABS R11, R26 ;  /* 0x0000001a000b7213 */ /* 0x004fe40000000000 */
[----:B---3--:R-:W-:-:S03]  /*11d0*/  IABS R9, R27 ;  /* 0x0000001b00097213 */ /* 0x008fc60000000000 */
[----:B------:R-:W-:-:S04]  /*11e0*/  IMAD.HI.U32 R7, R6, R11, RZ ;  /* 0x0000000b06077227 */ /* 0x000fc800078e00ff */
        /* <DEDUP_REMOVED lines=10> */
[----:B------:R-:W-:Y:S02]  /*1290*/  ISETP.GT.U32.AND P3, PT, R8, R9, PT ;  /* 0x000000090800720c */ /* 0x000fe40003f64070 */
[----:B------:R-:W-:-:S04]  /*12a0*/  LOP3.LUT R6, R2, 0x3a, RZ, 0xfc, !PT ;  /* 0x0000003a02067812 */ /* 0x000fc800078efcff */
[----:B------:R-:W-:-:S05]  /*12b0*/  IABS R14, R6 ;  /* 0x00000006000e7213 */ /* 0x000fca0000000000 */
[--C-:B------:R-:W-:Y:S01]  /*12c0*/  @!P5 IMAD.IADD R11, R11, 0x1, -R8.reuse ;  /* 0x000000010b0bd824 */ /* 0x100fe200078e0a08 */
[----:B------:R-:W-:Y:S01]  /*12d0*/  ISETP.GE.AND P5, PT, R26, RZ, PT ;  /* 0x000000ff1a00720c */ /* 0x000fe20003fa6270 */
[----:B------:R-:W-:Y:S01]  /*12e0*/  @!P3 IMAD.IADD R9, R9, 0x1, -R8 ;  /* 0x000000010909b824 */ /* 0x000fe200078e0a08 */
[----:B------:R-:W-:Y:S01]  /*12f0*/  ISETP.GE.AND P3, PT, R27, RZ, PT ;  /* 0x000000ff1b00720c */ /* 0x000fe20003f66270 */
[----:B------:R-:W-:Y:S01]  /*1300*/  IMAD.HI.U32 R7, R3, R14, RZ ;  /* 0x0000000e03077227 */ /* 0x000fe200078e00ff */
[----:B------:R-:W-:-:S03]  /*1310*/  ISETP.GE.AND P4, PT, R6, RZ, PT ;  /* 0x000000ff0600720c */ /* 0x000fc60003f86270 */
[----:B------:R-:W-:Y:S01]  /*1320*/  IMAD.HI.U32 R6, R3, R29, RZ ;  /* 0x0000001d03067227 */ /* 0x000fe200078e00ff */
[----:B------:R-:W-:-:S03]  /*1330*/  LOP3.LUT R8, RZ, c[0x0][0x178], RZ, 0x33, !PT ;  /* 0x00005e00ff087a12 */ /* 0x000fc600078e33ff */
[----:B------:R-:W-:Y:S02]  /*1340*/  IMAD.MOV R7, RZ, RZ, -R7 ;  /* 0x000000ffff077224 */ /* 0x000fe400078e0a07 */
[----:B------:R-:W-:Y:S02]  /*1350*/  IMAD.MOV R6, RZ, RZ, -R6 ;  /* 0x000000ffff067224 */ /* 0x000fe400078e0a06 */
[----:B------:R-:W-:Y:S02]  /*1360*/  @!P5 IMAD.MOV R11, RZ, RZ, -R11 ;  /* 0x000000ffff0bd224 */ /* 0x000fe400078e0a0b */
[----:B------:R-:W-:Y:S02]  /*1370*/  @!P3 IMAD.MOV R9, RZ, RZ, -R9 ;  /* 0x000000ffff09b224 */ /* 0x000fe400078e0a09 */
[----:B------:R-:W-:Y:S01]  /*1380*/  IMAD R14, R0, R7, R14 ;  /* 0x00000007000e7224 */ /* 0x000fe200078e020e */
[----:B------:R-:W-:Y:S01]  /*1390*/  LOP3.LUT R7, R2, 0x34, RZ, 0xfc, !PT ;  /* 0x0000003402077812 */ /* 0x000fe200078efcff */
[----:B------:R-:W-:Y:S01]  /*13a0*/  IMAD R29, R0, R6, R29 ;  /* 0x00000006001d7224 */ /* 0x000fe200078e021d */
[----:B------:R-:W-:-:S02]  /*13b0*/  SEL R16, R8, R19, !P6 ;  /* 0x0000001308107207 */ /* 0x000fc40007000000 */
[C---:B------:R-:W-:Y:S02]  /*13c0*/  SEL R12, R8.reuse, R17, !P6 ;  /* 0x00000011080c7207 */ /* 0x040fe40007000000 */
[C---:B------:R-:W-:Y:S02]  /*13d0*/  SEL R11, R8.reuse, R11, !P6 ;  /* 0x0000000b080b7207 */ /* 0x040fe40007000000 */
[----:B------:R-:W-:Y:S02]  /*13e0*/  SEL R8, R8, R9, !P6 ;  /* 0x0000000908087207 */ /* 0x000fe40007000000 */
[----:B------:R-:W-:Y:S02]  /*13f0*/  IABS R5, R7 ;  /* 0x0000000700057213 */ /* 0x000fe40000000000 */
[C---:B------:R-:W-:Y:S02]  /*1400*/  ISETP.GT.U32.AND P6, PT, R0.reuse, R29, PT ;  /* 0x0000001d0000720c */ /* 0x040fe40003fc4070 */
[C---:B------:R-:W-:Y:S01]  /*1410*/  ISETP.GT.U32.AND P5, PT, R0.reuse, R15, PT ;  /* 0x0000000f0000720c */ /* 0x040fe20003fa4070 */
[----:B------:R-:W-:Y:S01]  /*1420*/  IMAD.HI.U32 R6, R3, R5, RZ ;  /* 0x0000000503067227 */ /* 0x000fe200078e00ff */
[----:B------:R-:W-:-:S02]  /*1430*/  ISETP.GT.U32.AND P3, PT, R0, R14, PT ;  /* 0x0000000e0000720c */ /* 0x000fc40003f64070 */
[----:B------:R-:W-:Y:S01]  /*1440*/  LOP3.LUT R9, R2, 0x32, RZ, 0xfc, !PT ;  /* 0x0000003202097812 */ /* 0x000fe200078efcff */
[----:B------:R-:W-:-:S04]  /*1450*/  IMAD.MOV R6, RZ, RZ, -R6 ;  /* 0x000000ffff067224 */ /* 0x000fc800078e0a06 */
[C---:B------:R-:W-:Y:S01]  /*1460*/  IMAD R5, R0.reuse, R6, R5 ;  /* 0x0000000600057224 */ /* 0x040fe200078e0205 */
[----:B------:R-:W-:Y:S01]  /*1470*/  IABS R6, R9 ;  /* 0x0000000900067213 */ /* 0x000fe20000000000 */
[--C-:B------:R-:W-:Y:S02]  /*1480*/  @!P6 IMAD.IADD R29, R29, 0x1, -R0.reuse ;  /* 0x000000011d1de824 */ /* 0x100fe400078e0a00 */
[----:B------:R-:W-:Y:S02]  /*1490*/  @!P5 IMAD.IADD R15, R15, 0x1, -R0 ;  /* 0x000000010f0fd824 */ /* 0x000fe400078e0a00 */
[----:B------:R-:W-:Y:S01]  /*14a0*/  IMAD.HI.U32 R18, R3, R6, RZ ;  /* 0x0000000603127227 */ /* 0x000fe200078e00ff */
[----:B------:R-:W-:-:S03]  /*14b0*/  ISETP.GT.U32.AND P6, PT, R0, R29, PT ;  /* 0x0000001d0000720c */ /* 0x000fc60003fc4070 */
[----:B------:R-:W-:Y:S01]  /*14c0*/  @!P3 IMAD.IADD R14, R14, 0x1, -R0 ;  /* 0x000000010e0eb824 */ /* 0x000fe200078e0a00 */
[----:B------:R-:W-:Y:S01]  /*14d0*/  ISETP.GT.U32.AND P5, PT, R0, R15, PT ;  /* 0x0000000f0000720c */ /* 0x000fe20003fa4070 */
[----:B------:R-:W-:-:S03]  /*14e0*/  IMAD.MOV R18, RZ, RZ, -R18 ;  /* 0x000000ffff127224 */ /* 0x000fc600078e0a12 */
[C---:B------:R-:W-:Y:S01]  /*14f0*/  ISETP.GT.U32.AND P3, PT, R0.reuse, R14, PT ;  /* 0x0000000e0000720c */ /* 0x040fe20003f64070 */
[----:B------:R-:W-:Y:S01]  /*1500*/  IMAD R6, R0, R18, R6 ;  /* 0x0000001200067224 */ /* 0x000fe200078e0206 */
[----:B------:R-:W-:Y:S01]  /*1510*/  STL [R1+0x40], R16 ;  /* 0x0000401001007387 */ /* 0x000fe20000100800 */
[--C-:B------:R-:W-:Y:S01]  /*1520*/  @!P0 IMAD.IADD R10, R10, 0x1, -R0.reuse ;  /* 0x000000010a0a8824 */ /* 0x100fe200078e0a00 */
[C---:B------:R-:W-:Y:S01]  /*1530*/  ISETP.GT.U32.AND P0, PT, R0.reuse, R28, PT ;  /* 0x0000001c0000720c */ /* 0x040fe20003f04070 */
[----:B------:R-:W-:Y:S01]  /*1540*/  @!P6 IMAD.IADD R29, R29, 0x1, -R0 ;  /* 0x000000011d1de824 */ /* 0x000fe200078e0a00 */
[----:B------:R0:W-:Y:S01]  /*1550*/  STL [R1+0x44], R12 ;  /* 0x0000440c01007387 */ /* 0x0001e20000100800 */
[----:B------:R-:W-:-:S03]  /*1560*/  ISETP.GT.U32.AND P6, PT, R0, R6, PT ;  /* 0x000000060000720c */ /* 0x000fc60003fc4070 */
[----:B------:R1:W-:Y:S01]  /*1570*/  STL [R1+0x48], R11 ;  /* 0x0000480b01007387 */ /* 0x0003e20000100800 */
[--C-:B------:R-:W-:Y:S01]  /*1580*/  @!P5 IMAD.IADD R15, R15, 0x1, -R0.reuse ;  /* 0x000000010f0fd824 */ /* 0x100fe200078e0a00 */
[----:B0-----:R-:W-:Y:S02]  /*1590*/  LOP3.LUT R12, R2, 0x2e, RZ, 0xfc, !PT ;  /* 0x0000002e020c7812 */ /* 0x001fe400078efcff */
[----:B------:R0:W-:Y:S01]  /*15a0*/  STL [R1+0x4c], R8 ;  /* 0x00004c0801007387 */ /* 0x0001e20000100800 */
[----:B------:R-:W-:Y:S02]  /*15b0*/  ISETP.GT.U32.AND P5, PT, R0, R5, PT ;  /* 0x000000050000720c */ /* 0x000fe40003fa4070 */
[----:B-1----:R-:W-:Y:S01]  /*15c0*/  LOP3.LUT R11, R2, 0x30, RZ, 0xfc, !PT ;  /* 0x00000030020b7812 */ /* 0x002fe200078efcff */
[----:B------:R-:W-:Y:S01]  /*15d0*/  @!P3 IMAD.IADD R14, R14, 0x1, -R0 ;  /* 0x000000010e0eb824 */ /* 0x000fe200078e0a00 */
[----:B------:R-:W-:Y:S02]  /*15e0*/  ISETP.GE.AND P3, PT, R4, RZ, PT ;  /* 0x000000ff0400720c */ /* 0x000fe40003f66270 */
[----:B------:R-:W-:-:S02]  /*15f0*/  IABS R16, R11 ;  /* 0x0000000b00107213 */ /* 0x000fc40000000000 */
[----:B0-----:R-:W-:Y:S01]  /*1600*/  IABS R8, R12 ;  /* 0x0000000c00087213 */ /* 0x001fe20000000000 */
[----:B------:R-:W-:-:S04]  /*1610*/  @!P0 IMAD.IADD R28, R28, 0x1, -R0 ;  /* 0x000000011c1c8824 */ /* 0x000fc800078e0a00 */
[----:B------:R-:W-:Y:S01]  /*1620*/  IMAD.HI.U32 R4, R3, R8, RZ ;  /* 0x0000000803047227 */ /* 0x000fe200078e00ff */
[----:B------:R-:W-:-:S03]  /*1630*/  ISETP.GE.AND P0, PT, R13, RZ, PT ;  /* 0x000000ff0d00720c */ /* 0x000fc60003f06270 */
[----:B------:R-:W-:Y:S01]  /*1640*/  IMAD.HI.U32 R17, R3, R16, RZ ;  /* 0x0000001003117227 */ /* 0x000fe200078e00ff */
[----:B------:R-:W-:-:S03]  /*1650*/  LOP3.LUT R13, R2, 0x2c, RZ, 0xfc, !PT ;  /* 0x0000002c020d7812 */ /* 0x000fc600078efcff */
[----:B------:R-:W-:Y:S02]  /*1660*/  IMAD.MOV.U32 R20, RZ, RZ, R10 ;  /* 0x000000ffff147224 */ /* 0x000fe400078e000a */
[----:B------:R-:W-:Y:S02]  /*1670*/  @!P6 IMAD.IADD R6, R6, 0x1, -R0 ;  /* 0x000000010606e824 */ /* 0x000fe400078e0a00 */
[----:B------:R-:W-:Y:S01]  /*1680*/  IMAD.MOV R4, RZ, RZ, -R4 ;  /* 0x000000ffff047224 */ /* 0x000fe200078e0a04 */
[C---:B------:R-:W-:Y:S01]  /*1690*/  ISETP.GT.U32.AND P6, PT, R0.reuse, R28, PT ;  /* 0x0000001c0000720c */ /* 0x040fe20003fc4070 */
[----:B------:R-:W-:Y:S02]  /*16a0*/  IMAD.MOV R17, RZ, RZ, -R17 ;  /* 0x000000ffff117224 */ /* 0x000fe400078e0a11 */
[----:B------:R-:W-:Y:S01]  /*16b0*/  @!P2 IMAD.MOV R20, RZ, RZ, -R20 ;  /* 0x000000ffff14a224 */ /* 0x000fe200078e0a14 */
[C---:B------:R-:W-:Y:S01]  /*16c0*/  ISETP.GT.U32.AND P2, PT, R0.reuse, R6, PT ;  /* 0x000000060000720c */ /* 0x040fe20003f44070 */
[----:B------:R-:W-:Y:S01]  /*16d0*/  IMAD R8, R0, R4, R8 ;  /* 0x0000000400087224 */ /* 0x000fe200078e0208 */
[----:B------:R-:W-:Y:S01]  /*16e0*/  LOP3.LUT R4, R2, 0x2a, RZ, 0xfc, !PT ;  /* 0x0000002a02047812 */ /* 0x000fe200078efcff */
[----:B------:R-:W-:Y:S01]  /*16f0*/  @!P5 IMAD.IADD R5, R5, 0x1, -R0 ;  /* 0x000000010505d824 */ /* 0x000fe200078e0a00 */
[----:B------:R-:W-:Y:S01]  /*1700*/  ISETP.GE.AND P5, PT, R7, RZ, PT ;  /* 0x000000ff0700720c */ /* 0x000fe20003fa6270 */
[----:B------:R-:W-:Y:S01]  /*1710*/  IMAD.MOV.U32 R19, RZ, RZ, R15 ;  /* 0x000000ffff137224 */ /* 0x000fe200078e000f */
[----:B------:R-:W-:Y:S01]  /*1720*/  IABS R10, R13 ;  /* 0x0000000d000a7213 */ /* 0x000fe20000000000 */
[----:B------:R-:W-:-:S02]  /*1730*/  IMAD R7, R0, R17, R16 ;  /* 0x0000001100077224 */ /* 0x000fc400078e0210 */
[----:B------:R-:W-:Y:S01]  /*1740*/  IMAD.MOV.U32 R15, RZ, RZ, R14 ;  /* 0x000000ffff0f7224 */ /* 0x000fe200078e000e */
[----:B------:R-:W-:Y:S01]  /*1750*/  IABS R14, R4 ;  /* 0x00000004000e7213 */ /* 0x000fe20000000000 */
[----:B------:R-:W-:Y:S01]  /*1760*/  @!P3 IMAD.MOV R29, RZ, RZ, -R29 ;  /* 0x000000ffff1db224 */ /* 0x000fe200078e0a1d */
[----:B------:R-:W-:Y:S01]  /*1770*/  ISETP.GE.AND P3, PT, R9, RZ, PT ;  /* 0x000000ff0900720c */ /* 0x000fe20003f66270 */
[----:B------:R-:W-:Y:S01]  /*1780*/  @!P4 IMAD.MOV R15, RZ, RZ, -R15 ;  /* 0x000000ffff0fc224 */ /* 0x000fe200078e0a0f */
[C---:B------:R-:W-:Y:S01]  /*1790*/  ISETP.GT.U32.AND P4, PT, R0.reuse, R7, PT ;  /* 0x000000070000720c */ /* 0x040fe20003f84070 */
[----:B------:R-:W-:Y:S02]  /*17a0*/  IMAD.MOV.U32 R9, RZ, RZ, R10 ;  /* 0x000000ffff097224 */ /* 0x000fe400078e000a */
[----:B------:R-:W-:Y:S01]  /*17b0*/  @!P1 IMAD.MOV R19, RZ, RZ, -R19 ;  /* 0x000000ffff139224 */ /* 0x000fe200078e0a13 */
[----:B------:R-:W-:Y:S01]  /*17c0*/  ISETP.GT.U32.AND P1, PT, R0, R5, PT ;  /* 0x000000050000720c */ /* 0x000fe20003f24070 */
[----:B------:R-:W-:-:S02]  /*17d0*/  IMAD.MOV.U32 R10, RZ, RZ, R14 ;  /* 0x000000ffff0a7224 */ /* 0x000fc400078e000e */
[----:B------:R-:W-:-:S04]  /*17e0*/  IMAD.HI.U32 R14, R3, R9, RZ ;  /* 0x00000009030e7227 */ /* 0x000fc800078e00ff */
[--C-:B------:R-:W-:Y:S01]  /*17f0*/  @!P6 IMAD.IADD R28, R28, 0x1, -R0.reuse ;  /* 0x000000011c1ce824 */ /* 0x100fe200078e0a00 */
[----:B------:R-:W-:Y:S01]  /*1800*/  ISETP.GT.U32.AND P6, PT, R0, R8, PT ;  /* 0x000000080000720c */ /* 0x000fe20003fc4070 */
[----:B------:R-:W-:Y:S01]  /*1810*/  @!P2 IMAD.IADD R6, R6, 0x1, -R0 ;  /* 0x000000010606a824 */ /* 0x000fe200078e0a00 */
[----:B------:R-:W-:Y:S01]  /*1820*/  ISETP.GE.AND P2, PT, R12, RZ, PT ;  /* 0x000000ff0c00720c */ /* 0x000fe20003f46270 */
[----:B------:R-:W-:Y:S02]  /*1830*/  IMAD.MOV R12, RZ, RZ, -R14 ;  /* 0x000000ffff0c7224 */ /* 0x000fe400078e0a0e */
[--C-:B------:R-:W-:Y:S02]  /*1840*/  @!P4 IMAD.IADD R7, R7, 0x1, -R0.reuse ;  /* 0x000000010707c824 */ /* 0x100fe400078e0a00 */
[C---:B------:R-:W-:Y:S02]  /*1850*/  IMAD R9, R0.reuse, R12, R9 ;  /* 0x0000000c00097224 */ /* 0x040fe400078e0209 */
[----:B------:R-:W-:Y:S01]  /*1860*/  @!P1 IMAD.IADD R5, R5, 0x1, -R0 ;  /* 0x0000000105059824 */ /* 0x000fe200078e0a00 */
[----:B------:R-:W-:Y:S01]  /*1870*/  ISETP.GE.AND P1, PT, R11, RZ, PT ;  /* 0x000000ff0b00720c */ /* 0x000fe20003f26270 */
[----:B------:R-:W-:Y:S01]  /*1880*/  @!P3 IMAD.MOV R6, RZ, RZ, -R6 ;  /* 0x000000ffff06b224 */ /* 0x000fe200078e0a06 */
[----:B------:R-:W-:Y:S01]  /*1890*/  ISETP.GT.U32.AND P3, PT, R0, R9, PT ;  /* 0x000000090000720c */ /* 0x000fe20003f64070 */
[----:B------:R-:W-:-:S04]  /*18a0*/  IMAD.HI.U32 R11, R3, R10, RZ ;  /* 0x0000000a030b7227 */ /* 0x000fc800078e00ff */
[----:B------:R-:W-:Y:S01]  /*18b0*/  @!P0 IMAD.MOV R28, RZ, RZ, -R28 ;  /* 0x000000ffff1c8224 */ /* 0x000fe200078e0a1c */
[----:B------:R-:W-:Y:S01]  /*18c0*/  ISETP.GT.U32.AND P0, PT, R0, R7, PT ;  /* 0x000000070000720c */ /* 0x000fe20003f04070 */
[----:B------:R-:W-:Y:S02]  /*18d0*/  @!P6 IMAD.IADD R8, R8, 0x1, -R0 ;  /* 0x000000010808e824 */ /* 0x000fe400078e0a00 */
[----:B------:R-:W-:Y:S02]  /*18e0*/  IMAD.MOV R11, RZ, RZ, -R11 ;  /* 0x000000ffff0b7224 */ /* 0x000fe400078e0a0b */
[----:B------:R-:W-:Y:S01]  /*18f0*/  @!P5 IMAD.MOV R5, RZ, RZ, -R5 ;  /* 0x000000ffff05d224 */ /* 0x000fe200078e0a05 */
[C---:B------:R-:W-:Y:S01]  /*1900*/  ISETP.GT.U32.AND P5, PT, R0.reuse, R8, PT ;  /* 0x000000080000720c */ /* 0x040fe20003fa4070 */
[----:B------:R-:W-:Y:S01]  /*1910*/  STL [R1+0x8], R20 ;  /* 0x0000081401007387 */ /* 0x000fe20000100800 */
[----:B------:R-:W-:-:S03]  /*1920*/  IMAD R10, R0, R11, R10 ;  /* 0x0000000b000a7224 */ /* 0x000fc600078e020a */
[----:B------:R-:W-:Y:S01]  /*1930*/  STL [R1+0x4], R19 ;  /* 0x0000041301007387 */ /* 0x000fe20000100800 */
[----:B------:R-:W-:-:S03]  /*1940*/  @!P3 IMAD.IADD R9, R9, 0x1, -R0 ;  /* 0x000000010909b824 */ /* 0x000fc600078e0a00 */
[----:B------:R-:W-:Y:S01]  /*1950*/  STL [R1+0x1134], R29 ;  /* 0x0011341d01007387 */ /* 0x000fe20000100800 */
[----:B------:R-:W-:-:S03]  /*1960*/  ISETP.GT.U32.AND P3, PT, R0, R10, PT ;  /* 0x0000000a0000720c */ /* 0x000fc60003f64070 */
[----:B------:R0:W-:Y:S01]  /*1970*/  STL [R1], R15 ;  /* 0x0000000f01007387 */ /* 0x0001e20000100800 */
[----:B------:R-:W-:Y:S01]  /*1980*/  @!P0 IMAD.IADD R7, R7, 0x1, -R0 ;  /* 0x0000000107078824 */ /* 0x000fe200078e0a00 */
[C---:B------:R-:W-:Y:S02]  /*1990*/  LOP3.LUT R12, R2.reuse, 0x26, RZ, 0xfc, !PT ;  /* 0x00000026020c7812 */ /* 0x040fe400078efcff */
[----:B0-----:R-:W-:-:S04]  /*19a0*/  LOP3.LUT R15, R2, 0x28, RZ, 0xfc, !PT ;  /* 0x00000028020f7812 */ /* 0x001fc800078efcff */
[----:B------:R-:W-:Y:S02]  /*19b0*/  ISETP.GE.AND P0, PT, R15, RZ, PT ;  /* 0x000000ff0f00720c */ /* 0x000fe40003f06270 */
[----:B------:R-:W-:Y:S01]  /*19c0*/  IABS R15, R15 ;  /* 0x0000000f000f7213 */ /* 0x000fe20000000000 */
[--C-:B------:R-:W-:Y:S01]  /*19d0*/  @!P5 IMAD.IADD R8, R8, 0x1, -R0.reuse ;  /* 0x000000010808d824 */ /* 0x100fe200078e0a00 */
[----:B------:R-:W-:Y:S01]  /*19e0*/  ISETP.GE.AND P5, PT, R12, RZ, PT ;  /* 0x000000ff0c00720c */ /* 0x000fe20003fa6270 */
[----:B------:R-:W-:Y:S01]  /*19f0*/  @!P1 IMAD.MOV R7, RZ, RZ, -R7 ;  /* 0x000000ffff079224 */ /* 0x000fe200078e0a07 */
[----:B------:R-:W-:Y:S01]  /*1a00*/  IABS R12, R12 ;  /* 0x0000000c000c7213 */ /* 0x000fe20000000000 */
[----:B------:R-:W-:Y:S01]  /*1a10*/  IMAD.HI.U32 R17, R3, R15, RZ ;  /* 0x0000000f03117227 */ /* 0x000fe200078e00ff */
[----:B------:R-:W-:Y:S02]  /*1a20*/  ISETP.GT.U32.AND P1, PT, R0, R9, PT ;  /* 0x000000090000720c */ /* 0x000fe40003f24070 */
[----:B------:R-:W-:Y:S01]  /*1a30*/  LOP3.LUT R11, R2, 0x24, RZ, 0xfc, !PT ;  /* 0x00000024020b7812 */ /* 0x000fe200078efcff */
[----:B------:R-:W-:Y:S01]  /*1a40*/  IMAD.MOV R17, RZ, RZ, -R17 ;  /* 0x000000ffff117224 */ /* 0x000fe200078e0a11 */
[----:B------:R-:W-:Y:S01]  /*1a50*/  ISETP.GE.AND P4, PT, R13, RZ, PT ;  /* 0x000000ff0d00720c */ /* 0x000fe20003f86270 */
[----:B------:R-:W-:Y:S01]  /*1a60*/  @!P3 IMAD.IADD R10, R10, 0x1, -R0 ;  /* 0x000000010a0ab824 */ /* 0x000fe200078e0a00 */
[----:B------:R-:W-:Y:S01]  /*1a70*/  ISETP.GE.AND P6, PT, R4, RZ, PT ;  /* 0x000000ff0400720c */ /* 0x000fe20003fc6270 */
[----:B------:R-:W-:Y:S01]  /*1a80*/  IMAD.HI.U32 R4, R3, R12, RZ ;  /* 0x0000000c03047227 */ /* 0x000fe200078e00ff */
[----:B------:R-:W-:-:S02]  /*1a90*/  LOP3.LUT R16, R2, 0x22, RZ, 0xfc, !PT ;  /* 0x0000002202107812 */ /* 0x000fc400078efcff */
[----:B------:R-:W-:Y:S01]  /*1aa0*/  IABS R13, R11 ;  /* 0x0000000b000d7213 */ /* 0x000fe20000000000 */
[----:B------:R-:W-:Y:S01]  /*1ab0*/  @!P2 IMAD.MOV R8, RZ, RZ, -R8 ;  /* 0x000000ffff08a224 */ /* 0x000fe200078e0a08 */
[----:B------:R-:W-:Y:S01]  /*1ac0*/  ISETP.GE.AND P2, PT, R11, RZ, PT ;  /* 0x000000ff0b00720c */ /* 0x000fe20003f46270 */
[C---:B------:R-:W-:Y:S01]  /*1ad0*/  IMAD R11, R0.reuse, R17, R15 ;  /* 0x00000011000b7224 */ /* 0x040fe200078e020f */
[----:B------:R-:W-:Y:S01]  /*1ae0*/  IABS R14, R16 ;  /* 0x00000010000e7213 */ /* 0x000fe20000000000 */
[----:B------:R-:W-:Y:S01]  /*1af0*/  IMAD.MOV R17, RZ, RZ, -R4 ;  /* 0x000000ffff117224 */ /* 0x000fe200078e0a04 */
[C---:B------:R-:W-:Y:S01]  /*1b00*/  ISETP.GT.U32.AND P3, PT, R0.reuse, R10, PT ;  /* 0x0000000a0000720c */ /* 0x040fe20003f64070 */
[----:B------:R-:W-:Y:S02]  /*1b10*/  @!P1 IMAD.IADD R9, R9, 0x1, -R0 ;  /* 0x0000000109099824 */ /* 0x000fe400078e0a00 */
[----:B------:R-:W-:Y:S02]  /*1b20*/  IMAD R12, R0, R17, R12 ;  /* 0x00000011000c7224 */ /* 0x000fe400078e020c */
[----:B------:R-:W-:-:S04]  /*1b30*/  IMAD.HI.U32 R4, R3, R14, RZ ;  /* 0x0000000e03047227 */ /* 0x000fc800078e00ff */
[----:B------:R-:W-:Y:S01]  /*1b40*/  @!P4 IMAD.MOV R9, RZ, RZ, -R9 ;  /* 0x000000ffff09c224 */ /* 0x000fe200078e0a09 */
[----:B------:R-:W-:Y:S01]  /*1b50*/  ISETP.GT.U32.AND P4, PT, R0, R12, PT ;  /* 0x0000000c0000720c */ /* 0x000fe20003f84070 */
[----:B------:R-:W-:Y:S02]  /*1b60*/  IMAD.MOV R4, RZ, RZ, -R4 ;  /* 0x000000ffff047224 */ /* 0x000fe400078e0a04 */
[----:B------:R-:W-:Y:S02]  /*1b70*/  @!P3 IMAD.IADD R10, R10, 0x1, -R0 ;  /* 0x000000010a0ab824 */ /* 0x000fe400078e0a00 */
[----:B------:R-:W-:Y:S02]  /*1b80*/  IMAD R14, R0, R4, R14 ;  /* 0x00000004000e7224 */ /* 0x000fe400078e020e */
[----:B------:R-:W-:Y:S01]  /*1b90*/  IMAD.HI.U32 R15, R3, R13, RZ ;  /* 0x0000000d030f7227 */ /* 0x000fe200078e00ff */
[----:B------:R-:W-:-:S03]  /*1ba0*/  LOP3.LUT R21, R2, 0x20, RZ, 0xfc, !PT ;  /* 0x0000002002157812 */ /* 0x000fc600078efcff */
[----:B------:R-:W-:Y:S01]  /*1bb0*/  @!P6 IMAD.MOV R10, RZ, RZ, -R10 ;  /* 0x000000ffff0ae224 */ /* 0x000fe200078e0a0a */
[----:B------:R-:W-:Y:S01]  /*1bc0*/  ISETP.GT.U32.AND P6, PT, R0, R14, PT ;  /* 0x0000000e0000720c */ /* 0x000fe20003fc4070 */
[----:B------:R-:W-:Y:S02]  /*1bd0*/  IMAD.MOV R15, RZ, RZ, -R15 ;  /* 0x000000ffff0f7224 */ /* 0x000fe400078e0a0f */
[----:B------:R-:W-:Y:S01]  /*1be0*/  @!P4 IMAD.IADD R12, R12, 0x1, -R0 ;  /* 0x000000010c0cc824 */ /* 0x000fe200078e0a00 */
[----:B------:R-:W-:Y:S01]  /*1bf0*/  IABS R4, R21 ;  /* 0x0000001500047213 */ /* 0x000fe20000000000 */
[----:B------:R-:W-:Y:S01]  /*1c00*/  IMAD R13, R0, R15, R13 ;  /* 0x0000000f000d7224 */ /* 0x000fe200078e020d */
[----:B------:R-:W-:Y:S02]  /*1c10*/  LOP3.LUT R15, R2, 0x1e, RZ, 0xfc, !PT ;  /* 0x0000001e020f7812 */ /* 0x000fe400078efcff */
[C---:B------:R-:W-:Y:S01]  /*1c20*/  ISETP.GT.U32.AND P4, PT, R0.reuse, R12, PT ;  /* 0x0000000c0000720c */ /* 0x040fe20003f84070 */
[----:B------:R-:W-:Y:S01]  /*1c30*/  IMAD.HI.U32 R19, R3, R4, RZ ;  /* 0x0000000403137227 */ /* 0x000fe200078e00ff */
[----:B------:R-:W-:-:S02]  /*1c40*/  ISETP.GT.U32.AND P3, PT, R0, R13, PT ;  /* 0x0000000d0000720c */ /* 0x000fc40003f64070 */
[----:B------:R-:W-:Y:S01]  /*1c50*/  IABS R18, R15 ;  /* 0x0000000f00127213 */ /* 0x000fe20000000000 */
[----:B------:R-:W-:Y:S02]  /*1c60*/  @!P6 IMAD.IADD R14, R14, 0x1, -R0 ;  /* 0x000000010e0ee824 */ /* 0x000fe400078e0a00 */
[----:B------:R-:W-:Y:S01]  /*1c70*/  IMAD.MOV R19, RZ, RZ, -R19 ;  /* 0x000000ffff137224 */ /* 0x000fe200078e0a13 */
[C---:B------:R-:W-:Y:S02]  /*1c80*/  ISETP.GT.U32.AND P1, PT, R0.reuse, R11, PT ;  /* 0x0000000b0000720c */ /* 0x040fe40003f24070 */
[C---:B------:R-:W-:Y:S01]  /*1c90*/  ISETP.GT.U32.AND P6, PT, R0.reuse, R14, PT ;  /* 0x0000000e0000720c */ /* 0x040fe20003fc4070 */
[----:B------:R-:W-:Y:S02]  /*1ca0*/  IMAD R4, R0, R19, R4 ;  /* 0x0000001300047224 */ /* 0x000fe400078e0204 */
[----:B------:R-:W-:-:S04]  /*1cb0*/  IMAD.HI.U32 R19, R3, R18, RZ ;  /* 0x0000001203137227 */ /* 0x000fc800078e00ff */
[--C-:B------:R-:W-:Y:S02]  /*1cc0*/  @!P4 IMAD.IADD R12, R12, 0x1, -R0.reuse ;  /* 0x000000010c0cc824 */ /* 0x100fe400078e0a00 */
[----:B------:R-:W-:Y:S02]  /*1cd0*/  IMAD.MOV R19, RZ, RZ, -R19 ;  /* 0x000000ffff137224 */ /* 0x000fe400078e0a13 */
[----:B------:R-:W-:Y:S02]  /*1ce0*/  @!P3 IMAD.IADD R13, R13, 0x1, -R0 ;  /* 0x000000010d0db824 */ /* 0x000fe400078e0a00 */
[----:B------:R-:W-:Y:S01]  /*1cf0*/  @!P5 IMAD.MOV R12, RZ, RZ, -R12 ;  /* 0x000000ffff0cd224 */ /* 0x000fe200078e0a0c */
[----:B------:R-:W-:Y:S01]  /*1d00*/  ISETP.GE.AND P5, PT, R15, RZ, PT ;  /* 0x000000ff0f00720c */ /* 0x000fe20003fa6270 */
[C---:B------:R-:W-:Y:S01]  /*1d10*/  IMAD R15, R0.reuse, R19, R18 ;  /* 0x00000013000f7224 */ /* 0x040fe200078e0212 */
[----:B------:R-:W-:Y:S01]  /*1d20*/  ISETP.GT.U32.AND P3, PT, R0, R13, PT ;  /* 0x0000000d0000720c */ /* 0x000fe20003f64070 */
[----:B------:R-:W-:-:S02]  /*1d30*/  @!P1 IMAD.IADD R11, R11, 0x1, -R0 ;  /* 0x000000010b0b9824 */ /* 0x000fc400078e0a00 */
[----:B------:R-:W-:Y:S01]  /*1d40*/  @!P6 IMAD.IADD R14, R14, 0x1, -R0 ;  /* 0x000000010e0ee824 */ /* 0x000fe200078e0a00 */
[C---:B------:R-:W-:Y:S02]  /*1d50*/  ISETP.GT.U32.AND P6, PT, R0.reuse, R15, PT ;  /* 0x0000000f0000720c */ /* 0x040fe40003fc4070 */
[----:B------:R-:W-:Y:S02]  /*1d60*/  ISETP.GT.U32.AND P1, PT, R0, R11, PT ;  /* 0x0000000b0000720c */ /* 0x000fe40003f24070 */
[----:B------:R-:W-:-:S04]  /*1d70*/  LOP3.LUT R17, R2, 0x1c, RZ, 0xfc, !PT ;  /* 0x0000001c02117812 */ /* 0x000fc800078efcff */
[----:B------:R-:W-:Y:S01]  /*1d80*/  IABS R20, R17 ;  /* 0x0000001100147213 */ /* 0x000fe20000000000 */
[--C-:B------:R-:W-:Y:S01]  /*1d90*/  @!P3 IMAD.IADD R13, R13, 0x1, -R0.reuse ;  /* 0x000000010d0db824 */ /* 0x100fe200078e0a00 */
[----:B------:R-:W-:Y:S02]  /*1da0*/  ISETP.GE.AND P3, PT, R17, RZ, PT ;  /* 0x000000ff1100720c */ /* 0x000fe40003f66270 */
[----:B------:R-:W-:Y:S01]  /*1db0*/  LOP3.LUT R17, R2, 0x1a, RZ, 0xfc, !PT ;  /* 0x0000001a02117812 */ /* 0x000fe200078efcff */
[--C-:B------:R-:W-:Y:S01]  /*1dc0*/  @!P6 IMAD.IADD R15, R15, 0x1, -R0.reuse ;  /* 0x000000010f0fe824 */ /* 0x100fe200078e0a00 */
[----:B------:R-:W-:Y:S01]  /*1dd0*/  ISETP.GT.U32.AND P4, PT, R0, R4, PT ;  /* 0x000000040000720c */ /* 0x000fe20003f84070 */
[----:B------:R-:W-:Y:S01]  /*1de0*/  @!P1 IMAD.IADD R11, R11, 0x1, -R0 ;  /* 0x000000010b0b9824 */ /* 0x000fe200078e0a00 */
[----:B------:R-:W-:Y:S01]  /*1df0*/  ISETP.GE.AND P1, PT, R16, RZ, PT ;  /* 0x000000ff1000720c */ /* 0x000fe20003f26270 */
[----:B------:R-:W-:Y:S01]  /*1e00*/  @!P2 IMAD.MOV R13, RZ, RZ, -R13 ;  /* 0x000000ffff0da224 */ /* 0x000fe200078e0a0d */
[----:B------:R-:W-:Y:S01]  /*1e10*/  ISETP.GE.AND P2, PT, R17, RZ, PT ;  /* 0x000000ff1100720c */ /* 0x000fe20003f46270 */
[----:B------:R-:W-:Y:S01]  /*1e20*/  IMAD.MOV.U32 R16, RZ, RZ, R20 ;  /* 0x000000ffff107224 */ /* 0x000fe200078e0014 */
[----:B------:R-:W-:-:S02]  /*1e30*/  IABS R17, R17 ;  /* 0x0000001100117213 */ /* 0x000fc40000000000 */
[----:B------:R-:W-:Y:S01]  /*1e40*/  ISETP.GT.U32.AND P6, PT, R0, R15, PT ;  /* 0x0000000f0000720c */ /* 0x000fe20003fc4070 */
[----:B------:R-:W-:-:S04]  /*1e50*/  IMAD.HI.U32 R20, R3, R16, RZ ;  /* 0x0000001003147227 */ /* 0x000fc800078e00ff */
[----:B------:R-:W-:-:S04]  /*1e60*/  IMAD.HI.U32 R22, R3, R17, RZ ;  /* 0x0000001103167227 */ /* 0x000fc800078e00ff */
[----:B------:R-:W-:Y:S02]  /*1e70*/  IMAD.MOV R20, RZ, RZ, -R20 ;  /* 0x000000ffff147224 */ /* 0x000fe400078e0a14 */
[----:B------:R-:W-:Y:S02]  /*1e80*/  IMAD.MOV R22, RZ, RZ, -R22 ;  /* 0x000000ffff167224 */ /* 0x000fe400078e0a16 */
[----:B------:R-:W-:Y:S02]  /*1e90*/  IMAD R16, R0, R20, R16 ;  /* 0x0000001400107224 */ /* 0x000fe400078e0210 */
[--C-:B------:R-:W-:Y:S02]  /*1ea0*/  @!P4 IMAD.IADD R4, R4, 0x1, -R0.reuse ;  /* 0x000000010404c824 */ /* 0x100fe400078e0a00 */
[C---:B------:R-:W-:Y:S02]  /*1eb0*/  IMAD R17, R0.reuse, R22, R17 ;  /* 0x0000001600117224 */ /* 0x040fe400078e0211 */
[----:B------:R-:W-:Y:S01]  /*1ec0*/  @!P6 IMAD.IADD R15, R15, 0x1, -R0 ;  /* 0x000000010f0fe824 */ /* 0x000fe200078e0a00 */
[----:B------:R-:W-:-:S02]  /*1ed0*/  ISETP.GT.U32.AND P4, PT, R0, R4, PT ;  /* 0x000000040000720c */ /* 0x000fc40003f84070 */
[C---:B------:R-:W-:Y:S01]  /*1ee0*/  ISETP.GT.U32.AND P6, PT, R0.reuse, R16, PT ;  /* 0x000000100000720c */ /* 0x040fe20003fc4070 */
[----:B------:R-:W-:Y:S01]  /*1ef0*/  @!P5 IMAD.MOV R15, RZ, RZ, -R15 ;  /* 0x000000ffff0fd224 */ /* 0x000fe200078e0a0f */
[----:B------:R-:W-:Y:S02]  /*1f00*/  ISETP.GT.U32.AND P5, PT, R0, R17, PT ;  /* 0x000000110000720c */ /* 0x000fe40003fa4070 */
[C---:B------:R-:W-:Y:S02]  /*1f10*/  LOP3.LUT R18, R2.reuse, 0x18, RZ, 0xfc, !PT ;  /* 0x0000001802127812 */ /* 0x040fe400078efcff */
[----:B------:R-:W-:Y:S01]  /*1f20*/  LOP3.LUT R19, R2, 0x16, RZ, 0xfc, !PT ;  /* 0x0000001602137812 */ /* 0x000fe200078efcff */
[----:B------:R-:W-:Y:S01]  /*1f30*/  STL [R1+0x1138], R28 ;  /* 0x0011381c01007387 */ /* 0x000fe20000100800 */
[----:B------:R-:W-:Y:S01]  /*1f40*/  @!P0 IMAD.MOV R11, RZ, RZ, -R11 ;  /* 0x000000ffff0b8224 */ /* 0x000fe200078e0a0b */
[----:B------:R-:W-:Y:S01]  /*1f50*/  ISETP.GE.AND P0, PT, R21, RZ, PT ;  /* 0x000000ff1500720c */ /* 0x000fe20003f06270 */
[----:B------:R-:W-:Y:S01]  /*1f60*/  @!P1 IMAD.MOV R14, RZ, RZ, -R14 ;  /* 0x000000ffff0e9224 */ /* 0x000fe200078e0a0e */
[----:B------:R-:W-:Y:S01]  /*1f70*/  STL [R1+0x113c], R5 ;  /* 0x00113c0501007387 */ /* 0x000fe20000100800 */
[----:B------:R-:W-:Y:S01]  /*1f80*/  ISETP.GE.AND P1, PT, R18, RZ, PT ;  /* 0x000000ff1200720c */ /* 0x000fe20003f26270 */
[--C-:B------:R-:W-:Y:S01]  /*1f90*/  @!P4 IMAD.IADD R4, R4, 0x1, -R0.reuse ;  /* 0x000000010404c824 */ /* 0x100fe200078e0a00 */
[----:B------:R-:W-:Y:S01]  /*1fa0*/  LOP3.LUT R23, R2, 0x12, RZ, 0xfc, !PT ;  /* 0x0000001202177812 */ /* 0x000fe200078efcff */
[--C-:B------:R-:W-:Y:S01]  /*1fb0*/  @!P6 IMAD.IADD R16, R16, 0x1, -R0.reuse ;  /* 0x000000011010e824 */ /* 0x100fe200078e0a00 */
[----:B------:R-:W-:Y:S01]  /*1fc0*/  STL [R1+0x1140], R6 ;  /* 0x0011400601007387 */ /* 0x000fe20000100800 */
[----:B------:R-:W-:Y:S01]  /*1fd0*/  IABS R18, R18 ;  /* 0x0000001200127213 */ /* 0x000fe20000000000 */
[----:B------:R-:W-:Y:S01]  /*1fe0*/  @!P5 IMAD.IADD R17, R17, 0x1, -R0 ;  /* 0x000000011111d824 */ /* 0x000fe200078e0a00 */
[----:B------:R-:W-:Y:S01]  /*1ff0*/  ISETP.GE.AND P4, PT, R19, RZ, PT ;  /* 0x000000ff1300720c */ /* 0x000fe20003f86270 */
[----:B------:R-:W-:Y:S01]  /*2000*/  STL [R1+0x1144], R7 ;  /* 0x0011440701007387 */ /* 0x000fe20000100800 */
[----:B------:R-:W-:Y:S01]  /*2010*/  IABS R19, R19 ;  /* 0x0000001300137213 */ /* 0x000fe20000000000 */
[----:B------:R-:W-:-:S02]  /*2020*/  IMAD.MOV.U32 R24, RZ, RZ, R4 ;  /* 0x000000ffff187224 */ /* 0x000fc400078e0004 */
[----:B------:R-:W-:Y:S01]  /*2030*/  STL [R1+0x1148], R8 ;  /* 0x0011480801007387 */ /* 0x000fe20000100800 */
[C---:B------:R-:W-:Y:S01]  /*2040*/  ISETP.GT.U32.AND P6, PT, R0.reuse, R16, PT ;  /* 0x000000100000720c */ /* 0x040fe20003fc4070 */
[----:B------:R-:W-:Y:S02]  /*2050*/  IMAD.HI.U32 R4, R3, R18, RZ ;  /* 0x0000001203047227 */ /* 0x000fe400078e00ff */
[----:B------:R-:W-:Y:S01]  /*2060*/  STL [R1+0x114c], R9 ;  /* 0x00114c0901007387 */ /* 0x000fe20000100800 */
[----:B------:R-:W-:Y:S02]  /*2070*/  IABS R21, R23 ;  /* 0x0000001700157213 */ /* 0x000fe40000000000 */
[----:B------:R-:W-:Y:S01]  /*2080*/  ISETP.GT.U32.AND P5, PT, R0, R17, PT ;  /* 0x000000110000720c */ /* 0x000fe20003fa4070 */
[----:B------:R-:W-:Y:S04]  /*2090*/  STL [R1+0x1150], R10 ;  /* 0x0011500a01007387 */ /* 0x000fe80000100800 */
[----:B------:R0:W-:Y:S01]  /*20a0*/  STL [R1+0x3c], R23 ;  /* 0x00003c1701007387 */ /* 0x0001e20000100800 */
[----:B------:R-:W-:Y:S01]  /*20b0*/  LOP3.LUT R20, R2, 0x14, RZ, 0xfc, !PT ;  /* 0x0000001402147812 */ /* 0x000fe200078efcff */
[----:B------:R-:W-:-:S02]  /*20c0*/  IMAD.MOV R4, RZ, RZ, -R4 ;  /* 0x000000ffff047224 */ /* 0x000fc400078e0a04 */
[----:B------:R-:W-:Y:S02]  /*20d0*/  @!P0 IMAD.MOV R24, RZ, RZ, -R24 ;  /* 0x000000ffff188224 */ /* 0x000fe400078e0a18 */
[----:B0-----:R-:W-:Y:S01]  /*20e0*/  IMAD.HI.U32 R23, R3, R19, RZ ;  /* 0x0000001303177227 */ /* 0x001fe200078e00ff */
[----:B------:R-:W-:-:S03]  /*20f0*/  ISETP.GE.AND P0, PT, R20, RZ, PT ;  /* 0x000000ff1400720c */ /* 0x000fc60003f06270 */
[----:B------:R-:W-:Y:S01]  /*2100*/  IMAD.MOV R23, RZ, RZ, -R23 ;  /* 0x000000ffff177224 */ /* 0x000fe200078e0a17 */
[----:B------:R-:W-:Y:S01]  /*2110*/  IABS R20, R20 ;  /* 0x0000001400147213 */ /* 0x000fe20000000000 */
[C---:B------:R-:W-:Y:S02]  /*2120*/  IMAD R18, R0.reuse, R4, R18 ;  /* 0x0000000400127224 */ /* 0x040fe400078e0212 */
[----:B------:R-:W-:Y:S02]  /*2130*/  IMAD R19, R0, R23, R19 ;  /* 0x0000001700137224 */ /* 0x000fe400078e0213 */
[--C-:B------:R-:W-:Y:S01]  /*2140*/  @!P6 IMAD.IADD R16, R16, 0x1, -R0.reuse ;  /* 0x000000011010e824 */ /* 0x100fe200078e0a00 */
[C---:B------:R-:W-:Y:S01]  /*2150*/  ISETP.GT.U32.AND P6, PT, R0.reuse, R18, PT ;  /* 0x000000120000720c */ /* 0x040fe20003fc4070 */
[----:B------:R-:W-:Y:S01]  /*2160*/  @!P5 IMAD.IADD R17, R17, 0x1, -R0 ;  /* 0x000000011111d824 */ /* 0x000fe200078e0a00 */
[----:B------:R-:W-:Y:S01]  /*2170*/  ISETP.GT.U32.AND P5, PT, R0, R19, PT ;  /* 0x000000130000720c */ /* 0x000fe20003fa4070 */
[----:B------:R-:W-:-:S04]  /*2180*/  IMAD.HI.U32 R22, R3, R20, RZ ;  /* 0x0000001403167227 */ /* 0x000fc800078e00ff */
[----:B------:R-:W-:Y:S01]  /*2190*/  IMAD.MOV R22, RZ, RZ, -R22 ;  /* 0x000000ffff167224 */ /* 0x000fe200078e0a16 */
[----:B------:R-:W-:Y:S01]  /*21a0*/  LOP3.LUT R6, R2, 0x10, RZ, 0xfc, !PT ;  /* 0x0000001002067812 */ /* 0x000fe200078efcff */
[----:B------:R-:W-:-:S04]  /*21b0*/  IMAD.HI.U32 R4, R3, R21, RZ ;  /* 0x0000001503047227 */ /* 0x000fc800078e00ff */
[----:B------:R-:W-:Y:S02]  /*21c0*/  IMAD R20, R0, R22, R20 ;  /* 0x0000001600147224 */ /* 0x000fe400078e0214 */
[--C-:B------:R-:W-:Y:S01]  /*21d0*/  @!P6 IMAD.IADD R18, R18, 0x1, -R0.reuse ;  /* 0x000000011212e824 */ /* 0x100fe200078e0a00 */
[----:B------:R-:W-:Y:S01]  /*21e0*/  IABS R22, R6 ;  /* 0x0000000600167213 */ /* 0x000fe20000000000 */
[----:B------:R-:W-:Y:S01]  /*21f0*/  @!P5 IMAD.IADD R19, R19, 0x1, -R0 ;  /* 0x000000011313d824 */ /* 0x000fe200078e0a00 */
[----:B------:R-:W-:Y:S01]  /*2200*/  ISETP.GT.U32.AND P6, PT, R0, R20, PT ;  /* 0x000000140000720c */ /* 0x000fe20003fc4070 */
[----:B------:R-:W-:Y:S01]  /*2210*/  IMAD.MOV R4, RZ, RZ, -R4 ;  /* 0x000000ffff047224 */ /* 0x000fe200078e0a04 */
[----:B------:R-:W-:Y:S02]  /*2220*/  LOP3.LUT R9, R2, 0xe, RZ, 0xfc, !PT ;  /* 0x0000000e02097812 */ /* 0x000fe400078efcff */
[C---:B------:R-:W-:Y:S01]  /*2230*/  ISETP.GT.U32.AND P5, PT, R0.reuse, R19, PT ;  /* 0x000000130000720c */ /* 0x040fe20003fa4070 */
[----:B------:R-:W-:-:S02]  /*2240*/  IMAD R21, R0, R4, R21 ;  /* 0x0000000400157224 */ /* 0x000fc400078e0215 */
[C---:B------:R-:W-:Y:S01]  /*2250*/  IMAD.HI.U32 R4, R3.reuse, R22, RZ ;  /* 0x0000001603047227 */ /* 0x040fe200078e00ff */
[C---:B------:R-:W-:Y:S02]  /*2260*/  LOP3.LUT R5, R2.reuse, 0x8, RZ, 0xfc, !PT ;  /* 0x0000000802057812 */ /* 0x040fe400078efcff */
[----:B------:R-:W-:Y:S01]  /*2270*/  IABS R23, R9 ;  /* 0x0000000900177213 */ /* 0x000fe20000000000 */
[----:B------:R-:W-:Y:S01]  /*2280*/  IMAD.MOV R4, RZ, RZ, -R4 ;  /* 0x000000ffff047224 */ /* 0x000fe200078e0a04 */
[C---:B------:R-:W-:Y:S02]  /*2290*/  LOP3.LUT R8, R2.reuse, 0xc, RZ, 0xfc, !PT ;  /* 0x0000000c02087812 */ /* 0x040fe400078efcff */
[----:B------:R-:W-:Y:S01]  /*22a0*/  LOP3.LUT R28, R2, 0xa, RZ, 0xfc, !PT ;  /* 0x0000000a021c7812 */ /* 0x000fe200078efcff */
[----:B------:R0:W-:Y:S01]  /*22b0*/  STL [R1+0x18], R24 ;  /* 0x0000181801007387 */ /* 0x0001e20000100800 */
[----:B------:R-:W-:Y:S01]  /*22c0*/  IABS R27, R5 ;  /* 0x00000005001b7213 */ /* 0x000fe20000000000 */
[----:B------:R-:W-:Y:S01]  /*22d0*/  @!P6 IMAD.IADD R20, R20, 0x1, -R0 ;  /* 0x000000011414e824 */ /* 0x000fe200078e0a00 */
[----:B------:R-:W-:Y:S01]  /*22e0*/  IABS R26, R28 ;  /* 0x0000001c001a7213 */ /* 0x000fe20000000000 */
[----:B------:R-:W-:-:S04]  /*22f0*/  IMAD.HI.U32 R25, R3, R23, RZ ;  /* 0x0000001703197227 */ /* 0x000fc800078e00ff */
[C---:B------:R-:W-:Y:S01]  /*2300*/  IMAD R22, R0.reuse, R4, R22 ;  /* 0x0000000400167224 */ /* 0x040fe200078e0216 */
[----:B0-----:R-:W-:Y:S01]  /*2310*/  IABS R24, R8 ;  /* 0x0000000800187213 */ /* 0x001fe20000000000 */
[----:B------:R-:W-:Y:S01]  /*2320*/  @!P2 IMAD.MOV R17, RZ, RZ, -R17 ;  /* 0x000000ffff11a224 */ /* 0x000fe200078e0a11 */
[----:B------:R0:W-:Y:S01]  /*2330*/  STL [R1+0x2c], R6 ;  /* 0x00002c0601007387 */ /* 0x0001e20000100800 */
[----:B------:R-:W-:Y:S01]  /*2340*/  IMAD.MOV.U32 R7, RZ, RZ, R27 ;  /* 0x000000ffff077224 */ /* 0x000fe200078e001b */
[C---:B------:R-:W-:Y:S01]  /*2350*/  ISETP.GT.U32.AND P6, PT, R0.reuse, R20, PT ;  /* 0x000000140000720c */ /* 0x040fe20003fc4070 */
[----:B------:R-:W-:Y:S01]  /*2360*/  IMAD.MOV R25, RZ, RZ, -R25 ;  /* 0x000000ffff197224 */ /* 0x000fe200078e0a19 */
[C---:B------:R-:W-:Y:S01]  /*2370*/  ISETP.GT.U32.AND P2, PT, R0.reuse, R21, PT ;  /* 0x000000150000720c */ /* 0x040fe20003f44070 */
[----:B------:R-:W-:Y:S01]  /*2380*/  @!P5 IMAD.IADD R19, R19, 0x1, -R0 ;  /* 0x000000011313d824 */ /* 0x000fe200078e0a00 */
[----:B------:R-:W-:Y:S01]  /*2390*/  ISETP.GT.U32.AND P5, PT, R0, R22, PT ;  /* 0x000000160000720c */ /* 0x000fe20003fa4070 */
[----:B------:R-:W-:-:S04]  /*23a0*/  IMAD.HI.U32 R27, R3, R24, RZ ;  /* 0x00000018031b7227 */ /* 0x000fc800078e00ff */
[----:B0-----:R-:W-:-:S04]  /*23b0*/  IMAD.HI.U32 R6, R3, R26, RZ ;  /* 0x0000001a03067227 */ /* 0x001fc800078e00ff */
[C---:B------:R-:W-:Y:S02]  /*23c0*/  IMAD R23, R0.reuse, R25, R23 ;  /* 0x0000001900177224 */ /* 0x040fe400078e0217 */
[----:B------:R-:W-:Y:S01]  /*23d0*/  @!P3 IMAD.MOV R16, RZ, RZ, -R16 ;  /* 0x000000ffff10b224 */ /* 0x000fe200078e0a10 */
[----:B------:R-:W-:Y:S01]  /*23e0*/  ISETP.GT.U32.AND P3, PT, R0, R18, PT ;  /* 0x000000120000720c */ /* 0x000fe20003f64070 */
[----:B------:R-:W-:Y:S02]  /*23f0*/  IMAD.MOV R4, RZ, RZ, -R27 ;  /* 0x000000ffff047224 */ /* 0x000fe400078e0a1b */
[----:B------:R-:W-:Y:S01]  /*2400*/  IMAD.MOV R25, RZ, RZ, -R6 ;  /* 0x000000ffff197224 */ /* 0x000fe200078e0a06 */
[----:B------:R-:W-:Y:S01]  /*2410*/  LOP3.LUT R6, R2, 0x6, RZ, 0xfc, !PT ;  /* 0x0000000602067812 */ /* 0x000fe200078efcff */
[----:B------:R-:W-:-:S04]  /*2420*/  IMAD.HI.U32 R27, R3, R7, RZ ;  /* 0x00000007031b7227 */ /* 0x000fc800078e00ff */
[----:B------:R-:W-:Y:S01]  /*2430*/  IMAD R24, R0, R4, R24 ;  /* 0x0000000400187224 */ /* 0x000fe200078e0218 */
[----:B------:R-:W-:Y:S01]  /*2440*/  LOP3.LUT R4, R2, 0x4, RZ, 0xfc, !PT ;  /* 0x0000000402047812 */ /* 0x000fe200078efcff */
[----:B------:R-:W-:Y:S02]  /*2450*/  IMAD R25, R0, R25, R26 ;  /* 0x0000001900197224 */ /* 0x000fe400078e021a */
[----:B------:R-:W-:Y:S01]  /*2460*/  IMAD.MOV R26, RZ, RZ, -R27 ;  /* 0x000000ffff1a7224 */ /* 0x000fe200078e0a1b */
[----:B------:R-:W-:Y:S01]  /*2470*/  IABS R27, R6 ;  /* 0x00000006001b7213 */ /* 0x000fe20000000000 */
[--C-:B------:R-:W-:Y:S01]  /*2480*/  @!P6 IMAD.IADD R20, R20, 0x1, -R0.reuse ;  /* 0x000000011414e824 */ /* 0x100fe200078e0a00 */
[----:B------:R0:W-:Y:S01]  /*2490*/  STL [R1+0x24], R6 ;  /* 0x0000240601007387 */ /* 0x0001e20000100800 */
[--C-:B------:R-:W-:Y:S01]  /*24a0*/  @!P2 IMAD.IADD R21, R21, 0x1, -R0.reuse ;  /* 0x000000011515a824 */ /* 0x100fe200078e0a00 */
[----:B------:R-:W-:Y:S01]  /*24b0*/  ISETP.GT.U32.AND P6, PT, R0, R23, PT ;  /* 0x000000170000720c */ /* 0x000fe20003fc4070 */
[----:B------:R-:W-:Y:S01]  /*24c0*/  @!P5 IMAD.IADD R22, R22, 0x1, -R0 ;  /* 0x000000011616d824 */ /* 0x000fe200078e0a00 */
[C---:B------:R-:W-:Y:S01]  /*24d0*/  ISETP.GT.U32.AND P2, PT, R0.reuse, R24, PT ;  /* 0x000000180000720c */ /* 0x040fe20003f44070 */
[----:B------:R1:W-:Y:S01]  /*24e0*/  STL [R1+0x20], R4 ;  /* 0x0000200401007387 */ /* 0x0003e20000100800 */
[----:B------:R-:W-:Y:S01]  /*24f0*/  ISETP.GT.U32.AND P5, PT, R0, R25, PT ;  /* 0x000000190000720c */ /* 0x000fe20003fa4070 */
[----:B------:R-:W-:Y:S01]  /*2500*/  IMAD.HI.U32 R29, R3, R27, RZ ;  /* 0x0000001b031d7227 */ /* 0x000fe200078e00ff */
[----:B0-----:R-:W-:-:S03]  /*2510*/  IABS R6, R2 ;  /* 0x0000000200067213 */ /* 0x001fc60000000000 */
[----:B------:R-:W-:Y:S01]  /*2520*/  IMAD R26, R0, R26, R7 ;  /* 0x0000001a001a7224 */ /* 0x000fe200078e0207 */
[----:B------:R-:W-:Y:S01]  /*2530*/  LOP3.LUT R7, R2, 0x2, RZ, 0xfc, !PT ;  /* 0x0000000202077812 */ /* 0x000fe200078efcff */
[----:B------:R-:W-:Y:S01]  /*2540*/  @!P3 IMAD.IADD R18, R18, 0x1, -R0 ;  /* 0x000000011212b824 */ /* 0x000fe200078e0a00 */
[----:B-1----:R-:W-:Y:S02]  /*2550*/  IABS R4, R4 ;  /* 0x0000000400047213 */ /* 0x002fe40000000000 */
[----:B------:R-:W-:Y:S01]  /*2560*/  ISETP.GE.AND P3, PT, R2, RZ, PT ;  /* 0x000000ff0200720c */ /* 0x000fe20003f66270 */
[----:B------:R-:W-:Y:S02]  /*2570*/  IMAD.MOV R2, RZ, RZ, -R29 ;  /* 0x000000ffff027224 */ /* 0x000fe400078e0a1d */
[----:B------:R-:W-:-:S04]  /*2580*/  IMAD.HI.U32 R10, R3, R4, RZ ;  /* 0x00000004030a7227 */ /* 0x000fc800078e00ff */
[----:B------:R-:W-:Y:S02]  /*2590*/  IMAD R27, R0, R2, R27 ;  /* 0x00000002001b7224 */ /* 0x000fe400078e021b */
[----:B------:R-:W-:Y:S02]  /*25a0*/  IMAD.MOV R2, RZ, RZ, -R10 ;  /* 0x000000ffff027224 */ /* 0x000fe400078e0a0a */
[----:B------:R-:W-:Y:S01]  /*25b0*/  IMAD.MOV.U32 R10, RZ, RZ, R6 ;  /* 0x000000ffff0a7224 */ /* 0x000fe200078e0006 */
[----:B------:R-:W-:Y:S01]  /*25c0*/  IABS R6, R7 ;  /* 0x0000000700067213 */ /* 0x000fe20000000000 */
[--C-:B------:R-:W-:Y:S02]  /*25d0*/  @!P6 IMAD.IADD R23, R23, 0x1, -R0.reuse ;  /* 0x000000011717e824 */ /* 0x100fe400078e0a00 */
[--C-:B------:R-:W-:Y:S02]  /*25e0*/  @!P2 IMAD.IADD R24, R24, 0x1, -R0.reuse ;  /* 0x000000011818a824 */ /* 0x100fe400078e0a00 */
[----:B------:R-:W-:Y:S01]  /*25f0*/  @!P5 IMAD.IADD R25, R25, 0x1, -R0 ;  /* 0x000000011919d824 */ /* 0x000fe200078e0a00 */
[C---:B------:R-:W-:Y:S01]  /*2600*/  ISETP.GT.U32.AND P6, PT, R0.reuse, R21, PT ;  /* 0x000000150000720c */ /* 0x040fe20003fc4070 */
[C---:B------:R-:W-:Y:S01]  /*2610*/  IMAD R2, R0.reuse, R2, R4 ;  /* 0x0000000200027224 */ /* 0x040fe200078e0204 */
[C---:B------:R-:W-:Y:S01]  /*2620*/  ISETP.GT.U32.AND P2, PT, R0.reuse, R23, PT ;  /* 0x000000170000720c */ /* 0x040fe20003f44070 */
[----:B------:R-:W-:Y:S01]  /*2630*/  @!P1 IMAD.MOV R18, RZ, RZ, -R18 ;  /* 0x000000ffff129224 */ /* 0x000fe200078e0a12 */
[C---:B------:R-:W-:Y:S01]  /*2640*/  ISETP.GT.U32.AND P1, PT, R0.reuse, R22, PT ;  /* 0x000000160000720c */ /* 0x040fe20003f24070 */
[----:B------:R-:W-:Y:S01]  /*2650*/  @!P4 IMAD.MOV R19, RZ, RZ, -R19 ;  /* 0x000000ffff13c224 */ /* 0x000fe200078e0a13 */
[C---:B------:R-:W-:Y:S01]  /*2660*/  ISETP.GT.U32.AND P4, PT, R0.reuse, R24, PT ;  /* 0x000000180000720c */ /* 0x040fe20003f84070 */
[----:B------:R-:W-:Y:S01]  /*2670*/  IMAD.MOV.U32 R4, RZ, RZ, R6 ;  /* 0x000000ffff047224 */ /* 0x000fe200078e0006 */
[----:B------:R-:W-:Y:S01]  /*2680*/  ISETP.GT.U32.AND P5, PT, R0, R25, PT ;  /* 0x000000190000720c */ /* 0x000fe20003fa4070 */
[----:B------:R-:W-:-:S04]  /*2690*/  IMAD.HI.U32 R6, R3, R10, RZ ;  /* 0x0000000a03067227 */ /* 0x000fc800078e00ff */
[----:B------:R-:W-:Y:S02]  /*26a0*/  IMAD.MOV R29, RZ, RZ, -R6 ;  /* 0x000000ffff1d7224 */ /* 0x000fe400078e0a06 */
[----:B------:R-:W-:-:S04]  /*26b0*/  IMAD.HI.U32 R6, R3, R4, RZ ;  /* 0x0000000403067227 */ /* 0x000fc800078e00ff */
[C---:B------:R-:W-:Y:S02]  /*26c0*/  IMAD R3, R0.reuse, R29, R10 ;  /* 0x0000001d00037224 */ /* 0x040fe400078e020a */
[----:B------:R-:W-:Y:S01]  /*26d0*/  IMAD.MOV R6, RZ, RZ, -R6 ;  /* 0x000000ffff067224 */ /* 0x000fe200078e0a06 */
[----:B------:R-:W2:Y:S01]  /*26e0*/  LDL.LU R10, [R1+0x1150] ;  /* 0x00115000010a7983 */ /* 0x000ea20000300800 */
[--C-:B------:R-:W-:Y:S01]  /*26f0*/  @!P6 IMAD.IADD R21, R21, 0x1, -R0.reuse ;  /* 0x000000011515e824 */ /* 0x100fe200078e0a00 */
[----:B------:R-:W-:Y:S01]  /*2700*/  ISETP.GT.U32.AND P6, PT, R0, R26, PT ;  /* 0x0000001a0000720c */ /* 0x000fe20003fc4070 */
[--C-:B------:R-:W-:Y:S01]  /*2710*/  @!P1 IMAD.IADD R22, R22, 0x1, -R0.reuse ;  /* 0x0000000116169824 */ /* 0x100fe200078e0a00 */
[C---:B------:R-:W-:Y:S01]  /*2720*/  ISETP.GT.U32.AND P1, PT, R0.reuse, R27, PT ;  /* 0x0000001b0000720c */ /* 0x040fe20003f24070 */
[--C-:B------:R-:W-:Y:S01]  /*2730*/  @!P2 IMAD.IADD R23, R23, 0x1, -R0.reuse ;  /* 0x000000011717a824 */ /* 0x100fe200078e0a00 */
[----:B------:R-:W-:Y:S01]  /*2740*/  ISETP.GT.U32.AND P2, PT, R0, R3, PT ;  /* 0x000000030000720c */ /* 0x000fe20003f44070 */
[----:B------:R-:W-:Y:S01]  /*2750*/  @!P4 IMAD.IADD R24, R24, 0x1, -R0 ;  /* 0x000000011818c824 */ /* 0x000fe200078e0a00 */
[C---:B------:R-:W-:Y:S01]  /*2760*/  ISETP.GT.U32.AND P4, PT, R0.reuse, R2, PT ;  /* 0x000000020000720c */ /* 0x040fe20003f84070 */
[----:B------:R-:W-:-:S02]  /*2770*/  IMAD R4, R0, R6, R4 ;  /* 0x0000000600047224 */ /* 0x000fc400078e0204 */
[----:B------:R-:W-:Y:S02]  /*2780*/  @!P5 IMAD.IADD R25, R25, 0x1, -R0 ;  /* 0x000000011919d824 */ /* 0x000fe400078e0a00 */
[----:B------:R-:W3:Y:S04]  /*2790*/  LDL.LU R0, [R1+0x3c] ;  /* 0x00003c0001007983 */ /* 0x000ee80000300800 */
[----:B------:R-:W0:Y:S01]  /*27a0*/  S2R R29, SR_TID.X ;  /* 0x00000000001d7919 */ /* 0x000e220000002100 */
[----:B---3--:R-:W-:Y:S02]  /*27b0*/  ISETP.GE.AND P5, PT, R0, RZ, PT ;  /* 0x000000ff0000720c */ /* 0x008fe40003fa6270 */
[----:B------:R-:W-:-:S05]  /*27c0*/  IABS R0, c[0x0][0x17c] ;  /* 0x00005f0000007a13 */ /* 0x000fca0000000000 */
[--C-:B------:R-:W-:Y:S01]  /*27d0*/  @!P6 IMAD.IADD R26, R26, 0x1, -R0.reuse ;  /* 0x000000011a1ae824 */ /* 0x100fe200078e0a00 */
[----:B------:R-:W-:Y:S01]  /*27e0*/  ISETP.GT.U32.AND P6, PT, R0, R4, PT ;  /* 0x000000040000720c */ /* 0x000fe20003fc4070 */
[----:B------:R-:W-:Y:S02]  /*27f0*/  @!P1 IMAD.IADD R27, R27, 0x1, -R0 ;  /* 0x000000011b1b9824 */ /* 0x000fe400078e0a00 */
[----:B------:R-:W3:Y:S01]  /*2800*/  LDL.LU R0, [R1+0x2c] ;  /* 0x00002c0001007983 */ /* 0x000ee20000300800 */
[C---:B0-----:R-:W-:Y:S01]  /*2810*/  LOP3.LUT R6, R29.reuse, 0x7, RZ, 0xc0, !PT ;  /* 0x000000071d067812 */ /* 0x041fe200078ec0ff */
[----:B------:R-:W-:Y:S02]  /*2820*/  IMAD.SHL.U32 R29, R29, 0x2, RZ ;  /* 0x000000021d1d7824 */ /* 0x000fe400078e00ff */
[----:B------:R-:W-:Y:S02]  /*2830*/  @!P0 IMAD.MOV R20, RZ, RZ, -R20 ;  /* 0x000000ffff148224 */ /* 0x000fe400078e0a14 */
[----:B------:R-:W-:Y:S01]  /*2840*/  @!P5 IMAD.MOV R21, RZ, RZ, -R21 ;  /* 0x000000ffff15d224 */ /* 0x000fe200078e0a15 */
[----:B---3--:R-:W-:-:S02]  /*2850*/  ISETP.GE.AND P1, PT, R0, RZ, PT ;  /* 0x000000ff0000720c */ /* 0x008fc40003f26270 */
[----:B------:R-:W-:-:S05]  /*2860*/  IABS R0, c[0x0][0x17c] ;  /* 0x00005f0000007a13 */ /* 0x000fca0000000000 */
[----:B------:R-:W-:Y:S02]  /*2870*/  @!P2 IMAD.IADD R3, R3, 0x1, -R0 ;  /* 0x000000010303a824 */ /* 0x000fe400078e0a00 */
[----:B------:R-:W-:-:S05]  /*2880*/  IMAD R0, R6, 0x90, RZ ;  /* 0x0000009006007824 */ /* 0x000fca00078e02ff */
[----:B------:R-:W-:Y:S02]  /*2890*/  LOP3.LUT R0, R0, 0x30, R29, 0x78, !PT ;  /* 0x0000003000007812 */ /* 0x000fe400078e781d */
[----:B------:R-:W-:-:S05]  /*28a0*/  IABS R0, c[0x0][0x17c] ;  /* 0x00005f0000007a13 */ /* 0x000fca0000000000 */
[----:B------:R-:W-:Y:S02]  /*28b0*/  @!P4 IMAD.IADD R2, R2, 0x1, -R0 ;  /* 0x000000010202c824 */ /* 0x000fe400078e0a00 */
[----:B------:R-:W0:Y:S01]  /*28c0*/  S2R R0, SR_TID.X ;  /* 0x0000000000007919 */ /* 0x000e220000002100 */
[----:B------:R-:W-:Y:S02]  /*28d0*/  LOP3.LUT R29, R29, 0x10, RZ, 0xc0, !PT ;  /* 0x000000101d1d7812 */ /* 0x000fe400078ec0ff */
[----:B------:R-:W-:Y:S02]  /*28e0*/  ISETP.GE.AND P2, PT, R9, RZ, PT ;  /* 0x000000ff0900720c */ /* 0x000fe40003f46270 */
[----:B------:R-:W-:Y:S01]  /*28f0*/  ISETP.GE.AND P4, PT, R8, RZ, PT ;  /* 0x000000ff0800720c */ /* 0x000fe20003f86270 */
[----:B------:R-:W-:Y:S01]  /*2900*/  IMAD R6, R6, 0x410, RZ ;  /* 0x0000041006067824 */ /* 0x000fe200078e02ff */
[----:B------:R-:W3:Y:S01]  /*2910*/  LDL.LU R9, [R1+0x114c] ;  /* 0x00114c0001097983 */ /* 0x000ee20000300800 */
[----:B------:R-:W-:-:S03]  /*2920*/  @!P1 IMAD.MOV R22, RZ, RZ, -R22 ;  /* 0x000000ffff169224 */ /* 0x000fc600078e0a16 */
[----:B------:R-:W4:Y:S01]  /*2930*/  LDL.LU R8, [R1+0x1148] ;  /* 0x0011480001087983 */ /* 0x000f220000300800 */
[----:B0-----:R-:W-:Y:S02]  /*2940*/  LOP3.LUT R29, R29, 0x60, R0, 0xf8, !PT ;  /* 0x000000601d1d7812 */ /* 0x001fe400078ef800 */
[----:B------:R-:W-:-:S04]  /*2950*/  IABS R0, c[0x0][0x17c] ;  /* 0x00005f0000007a13 */ /* 0x000fc80000000000 */
[C---:B------:R-:W-:Y:S02]  /*2960*/  ISETP.GT.U32.AND P0, PT, R0.reuse, R26, PT ;  /* 0x0000001a0000720c */ /* 0x040fe40003f04070 */
[----:B------:R-:W-:Y:S01]  /*2970*/  ISETP.GT.U32.AND P5, PT, R0, R27, PT ;  /* 0x0000001b0000720c */ /* 0x000fe20003fa4070 */
[----:B------:R-:W-:Y:S01]  /*2980*/  @!P6 IMAD.IADD R4, R4, 0x1, -R0 ;  /* 0x000000010404e824 */ /* 0x000fe200078e0a00 */
[----:B------:R-:W-:Y:S01]  /*2990*/  ISETP.GE.AND P6, PT, R28, RZ, PT ;  /* 0x000000ff1c00720c */ /* 0x000fe20003fc6270 */
[----:B------:R-:W-:Y:S01]  /*29a0*/  @!P2 IMAD.MOV R23, RZ, RZ, -R23 ;  /* 0x000000ffff17a224 */ /* 0x000fe200078e0a17 */
[----:B------:R-:W-:Y:S01]  /*29b0*/  LOP3.LUT R6, R6, R29, RZ, 0x3c, !PT ;  /* 0x0000001d06067212 */ /* 0x000fe200078e3cff */
[----:B------:R-:W-:Y:S01]  /*29c0*/  @!P4 IMAD.MOV R24, RZ, RZ, -R24 ;  /* 0x000000ffff18c224 */ /* 0x000fe200078e0a18 */
[----:B------:R-:W-:-:S05]  /*29d0*/  ISETP.GT.U32.AND P1, PT, R0, R3, PT ;  /* 0x000000030000720c */ /* 0x000fca0003f24070 */
[--C-:B------:R-:W-:Y:S01]  /*29e0*/  @!P0 IMAD.IADD R26, R26, 0x1, -R0.reuse ;  /* 0x000000011a1a8824 */ /* 0x100fe200078e0a00 */
[----:B------:R-:W-:Y:S02]  /*29f0*/  ISETP.GE.AND P0, PT, R5, RZ, PT ;  /* 0x000000ff0500720c */ /* 0x000fe40003f06270 */
[----:B------:R-:W5:Y:S01]  /*2a00*/  LDL.LU R5, [R1+0x8] ;  /* 0x0000080001057983 */ /* 0x000f620000300800 */
[C---:B------:R-:W-:Y:S01]  /*2a10*/  ISETP.GT.U32.AND P2, PT, R0.reuse, R2, PT ;  /* 0x000000020000720c */ /* 0x040fe20003f44070 */
[----:B------:R-:W-:Y:S01]  /*2a20*/  @!P5 IMAD.IADD R27, R27, 0x1, -R0 ;  /* 0x000000011b1bd824 */ /* 0x000fe200078e0a00 */
[----:B------:R-:W-:Y:S01]  /*2a30*/  ISETP.GT.U32.AND P4, PT, R0, R4, PT ;  /* 0x000000040000720c */ /* 0x000fe20003f84070 */
[----:B------:R-:W2:Y:S04]  /*2a40*/  LDL.LU R28, [R1+0x4] ;  /* 0x00000400011c7983 */ /* 0x000ea80000300800 */
[----:B------:R-:W2:Y:S04]  /*2a50*/  LDL.LU R29, [R1] ;  /* 0x00000000011d7983 */ /* 0x000ea80000300800 */
[----:B------:R-:W2:Y:S02]  /*2a60*/  LDL.LU R0, [R1+0x24] ;  /* 0x0000240001007983 */ /* 0x000ea40000300800 */
[----:B--2---:R-:W-:-:S02]  /*2a70*/  ISETP.GE.AND P5, PT, R0, RZ, PT ;  /* 0x000000ff0000720c */ /* 0x004fc40003fa6270 */
[----:B------:R-:W-:-:S05]  /*2a80*/  IABS R0, c[0x0][0x17c] ;  /* 0x00005f0000007a13 */ /* 0x000fca0000000000 */
[----:B------:R-:W-:Y:S02]  /*2a90*/  @!P1 IMAD.IADD R3, R3, 0x1, -R0 ;  /* 0x0000000103039824 */ /* 0x000fe400078e0a00 */
[----:B------:R-:W2:Y:S01]  /*2aa0*/  LDL.LU R0, [R1+0x20] ;  /* 0x0000200001007983 */ /* 0x000ea20000300800 */
[----:B------:R-:W-:Y:S01]  /*2ab0*/  @!P6 IMAD.MOV R25, RZ, RZ, -R25 ;  /* 0x000000ffff19e224 */ /* 0x000fe200078e0a19 */
[----:B--2---:R-:W-:Y:S02]  /*2ac0*/  ISETP.GE.AND P1, PT, R0, RZ, PT ;  /* 0x000000ff0000720c */ /* 0x004fe40003f26270 */
[----:B------:R-:W-:-:S05]  /*2ad0*/  IABS R0, c[0x0][0x17c] ;  /* 0x00005f0000007a13 */ /* 0x000fca0000000000 */
[----:B------:R-:W-:Y:S02]  /*2ae0*/  @!P2 IMAD.IADD R2, R2, 0x1, -R0 ;  /* 0x000000010202a824 */ /* 0x000fe400078e0a00 */
[----:B------:R-:W0:Y:S02]  /*2af0*/  S2R R0, SR_TID.X ;  /* 0x0000000000007919 */ /* 0x000e240000002100 */
[----:B0-----:R-:W-:-:S05]  /*2b00*/  IMAD.SHL.U32 R0, R0, 0x200, RZ ;  /* 0x0000020000007824 */ /* 0x001fca00078e00ff */
[----:B------:R-:W-:-:S05]  /*2b10*/  LOP3.LUT R0, R0, 0x2000, RZ, 0xc0, !PT ;  /* 0x0000200000007812 */ /* 0x000fca00078ec0ff */
[----:B------:R-:W-:Y:S01]  /*2b20*/  IMAD.IADD R0, R0, 0x1, R6 ;  /* 0x0000000100007824 */ /* 0x000fe200078e0206 */
[----:B------:R-:W-:-:S05]  /*2b30*/  IABS R0, c[0x0][0x17c] ;  /* 0x00005f0000007a13 */ /* 0x000fca0000000000 */
[----:B------:R-:W-:Y:S02]  /*2b40*/  @!P4 IMAD.IADD R4, R4, 0x1, -R0 ;  /* 0x000000010404c824 */ /* 0x000fe400078e0a00 */
[----:B------:R-:W0:Y:S01]  /*2b50*/  S2R R0, SR_TID.X ;  /* 0x0000000000007919 */ /* 0x000e220000002100 */
[----:B------:R-:W-:-:S03]  /*2b60*/  ISETP.GE.AND P2, PT, R7, RZ, PT ;  /* 0x000000ff0700720c */ /* 0x000fc60003f46270 */
[----:B------:R-:W2:Y:S01]  /*2b70*/  LDL.LU R7, [R1+0x1144] ;  /* 0x0011440001077983 */ /* 0x000ea20000300800 */
[----:B------:R-:W-:-:S03]  /*2b80*/  ISETP.NE.AND P4, PT, RZ, c[0x0][0x17c], PT ;  /* 0x00005f00ff007a0c */ /* 0x000fc60003f85270 */
[----:B------:R-:W2:Y:S01]  /*2b90*/  LDL.LU R6, [R1+0x1140] ;  /* 0x0011400001067983 */ /* 0x000ea20000300800 */
[----:B0-----:R-:W-:-:S05]  /*2ba0*/  LOP3.LUT R0, R0, 0x3f, RZ, 0xc0, !PT ;  /* 0x0000003f00007812 */ /* 0x001fca00078ec0ff */
[----:B------:R-:W-:-:S05]  /*2bb0*/  IMAD R0, R0, c[0x0][0x18c], RZ ;  /* 0x0000630000007a24 */ /* 0x000fca00078e02ff */
[----:B------:R-:W-:-:S05]  /*2bc0*/  LEA R0, P6, R0, c[0x0][0x168], 0x1 ;  /* 0x00005a0000007a11 */ /* 0x000fca00078c08ff */
[----:B------:R0:W-:Y:S02]  /*2bd0*/  STL [R1+0x1110], R0 ;  /* 0x0011100001007387 */ /* 0x0001e40000100800 */
[----:B0-----:R-:W-:-:S04]  /*2be0*/  LOP3.LUT R0, RZ, c[0x0][0x17c], RZ, 0x33, !PT ;  /* 0x00005f00ff007a12 */ /* 0x001fc800078e33ff */
[C---:B-----5:R-:W-:Y:S02]  /*2bf0*/  SEL R5, R0.reuse, R5, !P4 ;  /* 0x0000000500057207 */ /* 0x060fe40006000000 */
[C---:B------:R-:W-:Y:S02]  /*2c00*/  SEL R28, R0.reuse, R28, !P4 ;  /* 0x0000001c001c7207 */ /* 0x040fe40006000000 */
[C---:B------:R-:W-:Y:S01]  /*2c10*/  SEL R29, R0.reuse, R29, !P4 ;  /* 0x0000001d001d7207 */ /* 0x040fe20006000000 */
[----:B------:R0:W-:Y:S04]  /*2c20*/  STL [R1+0x10], R5 ;  /* 0x0000100501007387 */ /* 0x0001e80000100800 */
[----:B0-----:R-:W5:Y:S04]  /*2c30*/  LDL.LU R5, [R1+0x113c] ;  /* 0x00113c0001057983 */ /* 0x001f680000300800 */
[----:B------:R0:W-:Y:S04]  /*2c40*/  STL [R1+0xc], R28 ;  /* 0x00000c1c01007387 */ /* 0x0001e80000100800 */
[----:B0-----:R-:W2:Y:S04]  /*2c50*/  LDL.LU R28, [R1+0x1138] ;  /* 0x00113800011c7983 */ /* 0x001ea80000300800 */
[----:B------:R0:W-:Y:S04]  /*2c60*/  STL [R1+0x8], R29 ;  /* 0x0000081d01007387 */ /* 0x0001e80000100800 */
[----:B0-----:R-:W2:Y:S02]  /*2c70*/  LDL.LU R29, [R1+0x1134] ;  /* 0x00113400011d7983 */ /* 0x001ea40000300800 */
[----:B--2---:R-:W-:-:S02]  /*2c80*/  SEL R29, R0, R29, !P4 ;  /* 0x0000001d001d7207 */ /* 0x004fc40006000000 */
[----:B------:R-:W-:-:S05]  /*2c90*/  SEL R0, R0, R28, !P4 ;  /* 0x0000001c00007207 */ /* 0x000fca0006000000 */
[----:B------:R0:W-:Y:S04]  /*2ca0*/  STL [R1+0x1114], R0 ;  /* 0x0011140001007387 */ /* 0x0001e80000100800 */
[----:B------:R-:W-:Y:S04]  /*2cb0*/  STL [R1+0x4], R29 ;  /* 0x0000041d01007387 */ /* 0x000fe80000100800 */
[----:B0-----:R-:W2:Y:S04]  /*2cc0*/  LDL.LU R0, [R1+0x8] ;  /* 0x0000080001007983 */ /* 0x001ea80000300800 */
[----:B--2---:R0:W-:Y:S04]  /*2cd0*/  STL [R1+0x1118], R0 ;  /* 0x0011180001007387 */ /* 0x0041e80000100800 */
        /* <DEDUP_REMOVED lines=11> */
[----:B--2---:R0:W-:Y:S02]  /*2d90*/  STL [R1+0x1130], R0 ;  /* 0x0011300001007387 */ /* 0x0041e40000100800 */
[----:B0-----:R-:W-:-:S04]  /*2da0*/  LOP3.LUT R0, RZ, c[0x0][0x17c], RZ, 0x33, !PT ;  /* 0x00005f00ff007a12 */ /* 0x001fc800078e33ff */
[C---:B-----5:R-:W-:Y:S02]  /*2db0*/  SEL R29, R0.reuse, R5, !P4 ;  /* 0x00000005001d7207 */ /* 0x060fe40006000000 */
[----:B------:R-:W2:Y:S01]  /*2dc0*/  LDL.LU R5, [R1+0x18] ;  /* 0x0000180001057983 */ /* 0x000ea20000300800 */
[----:B------:R-:W-:Y:S02]  /*2dd0*/  @!P0 IMAD.MOV R26, RZ, RZ, -R26 ;  /* 0x000000ffff1a8224 */ /* 0x000fe400078e0a1a */
[----:B------:R-:W-:Y:S02]  /*2de0*/  @!P5 IMAD.MOV R27, RZ, RZ, -R27 ;  /* 0x000000ffff1bd224 */ /* 0x000fe400078e0a1b */
[----:B------:R-:W-:Y:S02]  /*2df0*/  @!P3 IMAD.MOV R3, RZ, RZ, -R3 ;  /* 0x000000ffff03b224 */ /* 0x000fe400078e0a03 */
[----:B------:R-:W-:Y:S02]  /*2e00*/  @!P1 IMAD.MOV R2, RZ, RZ, -R2 ;  /* 0x000000ffff029224 */ /* 0x000fe400078e0a02 */
[----:B------:R-:W-:Y:S01]  /*2e10*/  @!P2 IMAD.MOV R4, RZ, RZ, -R4 ;  /* 0x000000ffff04a224 */ /* 0x000fe200078e0a04 */
[----:B------:R-:W-:-:S02]  /*2e20*/  SEL R28, R0, R6, !P4 ;  /* 0x00000006001c7207 */ /* 0x000fc40006000000 */
[C---:B------:R-:W-:Y:S02]  /*2e30*/  SEL R7, R0.reuse, R7, !P4 ;  /* 0x0000000700077207 */ /* 0x040fe40006000000 */
[C---:B----4-:R-:W-:Y:S02]  /*2e40*/  SEL R8, R0.reuse, R8, !P4 ;  /* 0x0000000800087207 */ /* 0x050fe40006000000 */
[C---:B---3--:R-:W-:Y:S02]  /*2e50*/  SEL R9, R0.reuse, R9, !P4 ;  /* 0x0000000900097207 */ /* 0x048fe40006000000 */
[C---:B------:R-:W-:Y:S02]  /*2e60*/  SEL R10, R0.reuse, R10, !P4 ;  /* 0x0000000a000a7207 */ /* 0x040fe40006000000 */
[C---:B------:R-:W-:Y:S02]  /*2e70*/  SEL R11, R0.reuse, R11, !P4 ;  /* 0x0000000b000b7207 */ /* 0x040fe40006000000 */
[----:B------:R-:W-:-:S02]  /*2e80*/  SEL R12, R0, R12, !P4 ;  /* 0x0000000c000c7207 */ /* 0x000fc40006000000 */
[C---:B------:R-:W-:Y:S02]  /*2e90*/  SEL R13, R0.reuse, R13, !P4 ;  /* 0x0000000d000d7207 */ /* 0x040fe40006000000 */
[C---:B------:R-:W-:Y:S02]  /*2ea0*/  SEL R14, R0.reuse, R14, !P4 ;  /* 0x0000000e000e7207 */ /* 0x040fe40006000000 */
[C---:B------:R-:W-:Y:S02]  /*2eb0*/  SEL R15, R0.reuse, R15, !P4 ;  /* 0x0000000f000f7207 */ /* 0x040fe40006000000 */
        /* <DEDUP_REMOVED lines=15> */
[----:B--2---:R-:W-:Y:S02]  /*2fb0*/  SEL R5, R0, R5, !P4 ;  /* 0x0000000500057207 */ /* 0x004fe40006000000 */
[----:B------:R-:W2:Y:S04]  /*2fc0*/  LDL.LU R0, [R1+0x1130] ;  /* 0x0011300001007983 */ /* 0x000ea80000300800 */
[----:B------:R-:W0:Y:S02]  /*2fd0*/  S2R R2, SR_TID.X ;  /* 0x0000000000027919 */ /* 0x000e240000002100 */
[----:B0-----:R-:W-:-:S05]  /*2fe0*/  LOP3.LUT R2, R2, 0x3f, RZ, 0xc0, !PT ;  /* 0x0000003f02027812 */ /* 0x001fca00078ec0ff */
[----:B------:R-:W-:-:S05]  /*2ff0*/  IMAD R2, R2, c[0x0][0x18c], RZ ;  /* 0x0000630002027a24 */ /* 0x000fca00078e02ff */
[----:B------:R-:W-:-:S05]  /*3000*/  LEA.HI.X.SX32 R2, R2, c[0x0][0x16c], 0x1, P6 ;  /* 0x00005b0002027a11 */ /* 0x000fca00030f0eff */
[----:B------:R0:W-:Y:S04]  /*3010*/  STL [R1+0x110c], R2 ;  /* 0x00110c0201007387 */ /* 0x0001e80000100800 */
[----:B0-----:R-:W3:Y:S01]  /*3020*/  LDL.LU R2, [R1+0x4] ;  /* 0x0000040001027983 */ /* 0x001ee20000300800 */
[----:B--2---:R-:W-:-:S05]  /*3030*/  IMAD R0, R0, c[0x0][0x184], RZ ;  /* 0x0000610000007a24 */ /* 0x004fca00078e02ff */
[----:B------:R0:W-:Y:S04]  /*3040*/  STL [R1+0x20], R0 ;  /* 0x0000200001007387 */ /* 0x0001e80000100800 */
[----:B0-----:R-:W2:Y:S02]  /*3050*/  LDL.LU R0, [R1+0x112c] ;  /* 0x00112c0001007983 */ /* 0x001ea40000300800 */
        /* <DEDUP_REMOVED lines=17> */
[----:B0-----:R-:W2:Y:S01]  /*3170*/  LDL.LU R0, [R1+0x1114] ;  /* 0x0011140001007983 */ /* 0x001ea20000300800 */
[----:B---3--:R-:W-:Y:S02]  /*3180*/  IMAD R2, R2, c[0x0][0x190], RZ ;  /* 0x0000640002027a24 */ /* 0x008fe400078e02ff */
[----:B------:R-:W-:-:S03]  /*3190*/  IMAD R8, R8, c[0x0][0x190], RZ ;  /* 0x0000640008087a24 */ /* 0x000fc600078e02ff */
[----:B------:R2:W-:Y:S01]  /*31a0*/  STL [R1+0x4], R2 ;  /* 0x0000040201007387 */ /* 0x0005e20000100800 */
[----:B------:R-:W-:Y:S02]  /*31b0*/  IMAD R9, R9, c[0x0][0x190], RZ ;  /* 0x0000640009097a24 */ /* 0x000fe400078e02ff */
[----:B------:R-:W-:Y:S02]  /*31c0*/  IMAD R10, R10, c[0x0][0x190], RZ ;  /* 0x000064000a0a7a24 */ /* 0x000fe400078e02ff */
[----:B------:R-:W-:Y:S02]  /*31d0*/  IMAD R11, R11, c[0x0][0x190], RZ ;  /* 0x000064000b0b7a24 */ /* 0x000fe400078e02ff */
[----:B------:R-:W-:Y:S02]  /*31e0*/  IMAD R12, R12, c[0x0][0x190], RZ ;  /* 0x000064000c0c7a24 */ /* 0x000fe400078e02ff */
[----:B--2---:R-:W-:Y:S02]  /*31f0*/  IMAD R2, R0, c[0x0][0x190], RZ ;  /* 0x0000640000027a24 */ /* 0x004fe400078e02ff */
[----:B------:R-:W2:Y:S04]  /*3200*/  LDL.LU R0, [R1+0x1110] ;  /* 0x0011100001007983 */ /* 0x000ea80000300800 */
[----:B------:R-:W-:Y:S04]  /*3210*/  STL [R1], R2 ;  /* 0x0000000201007387 */ /* 0x000fe80000100800 */
[----:B------:R0:W-:Y:S04]  /*3220*/  STL [R1+0x1108], R8 ;  /* 0x0011080801007387 */ /* 0x0001e80000100800 */
[----:B0-----:R-:W2:Y:S04]  /*3230*/  LDL.LU R8, [R1+0x10] ;  /* 0x0000100001087983 */ /* 0x001ea80000300800 */
[----:B------:R0:W-:Y:S04]  /*3240*/  STL [R1+0x1104], R9 ;  /* 0x0011040901007387 */ /* 0x0001e80000100800 */
[----:B0-----:R-:W3:Y:S04]  /*3250*/  LDL.LU R9, [R1+0xc] ;  /* 0x00000c0001097983 */ /* 0x001ee80000300800 */
[----:B------:R0:W-:Y:S04]  /*3260*/  STL [R1+0x1100], R10 ;  /* 0x0011000a01007387 */ /* 0x0001e80000100800 */
[----:B0-----:R-:W4:Y:S04]  /*3270*/  LDL.LU R10, [R1+0x8] ;  /* 0x00000800010a7983 */ /* 0x001f280000300800 */
[----:B------:R0:W-:Y:S04]  /*3280*/  STL [R1+0x10fc], R11 ;  /* 0x0010fc0b01007387 */ /* 0x0001e80000100800 */
[----:B0-----:R-:W5:Y:S04]  /*3290*/  LDL.LU R11, [R1+0x4] ;  /* 0x00000400010b7983 */ /* 0x001f680000300800 */
[----:B------:R0:W-:Y:S04]  /*32a0*/  STL [R1+0x10f8], R12 ;  /* 0x0010f80c01007387 */ /* 0x0001e80000100800 */
[----:B0-----:R-:W5:Y:S01]  /*32b0*/  LDL.LU R12, [R1] ;  /* 0x00000000010c7983 */ /* 0x001f620000300800 */
[----:B------:R-:W-:-:S02]  /*32c0*/  IMAD R29, R29, c[0x0][0x190], RZ ;  /* 0x000064001d1d7a24 */ /* 0x000fc400078e02ff */
[----:B------:R-:W-:Y:S01]  /*32d0*/  IMAD R28, R28, c[0x0][0x190], RZ ;  /* 0x000064001c1c7a24 */ /* 0x000fe200078e02ff */
[----:B--2---:R-:W-:-:S05]  /*32e0*/  LEA R2, P6, R8, R0, 0x1 ;  /* 0x0000000008027211 */ /* 0x004fca00078c08ff */
[----:B------:R3:W-:Y:S02]  /*32f0*/  STL [R1+0x10a4], R2 ;  /* 0x0010a40201007387 */ /* 0x0007e40000100800 */
[----:B---3--:R-:W-:-:S05]  /*3300*/  LEA R2, P5, R9, R0, 0x1 ;  /* 0x0000000009027211 */ /* 0x008fca00078a08ff */
[----:B------:R4:W-:Y:S02]  /*3310*/  STL [R1+0x10a8], R2 ;  /* 0x0010a80201007387 */ /* 0x0009e40000100800 */
[----:B----4-:R-:W-:-:S05]  /*3320*/  LEA R2, P4, R10, R0, 0x1 ;  /* 0x000000000a027211 */ /* 0x010fca00078808ff */
[----:B------:R5:W-:Y:S02]  /*3330*/  STL [R1+0x10ac], R2 ;  /* 0x0010ac0201007387 */ /* 0x000be40000100800 */
[----:B-----5:R-:W-:-:S05]  /*3340*/  LEA R2, P3, R11, R0, 0x1 ;  /* 0x000000000b027211 */ /* 0x020fca00078608ff */
[----:B------:R0:W-:Y:S02]  /*3350*/  STL [R1+0x10b0], R2 ;  /* 0x0010b00201007387 */ /* 0x0001e40000100800 */
[----:B0-----:R-:W-:-:S05]  /*3360*/  LEA R2, P2, R12, R0, 0x1 ;  /* 0x000000000c027211 */ /* 0x001fca00078408ff */
[----:B------:R0:W-:Y:S02]  /*3370*/  STL [R1+0x10b4], R2 ;  /* 0x0010b40201007387 */ /* 0x0001e40000100800 */
[----:B0-----:R-:W-:-:S05]  /*3380*/  LEA R2, P0, R29, R0, 0x1 ;  /* 0x000000001d027211 */ /* 0x001fca00078008ff */
[----:B------:R0:W-:Y:S02]  /*3390*/  STL [R1+0x10b8], R2 ;  /* 0x0010b80201007387 */ /* 0x0001e40000100800 */
[----:B0-----:R-:W-:-:S05]  /*33a0*/  LEA R2, P1, R28, R0, 0x1 ;  /* 0x000000001c027211 */ /* 0x001fca00078208ff */
[----:B------:R0:W-:Y:S04]  /*33b0*/  STL [R1+0x10bc], R2 ;  /* 0x0010bc0201007387 */ /* 0x0001e80000100800 */
[----:B0-----:R-:W2:Y:S01]  /*33c0*/  LDL.LU R2, [R1+0x110c] ;  /* 0x00110c0001027983 */ /* 0x001ea20000300800 */
[----:B------:R-:W-:Y:S01]  /*33d0*/  IMAD R7, R7, c[0x0][0x190], RZ ;  /* 0x0000640007077a24 */ /* 0x000fe200078e02ff */
[----:B--2---:R-:W-:-:S05]  /*33e0*/  LEA.HI.X.SX32 R8, R8, R2, 0x1, P6 ;  /* 0x0000000208087211 */ /* 0x004fca00030f0eff */
[----:B------:R0:W-:Y:S02]  /*33f0*/  STL [R1+0x109c], R8 ;  /* 0x00109c0801007387 */ /* 0x0001e40000100800 */
[----:B0-----:R-:W-:-:S05]  /*3400*/  LEA R8, P6, R7, R0, 0x1 ;  /* 0x0000000007087211 */ /* 0x001fca00078c08ff */
[----:B------:R0:W-:Y:S04]  /*3410*/  STL [R1+0x10a0], R8 ;  /* 0x0010a00801007387 */ /* 0x0001e80000100800 */
[----:B0-----:R-:W2:Y:S01]  /*3420*/  LDL.LU R8, [R1+0x1108] ;  /* 0x0011080001087983 */ /* 0x001ea20000300800 */
[----:B------:R-:W-:-:S05]  /*3430*/  LEA.HI.X.SX32 R9, R9, R2, 0x1, P5 ;  /* 0x0000000209097211 */ /* 0x000fca00028f0eff */
[----:B------:R2:W-:Y:S02]  /*3440*/  STL [R1+0x1094], R9 ;  /* 0x0010940901007387 */ /* 0x0005e40000100800 */
[----:B--2---:R-:W-:-:S05]  /*3450*/  LEA R9, P5, R8, R0, 0x1 ;  /* 0x0000000008097211 */ /* 0x004fca00078a08ff */
        /* <DEDUP_REMOVED lines=18> */
[----:B------:R2:W-:Y:S01]  /*3580*/  STL [R1+0x1074], R29 ;  /* 0x0010741d01007387 */ /* 0x0005e20000100800 */
[----:B------:R-:W-:Y:S02]  /*3590*/  IMAD R13, R13, c[0x0][0x190], RZ ;  /* 0x000064000d0d7a24 */ /* 0x000fe400078e02ff */
[----:B------:R-:W-:Y:S02]  /*35a0*/  IMAD R14, R14, c[0x0][0x190], RZ ;  /* 0x000064000e0e7a24 */ /* 0x000fe400078e02ff */
[----:B------:R-:W-:Y:S02]  /*35b0*/  IMAD R5, R5, c[0x0][0x190], RZ ;  /* 0x0000640005057a24 */ /* 0x000fe400078e02ff */
[----:B------:R-:W-:Y:S02]  /*35c0*/  IMAD R15, R15, c[0x0][0x190], RZ ;  /* 0x000064000f0f7a24 */ /* 0x000fe400078e02ff */
[----:B------:R-:W-:Y:S02]  /*35d0*/  IMAD R16, R16, c[0x0][0x190], RZ ;  /* 0x0000640010107a24 */ /* 0x000fe400078e02ff */
[----:B------:R-:W-:-:S02]  /*35e0*/  IMAD R17, R17, c[0x0][0x190], RZ ;  /* 0x0000640011117a24 */ /* 0x000fc400078e02ff */
[----:B------:R-:W-:Y:S02]  /*35f0*/  IMAD R18, R18, c[0x0][0x190], RZ ;  /* 0x0000640012127a24 */ /* 0x000fe400078e02ff */
[----:B------:R-:W-:Y:S02]  /*3600*/  IMAD R19, R19, c[0x0][0x190], RZ ;  /* 0x0000640013137a24 */ /* 0x000fe400078e02ff */
[----:B------:R-:W-:Y:S02]  /*3610*/  IMAD R20, R20, c[0x0][0x190], RZ ;  /* 0x0000640014147a24 */ /* 0x000fe400078e02ff */
[----:B------:R-:W-:Y:S01]  /*3620*/  IMAD R21, R21, c[0x0][0x190], RZ ;  /* 0x0000640015157a24 */ /* 0x000fe200078e02ff */
[----:B--2---:R-:W-:-:S05]  /*3630*/  LEA R29, P0, R12, R0, 0x1 ;  /* 0x000000000c1d7211 */ /* 0x004fca00078008ff */
[----:B------:R0:W-:Y:S02]  /*3640*/  STL [R1+0x1078], R29 ;  /* 0x0010781d01007387 */ /* 0x0001e40000100800 */
[----:B0-----:R-:W-:Y:S02]  /*3650*/  LEA.HI.X.SX32 R29, R28, R2, 0x1, P1 ;  /* 0x000000021c1d7211 */ /* 0x001fe400008f0eff */
[----:B------:R-:W-:-:S03]  /*3660*/  LEA R28, P1, R13, R0, 0x1 ;  /* 0x000000000d1c7211 */ /* 0x000fc600078208ff */
[----:B------:R0:W-:Y:S04]  /*3670*/  STL [R1+0x106c], R29 ;  /* 0x00106c1d01007387 */ /* 0x0001e80000100800 */
[----:B------:R1:W-:Y:S01]  /*3680*/  STL [R1+0x1070], R28 ;  /* 0x0010701c01007387 */ /* 0x0003e20000100800 */
[----:B0-----:R-:W-:Y:S02]  /*3690*/  LEA.HI.X.SX32 R29, R7, R2, 0x1, P6 ;  /* 0x00000002071d7211 */ /* 0x001fe400030f0eff */
[----:B------:R-:W-:Y:S02]  /*36a0*/  LEA R7, P6, R14, R0, 0x1 ;  /* 0x000000000e077211 */ /* 0x000fe400078c08ff */
[----:B-1----:R-:W-:Y:S01]  /*36b0*/  LEA.HI.X.SX32 R28, R8, R2, 0x1, P5 ;  /* 0x00000002081c7211 */ /* 0x002fe200028f0eff */
[----:B------:R-:W-:Y:S01]  /*36c0*/  STL [R1+0x1064], R29 ;  /* 0x0010641d01007387 */ /* 0x000fe20000100800 */
[----:B------:R-:W-:-:S03]  /*36d0*/  LEA R8, P5, R5, R0, 0x1 ;  /* 0x0000000005087211 */ /* 0x000fc600078a08ff */
[----:B------:R0:W-:Y:S04]  /*36e0*/  STL [R1+0x1068], R7 ;  /* 0x0010680701007387 */ /* 0x0001e80000100800 */
[----:B------:R-:W-:Y:S01]  /*36f0*/  STL [R1+0x105c], R28 ;  /* 0x00105c1c01007387 */ /* 0x000fe20000100800 */
[----:B0-----:R-:W-:-:S03]  /*3700*/  LEA.HI.X.SX32 R7, R9, R2, 0x1, P4 ;  /* 0x0000000209077211 */ /* 0x001fc600020f0eff */
[----:B------:R0:W-:Y:S01]  /*3710*/  STL [R1+0x1060], R8 ;  /* 0x0010600801007387 */ /* 0x0001e20000100800 */
[----:B------:R-:W-:-:S03]  /*3720*/  LEA R9, P4, R15, R0, 0x1 ;  /* 0x000000000f097211 */ /* 0x000fc600078808ff */
[----:B------:R1:W-:Y:S01]  /*3730*/  STL [R1+0x1050], R7 ;  /* 0x0010500701007387 */ /* 0x0003e20000100800 */
[----:B0-----:R-:W-:-:S03]  /*3740*/  LEA.HI.X.SX32 R8, R10, R2, 0x1, P3 ;  /* 0x000000020a087211 */ /* 0x001fc600018f0eff */
[----:B------:R0:W-:Y:S01]  /*3750*/  STL [R1+0x1054], R9 ;  /* 0x0010540901007387 */ /* 0x0001e20000100800 */
[----:B-1----:R-:W-:-:S03]  /*3760*/  LEA R7, P3, R16, R0, 0x1 ;  /* 0x0000000010077211 */ /* 0x002fc600078608ff */
[----:B0-----:R-:W2:Y:S04]  /*3770*/  LDL.LU R9, [R1+0x14] ;  /* 0x0000140001097983 */ /* 0x001ea80000300800 */
[----:B------:R0:W-:Y:S01]  /*3780*/  STL [R1+0x1048], R8 ;  /* 0x0010480801007387 */ /* 0x0001e20000100800 */
[----:B------:R-:W-:-:S03]  /*3790*/  LEA.HI.X.SX32 R10, R12, R2, 0x1, P0 ;  /* 0x000000020c0a7211 */ /* 0x000fc600000f0eff */
[----:B------:R1:W-:Y:S01]  /*37a0*/  STL [R1+0x104c], R7 ;  /* 0x00104c0701007387 */ /* 0x0003e20000100800 */
[----:B0-----:R-:W-:Y:S02]  /*37b0*/  LEA.HI.X.SX32 R8, R11, R2, 0x1, P2 ;  /* 0x000000020b087211 */ /* 0x001fe400010f0eff */
[----:B-1----:R-:W-:-:S03]  /*37c0*/  LEA R7, P2, R17, R0, 0x1 ;  /* 0x0000000011077211 */ /* 0x002fc600078408ff */
[----:B------:R0:W-:Y:S04]  /*37d0*/  STL [R1+0x1040], R8 ;  /* 0x0010400801007387 */ /* 0x0001e80000100800 */
[----:B0-----:R-:W3:Y:S04]  /*37e0*/  LDL.LU R8, [R1+0x18] ;  /* 0x0000180001087983 */ /* 0x001ee80000300800 */
[----:B------:R0:W-:Y:S04]  /*37f0*/  STL [R1+0x1044], R7 ;  /* 0x0010440701007387 */ /* 0x0001e80000100800 */
[----:B------:R1:W-:Y:S01]  /*3800*/  STL [R1+0x1038], R10 ;  /* 0x0010380a01007387 */ /* 0x0003e20000100800 */
[----:B0-----:R-:W-:-:S02]  /*3810*/  LEA R7, P0, R18, R0, 0x1 ;  /* 0x0000000012077211 */ /* 0x001fc400078008ff */
[----:B-1----:R-:W-:-:S03]  /*3820*/  LEA.HI.X.SX32 R10, R13, R2, 0x1, P1 ;  /* 0x000000020d0a7211 */ /* 0x002fc600008f0eff */
[----:B------:R0:W-:Y:S01]  /*3830*/  STL [R1+0x103c], R7 ;  /* 0x00103c0701007387 */ /* 0x0001e20000100800 */
[----:B------:R-:W-:-:S03]  /*3840*/  LEA R11, P1, R19, R0, 0x1 ;  /* 0x00000000130b7211 */ /* 0x000fc600078208ff */
[----:B------:R1:W-:Y:S01]  /*3850*/  STL [R1+0x1030], R10 ;  /* 0x0010300a01007387 */ /* 0x0003e20000100800 */
[-C--:B------:R-:W-:Y:S02]  /*3860*/  LEA.HI.X.SX32 R5, R5, R2.reuse, 0x1, P5 ;  /* 0x0000000205057211 */ /* 0x080fe400028f0eff */
[----:B0-----:R-:W-:Y:S01]  /*3870*/  LEA.HI.X.SX32 R7, R14, R2, 0x1, P6 ;  /* 0x000000020e077211 */ /* 0x001fe200030f0eff */
[----:B------:R-:W-:Y:S01]  /*3880*/  STL [R1+0x1034], R11 ;  /* 0x0010340b01007387 */ /* 0x000fe20000100800 */
[----:B-1----:R-:W-:-:S03]  /*3890*/  LEA R10, P6, R20, R0, 0x1 ;  /* 0x00000000140a7211 */ /* 0x002fc600078c08ff */
[----:B------:R0:W-:Y:S04]  /*38a0*/  STL [R1+0x1028], R7 ;  /* 0x0010280701007387 */ /* 0x0001e80000100800 */
[----:B------:R1:W-:Y:S01]  /*38b0*/  STL [R1+0x102c], R10 ;  /* 0x00102c0a01007387 */ /* 0x0003e20000100800 */
[----:B0-----:R-:W-:-:S03]  /*38c0*/  LEA R7, P5, R21, R0, 0x1 ;  /* 0x0000000015077211 */ /* 0x001fc600078a08ff */
[----:B------:R-:W-:Y:S01]  /*38d0*/  STL [R1+0x1020], R5 ;  /* 0x0010200501007387 */ /* 0x000fe20000100800 */
[----:B-1----:R-:W-:-:S03]  /*38e0*/  LEA.HI.X.SX32 R10, R15, R2, 0x1, P4 ;  /* 0x000000020f0a7211 */ /* 0x002fc600020f0eff */
[----:B------:R0:W-:Y:S04]  /*38f0*/  STL [R1+0x1024], R7 ;  /* 0x0010240701007387 */ /* 0x0001e80000100800 */
[----:B0-----:R-:W4:Y:S04]  /*3900*/  LDL.LU R7, [R1+0x20] ;  /* 0x0000200001077983 */ /* 0x001f280000300800 */
[----:B------:R0:W-:Y:S04]  /*3910*/  STL [R1+0x1018], R10 ;  /* 0x0010180a01007387 */ /* 0x0001e80000100800 */
[----:B------:R-:W5:Y:S01]  /*3920*/  LDL.LU R28, [R1+0x1c] ;  /* 0x00001c00011c7983 */ /* 0x000f620000300800 */
[----:B------:R-:W-:-:S02]  /*3930*/  IMAD R22, R22, c[0x0][0x190], RZ ;  /* 0x0000640016167a24 */ /* 0x000fc400078e02ff */
[----:B------:R-:W-:-:S03]  /*3940*/  IMAD R23, R23, c[0x0][0x190], RZ ;  /* 0x0000640017177a24 */ /* 0x000fc600078e02ff */
[----:B------:R-:W-:Y:S01]  /*3950*/  LEA R5, P4, R22, R0, 0x1 ;  /* 0x0000000016057211 */ /* 0x000fe200078808ff */
[----:B------:R-:W-:Y:S01]  /*3960*/  IMAD R24, R24, c[0x0][0x190], RZ ;  /* 0x0000640018187a24 */ /* 0x000fe200078e02ff */
[----:B------:R-:W-:Y:S02]  /*3970*/  LEA.HI.X.SX32 R11, R16, R2, 0x1, P3 ;  /* 0x00000002100b7211 */ /* 0x000fe400018f0eff */
[----:B0-----:R-:W-:Y:S01]  /*3980*/  LEA R10, P3, R23, R0, 0x1 ;  /* 0x00000000170a7211 */ /* 0x001fe200078608ff */
[----:B------:R0:W-:Y:S01]  /*3990*/  STL [R1+0x101c], R5 ;  /* 0x00101c0501007387 */ /* 0x0001e20000100800 */
[----:B------:R-:W-:-:S03]  /*39a0*/  IMAD R25, R25, c[0x0][0x190], RZ ;  /* 0x0000640019197a24 */ /* 0x000fc600078e02ff */
[----:B------:R1:W-:Y:S01]  /*39b0*/  STL [R1+0x1010], R11 ;  /* 0x0010100b01007387 */ /* 0x0003e20000100800 */
[----:B0-----:R-:W-:-:S03]  /*39c0*/  LEA.HI.X.SX32 R5, R17, R2, 0x1, P2 ;  /* 0x0000000211057211 */ /* 0x001fc600010f0eff */
[----:B------:R0:W-:Y:S01]  /*39d0*/  STL [R1+0x1014], R10 ;  /* 0x0010140a01007387 */ /* 0x0001e20000100800 */
[----:B------:R-:W-:Y:S01]  /*39e0*/  IMAD R26, R26, c[0x0][0x190], RZ ;  /* 0x000064001a1a7a24 */ /* 0x000fe200078e02ff */
[----:B-1----:R-:W-:Y:S02]  /*39f0*/  LEA R11, P2, R24, R0, 0x1 ;  /* 0x00000000180b7211 */ /* 0x002fe400078408ff */
[----:B------:R1:W-:Y:S01]  /*3a00*/  STL [R1+0x1008], R5 ;  /* 0x0010080501007387 */ /* 0x0003e20000100800 */
[----:B0-----:R-:W-:-:S03]  /*3a10*/  LEA.HI.X.SX32 R10, R18, R2, 0x1, P0 ;  /* 0x00000002120a7211 */ /* 0x001fc600000f0eff */
[----:B------:R0:W-:Y:S01]  /*3a20*/  STL [R1+0x100c], R11 ;  /* 0x00100c0b01007387 */ /* 0x0001e20000100800 */
[----:B-1----:R-:W-:-:S03]  /*3a30*/  LEA R5, P0, R25, R0, 0x1 ;  /* 0x0000000019057211 */ /* 0x002fc600078008ff */
[----:B------:R1:W-:Y:S01]  /*3a40*/  STL [R1+0xfd8], R10 ;  /* 0x000fd80a01007387 */ /* 0x0003e20000100800 */
[----:B------:R-:W-:-:S03]  /*3a50*/  IMAD R27, R27, c[0x0][0x190], RZ ;  /* 0x000064001b1b7a24 */ /* 0x000fc600078e02ff */
[----:B------:R1:W-:Y:S01]  /*3a60*/  STL [R1+0xff4], R5 ;  /* 0x000ff40501007387 */ /* 0x0003e20000100800 */
[----:B0-----:R-:W-:Y:S01]  /*3a70*/  LEA.HI.X.SX32 R11, R19, R2, 0x1, P1 ;  /* 0x00000002130b7211 */ /* 0x001fe200008f0eff */
[----:B------:R-:W-:Y:S01]  /*3a80*/  IMAD R6, R6, c[0x0][0x190], RZ ;  /* 0x0000640006067a24 */ /* 0x000fe200078e02ff */
[----:B-1----:R-:W-:-:S03]  /*3a90*/  LEA R10, P1, R26, R0, 0x1 ;  /* 0x000000001a0a7211 */ /* 0x002fc600078208ff */
[----:B------:R0:W-:Y:S01]  /*3aa0*/  STL [R1+0xfdc], R11 ;  /* 0x000fdc0b01007387 */ /* 0x0001e20000100800 */
[----:B------:R-:W-:-:S03]  /*3ab0*/  LEA.HI.X.SX32 R5, R20, R2, 0x1, P6 ;  /* 0x0000000214057211 */ /* 0x000fc600030f0eff */
[----:B------:R1:W-:Y:S01]  /*3ac0*/  STL [R1+0xff8], R10 ;  /* 0x000ff80a01007387 */ /* 0x0003e20000100800 */
[----:B------:R-:W-:-:S03]  /*3ad0*/  IMAD R4, R4, c[0x0][0x190], RZ ;  /* 0x0000640004047a24 */ /* 0x000fc600078e02ff */
[----:B------:R1:W-:Y:S01]  /*3ae0*/  STL [R1+0xfe0], R5 ;  /* 0x000fe00501007387 */ /* 0x0003e20000100800 */
[----:B0-----:R-:W-:Y:S02]  /*3af0*/  LEA R11, P6, R27, R0, 0x1 ;  /* 0x000000001b0b7211 */ /* 0x001fe400078c08ff */
[----:B-1----:R-:W-:-:S03]  /*3b00*/  LEA.HI.X.SX32 R10, R21, R2, 0x1, P5 ;  /* 0x00000002150a7211 */ /* 0x002fc600028f0eff */
[----:B------:R0:W-:Y:S01]  /*3b10*/  STL [R1+0xffc], R11 ;  /* 0x000ffc0b01007387 */ /* 0x0001e20000100800 */
[----:B------:R-:W-:-:S03]  /*3b20*/  LEA R5, P5, R6, R0, 0x1 ;  /* 0x0000000006057211 */ /* 0x000fc600078a08ff */
[----:B------:R1:W-:Y:S01]  /*3b30*/  STL [R1+0xfe4], R10 ;  /* 0x000fe40a01007387 */ /* 0x0003e20000100800 */
[----:B------:R-:W-:-:S03]  /*3b40*/  IMAD R3, R3, c[0x0][0x190], RZ ;  /* 0x0000640003037a24 */ /* 0x000fc600078e02ff */
[----:B------:R1:W-:Y:S01]  /*3b50*/  STL [R1+0x1000], R5 ;  /* 0x0010000501007387 */ /* 0x0003e20000100800 */
[----:B0-----:R-:W-:Y:S02]  /*3b60*/  LEA.HI.X.SX32 R11, R22, R2, 0x1, P4 ;  /* 0x00000002160b7211 */ /* 0x001fe400020f0eff */
[----:B-1----:R-:W-:-:S03]  /*3b70*/  LEA R10, P4, R4, R0, 0x1 ;  /* 0x00000000040a7211 */ /* 0x002fc600078808ff */
[----:B------:R-:W-:Y:S01]  /*3b80*/  STL [R1+0xfe8], R11 ;  /* 0x000fe80b01007387 */ /* 0x000fe20000100800 */
[----:B------:R-:W-:-:S03]  /*3b90*/  LEA.HI.X.SX32 R5, R23, R2, 0x1, P3 ;  /* 0x0000000217057211 */ /* 0x000fc600018f0eff */
[----:B------:R0:W-:Y:S04]  /*3ba0*/  STL [R1+0x1004], R10 ;  /* 0x0010040a01007387 */ /* 0x0001e80000100800 */
[----:B------:R1:W-:Y:S01]  /*3bb0*/  STL [R1+0xfec], R5 ;  /* 0x000fec0501007387 */ /* 0x0003e20000100800 */
[----:B0-----:R-:W-:Y:S02]  /*3bc0*/  LEA.HI.X.SX32 R10, R24, R2, 0x1, P2 ;  /* 0x00000002180a7211 */ /* 0x001fe400010f0eff */
[----:B-1----:R-:W-:Y:S02]  /*3bd0*/  LEA R5, P2, R3, R0, 0x1 ;  /* 0x0000000003057211 */ /* 0x002fe400078408ff */
[-C--:B------:R-:W-:Y:S01]  /*3be0*/  LEA.HI.X.SX32 R0, R25, R2.reuse, 0x1, P0 ;  /* 0x0000000219007211 */ /* 0x080fe200000f0eff */
[----:B------:R-:W-:Y:S04]  /*3bf0*/  STL [R1+0xff0], R10 ;  /* 0x000ff00a01007387 */ /* 0x000fe80000100800 */
[----:B------:R0:W-:Y:S04]  /*3c00*/  STL [R1+0xfd4], R5 ;  /* 0x000fd40501007387 */ /* 0x0001e80000100800 */
[----:B------:R1:W-:Y:S01]  /*3c10*/  STL [R1+0xfc0], R0 ;  /* 0x000fc00001007387 */ /* 0x0003e20000100800 */
[----:B------:R-:W-:Y:S01]  /*3c20*/  IMAD.MOV.U32 R29, RZ, RZ, c[0x0][0x188] ;  /* 0x00006200ff1d7624 */ /* 0x000fe200078e00ff */
[----:B0-----:R-:W-:-:S02]  /*3c30*/  LEA.HI.X.SX32 R5, R27, R2, 0x1, P6 ;  /* 0x000000021b057211 */ /* 0x001fc400030f0eff */
[----:B-1----:R-:W-:-:S05]  /*3c40*/  LEA.HI.X.SX32 R0, R26, R2, 0x1, P1 ;  /* 0x000000021a007211 */ /* 0x002fca00008f0eff */
[----:B------:R0:W-:Y:S01]  /*3c50*/  STL [R1+0xfc4], R0 ;  /* 0x000fc40001007387 */ /* 0x0001e20000100800 */
[----:B------:R-:W-:-:S03]  /*3c60*/  IMAD R29, R29, 0x3f, RZ ;  /* 0x0000003f1d1d7824 */ /* 0x000fc600078e02ff */
[----:B------:R1:W-:Y:S01]  /*3c70*/  STL [R1+0xfc8], R5 ;  /* 0x000fc80501007387 */ /* 0x0003e20000100800 */
[-C--:B0-----:R-:W-:Y:S02]  /*3c80*/  LEA.HI.X.SX32 R0, R6, R2.reuse, 0x1, P5 ;  /* 0x0000000206007211 */ /* 0x081fe400028f0eff */
[----:B------:R-:W-:Y:S01]  /*3c90*/  LEA.HI.X.SX32 R6, R4, R2, 0x1, P4 ;  /* 0x0000000204067211 */ /* 0x000fe200020f0eff */
[----:B------:R-:W-:Y:S01]  /*3ca0*/  IMAD.MOV.U32 R11, RZ, RZ, c[0x0][0x188] ;  /* 0x00006200ff0b7624 */ /* 0x000fe200078e00ff */
[----:B--2---:R-:W-:-:S04]  /*3cb0*/  LEA R18, P3, R9, c[0x0][0x160], 0x1 ;  /* 0x0000580009127a11 */ /* 0x004fc800078608ff */
[----:B------:R-:W-:-:S05]  /*3cc0*/  LEA.HI.X.SX32 R19, R9, c[0x0][0x164], 0x1, P3 ;  /* 0x0000590009137a11 */ /* 0x000fca00018f0eff */
[----:B------:R-:W-:Y:S04]  /*3cd0*/  STL.64 [R1+0x5e0], R18 ;  /* 0x0005e01201007387 */ /* 0x000fe80000100a00 */
[----:B------:R0:W-:Y:S01]  /*3ce0*/  STL [R1+0xfcc], R0 ;  /* 0x000fcc0001007387 */ /* 0x0001e20000100800 */
[----:B-1----:R-:W-:-:S03]  /*3cf0*/  IMAD.WIDE R4, R29, 0x2, R18 ;  /* 0x000000021d047825 */ /* 0x002fc600078e0212 */
[----:B------:R-:W-:Y:S01]  /*3d00*/  STL [R1+0xfd0], R6 ;  /* 0x000fd00601007387 */ /* 0x000fe20000100800 */
[----:B0-----:R-:W-:Y:S02]  /*3d10*/  LEA.HI.X.SX32 R0, R3, R2, 0x1, P2 ;  /* 0x0000000203007211 */ /* 0x001fe400010f0eff */
[----:B---3--:R-:W-:-:S04]  /*3d20*/  LEA R16, P0, R8, c[0x0][0x160], 0x1 ;  /* 0x0000580008107a11 */ /* 0x008fc800078008ff */
[----:B------:R-:W-:Y:S01]  /*3d30*/  LEA.HI.X.SX32 R17, R8, c[0x0][0x164], 0x1, P0 ;  /* 0x0000590008117a11 */ /* 0x000fe200000f0eff */
[----:B------:R0:W-:Y:S04]  /*3d40*/  STL [R1+0x7dc], R0 ;  /* 0x0007dc0001007387 */ /* 0x0001e80000100800 */
[----:B------:R-:W-:Y:S01]  /*3d50*/  STL [R1+0xfb8], R4 ;  /* 0x000fb80401007387 */ /* 0x000fe20000100800 */
[----:B------:R-:W-:-:S03]  /*3d60*/  IMAD.WIDE R2, R29, 0x2, R16 ;  /* 0x000000021d027825 */ /* 0x000fc600078e0210 */
[----:B------:R1:W-:Y:S01]  /*3d70*/  STL [R1+0x7e0], R5 ;  /* 0x0007e00501007387 */ /* 0x0003e20000100800 */
[----:B0-----:R-:W-:-:S03]  /*3d80*/  IMAD R0, R11, 0x3e, RZ ;  /* 0x0000003e0b007824 */ /* 0x001fc600078e02ff */
[----:B------:R-:W-:Y:S01]  /*3d90*/  STL.64 [R1+0x5e8], R16 ;  /* 0x0005e81001007387 */ /* 0x000fe20000100a00 */
[----:B------:R-:W-:Y:S01]  /*3da0*/  IMAD R8, R11, 0x3d, RZ ;  /* 0x0000003d0b087824 */ /* 0x000fe200078e02ff */
[C---:B----4-:R-:W-:Y:S02]  /*3db0*/  LEA R12, P1, R7.reuse, c[0x0][0x160], 0x1 ;  /* 0x00005800070c7a11 */ /* 0x050fe400078208ff */
[C---:B-----5:R-:W-:Y:S02]  /*3dc0*/  LEA R14, P2, R28.reuse, c[0x0][0x160], 0x1 ;  /* 0x000058001c0e7a11 */ /* 0x060fe400078408ff */
[----:B------:R-:W-:Y:S02]  /*3dd0*/  LEA.HI.X.SX32 R13, R7, c[0x0][0x164], 0x1, P1 ;  /* 0x00005900070d7a11 */ /* 0x000fe400008f0eff */
[----:B------:R-:W-:-:S03]  /*3de0*/  LEA.HI.X.SX32 R15, R28, c[0x0][0x164], 0x1, P2 ;  /* 0x000059001c0f7a11 */ /* 0x000fc600010f0eff */
[----:B------:R-:W-:Y:S02]  /*3df0*/  STL.64 [R1+0x5f8], R12 ;  /* 0x0005f80c01007387 */ /* 0x000fe40000100a00 */
[C---:B------:R-:W-:Y:S02]  /*3e00*/  IMAD.WIDE R6, R29.reuse, 0x2, R14 ;  /* 0x000000021d067825 */ /* 0x040fe400078e020e */
[----:B------:R-:W-:Y:S02]  /*3e10*/  STL.64 [R1+0x5f0], R14 ;  /* 0x0005f00e01007387 */ /* 0x000fe40000100a00 */
[----:B-1----:R-:W-:Y:S02]  /*3e20*/  IMAD.WIDE R4, R29, 0x2, R12 ;  /* 0x000000021d047825 */ /* 0x002fe400078e020c */
[----:B------:R-:W-:Y:S04]  /*3e30*/  STL [R1+0xfbc], R2 ;  /* 0x000fbc0201007387 */ /* 0x000fe80000100800 */
[----:B------:R0:W-:Y:S04]  /*3e40*/  STL [R1+0xfb0], R3 ;  /* 0x000fb00301007387 */ /* 0x0001e80000100800 */
[----:B------:R-:W-:Y:S04]  /*3e50*/  STL [R1+0xfb4], R6 ;  /* 0x000fb40601007387 */ /* 0x000fe80000100800 */
[----:B------:R1:W-:Y:S01]  /*3e60*/  STL [R1+0xf98], R7 ;  /* 0x000f980701007387 */ /* 0x0003e20000100800 */
[----:B0-----:R-:W-:-:S03]  /*3e70*/  IMAD.WIDE R2, R0, 0x2, R18 ;  /* 0x0000000200027825 */ /* 0x001fc600078e0212 */
[----:B------:R-:W-:Y:S04]  /*3e80*/  STL [R1+0xfac], R4 ;  /* 0x000fac0401007387 */ /* 0x000fe80000100800 */
[----:B------:R0:W-:Y:S01]  /*3e90*/  STL [R1+0xfa4], R5 ;  /* 0x000fa40501007387 */ /* 0x0001e20000100800 */
[----:B-1----:R-:W-:-:S03]  /*3ea0*/  IMAD.WIDE R6, R0, 0x2, R14 ;  /* 0x0000000200067825 */ /* 0x002fc600078e020e */
[----:B------:R-:W-:Y:S01]  /*3eb0*/  STL [R1+0xfa8], R2 ;  /* 0x000fa80201007387 */ /* 0x000fe20000100800 */
[----:B0-----:R-:W-:-:S03]  /*3ec0*/  IMAD.WIDE R4, R0, 0x2, R16 ;  /* 0x0000000200047825 */ /* 0x001fc600078e0210 */
[----:B------:R0:W-:Y:S04]  /*3ed0*/  STL [R1+0xf9c], R3 ;  /* 0x000f9c0301007387 */ /* 0x0001e80000100800 */
[----:B------:R-:W-:Y:S04]  /*3ee0*/  STL [R1+0xfa0], R4 ;  /* 0x000fa00401007387 */ /* 0x000fe80000100800 */
[----:B------:R1:W-:Y:S01]  /*3ef0*/  STL [R1+0xf90], R5 ;  /* 0x000f900501007387 */ /* 0x0003e20000100800 */
[----:B0-----:R-:W-:-:S03]  /*3f00*/  IMAD.WIDE R2, R0, 0x2, R12 ;  /* 0x0000000200027825 */ /* 0x001fc600078e020c */
[----:B------:R-:W-:Y:S04]  /*3f10*/  STL [R1+0xf94], R6 ;  /* 0x000f940601007387 */ /* 0x000fe80000100800 */
[----:B------:R0:W-:Y:S01]  /*3f20*/  STL [R1+0xf78], R7 ;  /* 0x000f780701007387 */ /* 0x0001e20000100800 */
[----:B-1----:R-:W-:-:S03]  /*3f30*/  IMAD.WIDE R4, R8, 0x2, R18 ;  /* 0x0000000208047825 */ /* 0x002fc600078e0212 */
[----:B------:R-:W-:Y:S04]  /*3f40*/  STL [R1+0xf8c], R2 ;  /* 0x000f8c0201007387 */ /* 0x000fe80000100800 */
[----:B------:R1:W-:Y:S01]  /*3f50*/  STL [R1+0xf84], R3 ;  /* 0x000f840301007387 */ /* 0x0003e20000100800 */
[----:B0-----:R-:W-:-:S03]  /*3f60*/  IMAD.WIDE R6, R8, 0x2, R14 ;  /* 0x0000000208067825 */ /* 0x001fc600078e020e */
[----:B------:R-:W-:Y:S01]  /*3f70*/  STL [R1+0xf88], R4 ;  /* 0x000f880401007387 */ /* 0x000fe20000100800 */
[----:B------:R-:W-:Y:S02]  /*3f80*/  IMAD R0, R11, 0x3c, RZ ;  /* 0x0000003c0b007824 */ /* 0x000fe400078e02ff */
[C---:B-1----:R-:W-:Y:S01]  /*3f90*/  IMAD.WIDE R2, R8.reuse, 0x2, R16 ;  /* 0x0000000208027825 */ /* 0x042fe200078e0210 */
        /* <DEDUP_REMOVED lines=100> */
[----:B------:R-:W-:Y:S02]  /*45e0*/  IMAD R0, R11, 0x34, RZ ;  /* 0x000000340b007824 */ /* 0x000fe400078e02ff */
[C---:B0-----:R-:W-:Y:S01]  /*45f0*/  IMAD.WIDE R6, R8.reuse, 0x2, R14 ;  /* 0x0000000208067825 */ /* 0x041fe200078e020e */
[----:B------:R-:W-:Y:S03]  /*4600*/  STL [R1+0xe88], R4 ;  /* 0x000e880401007387 */ /* 0x000fe60000100800 */
        /* <DEDUP_REMOVED lines=10> */
[----:B------:R-:W-:-:S03]  /*46b0*/  IMAD R8, R11, 0x33, RZ ;  /* 0x000000330b087824 */ /* 0x000fc600078e02ff */
[----:B------:R-:W-:Y:S01]  /*46c0*/  STL [R1+0xe68], R2 ;  /* 0x000e680201007387 */ /* 0x000fe20000100800 */
[----:B0-----:R-:W-:-:S03]  /*46d0*/  IMAD.WIDE R6, R0, 0x2, R12 ;  /* 0x0000000200067825 */ /* 0x001fc600078e020c */
[----:B------:R0:W-:Y:S01]  /*46e0*/  STL [R1+0xe5c], R3 ;  /* 0x000e5c0301007387 */ /* 0x0001e20000100800 */
[----:B-1----:R-:W-:-:S05]  /*46f0*/  IMAD.WIDE R4, R0, 0x2, R16 ;  /* 0x0000000200047825 */ /* 0x002fca00078e0210 */
        /* <DEDUP_REMOVED lines=10> */
[----:B------:R-:W-:-:S03]  /*47a0*/  IMAD R0, R11, 0x32, RZ ;  /* 0x000000320b007824 */ /* 0x000fc600078e02ff */
[----:B------:R1:W-:Y:S01]  /*47b0*/  STL [R1+0x7f8], R5 ;  /* 0x0007f80501007387 */ /* 0x0003e20000100800 */
[----:B0-----:R-:W-:-:S03]  /*47c0*/  IMAD.WIDE R6, R8, 0x2, R12 ;  /* 0x0000000208067825 */ /* 0x001fc600078e020c */
[----:B------:R-:W-:Y:S01]  /*47d0*/  STL [R1+0x804], R2 ;  /* 0x0008040201007387 */ /* 0x000fe20000100800 */
[----:B-1----:R-:W-:-:S03]  /*47e0*/  IMAD.WIDE R4, R8, 0x2, R14 ;  /* 0x0000000208047825 */ /* 0x002fc600078e020e */
[----:B------:R0:W-:Y:S01]  /*47f0*/  STL [R1+0x800], R3 ;  /* 0x0008000301007387 */ /* 0x0001e20000100800 */
[----:B------:R-:W-:-:S03]  /*4800*/  IMAD.WIDE R8, R0, 0x2, R18 ;  /* 0x0000000200087825 */ /* 0x000fc600078e0212 */
[----:B------:R-:W-:Y:S04]  /*4810*/  STL [R1+0x80c], R4 ;  /* 0x00080c0401007387 */ /* 0x000fe80000100800 */
[----:B------:R1:W-:Y:S01]  /*4820*/  STL [R1+0x808], R5 ;  /* 0x0008080501007387 */ /* 0x0003e20000100800 */
[----:B0-----:R-:W-:-:S03]  /*4830*/  IMAD.WIDE R2, R0, 0x2, R16 ;  /* 0x0000000200027825 */ /* 0x001fc600078e0210 */
[----:B------:R-:W-:Y:S01]  /*4840*/  STL [R1+0x814], R6 ;  /* 0x0008140601007387 */ /* 0x000fe20000100800 */
[----:B------:R-:W-:-:S03]  /*4850*/  IMAD R10, R11, 0x31, RZ ;  /* 0x000000310b0a7824 */ /* 0x000fc600078e02ff */
[----:B------:R0:W-:Y:S01]  /*4860*/  STL [R1+0x810], R7 ;  /* 0x0008100701007387 */ /* 0x0001e20000100800 */
[----:B-1----:R-:W-:-:S03]  /*4870*/  IMAD.WIDE R4, R0, 0x2, R14 ;  /* 0x0000000200047825 */ /* 0x002fc600078e020e */
        /* <DEDUP_REMOVED lines=215> */
[----:B------:R-:W-:-:S03]  /*55f0*/  IMAD.SHL.U32 R0, R11, 0x20, RZ ;  /* 0x000000200b007824 */ /* 0x000fc600078e00ff */
        /* <DEDUP_REMOVED lines=394> */
[----:B------:R1:W-:Y:S04]  /*6ea0*/  STL [R1+0xdfc], R8 ;  /* 0x000dfc0801007387 */ /* 0x0003e80000100800 */
[----:B------:R-:W-:Y:S01]  /*6eb0*/  STL [R1+0xdf8], R9 ;  /* 0x000df80901007387 */ /* 0x000fe20000100800 */
[----:B0-----:R-:W-:-:S03]  /*6ec0*/  IMAD.WIDE R6, R10, 0x2, R12 ;  /* 0x000000020a067825 */ /* 0x001fc600078e020c */
[----:B------:R-:W-:Y:S01]  /*6ed0*/  STL [R1+0xe04], R2 ;  /* 0x000e040201007387 */ /* 0x000fe20000100800 */
[----:B-1----:R-:W-:-:S03]  /*6ee0*/  IMAD.SHL.U32 R8, R11, 0x2, RZ ;  /* 0x000000020b087824 */ /* 0x002fc600078e00ff */
        /* <DEDUP_REMOVED lines=11> */
[----:B------:R-:W-:-:S03]  /*6fa0*/  IMAD.WIDE R8, R8, 0x2, R12 ;  /* 0x0000000208087825 */ /* 0x000fc600078e020c */
[----:B------:R0:W-:Y:S01]  /*6fb0*/  STL [R1+0xe20], R5 ;  /* 0x000e200501007387 */ /* 0x0001e20000100800 */
[----:B-1----:R-:W-:-:S03]  /*6fc0*/  IMAD.WIDE R2, R11, 0x2, R18 ;  /* 0x000000020b027825 */ /* 0x002fc600078e0212 */
[----:B------:R-:W-:Y:S04]  /*6fd0*/  STL [R1+0xe2c], R6 ;  /* 0x000e2c0601007387 */ /* 0x000fe80000100800 */
[----:B------:R1:W-:Y:S01]  /*6fe0*/  STL [R1+0xe28], R7 ;  /* 0x000e280701007387 */ /* 0x0003e20000100800 */
[----:B0-----:R-:W-:-:S03]  /*6ff0*/  IMAD.WIDE R4, R11, 0x2, R16 ;  /* 0x000000020b047825 */ /* 0x001fc600078e0210 */
[----:B------:R-:W-:Y:S04]  /*7000*/  STL [R1+0xe34], R8 ;  /* 0x000e340801007387 */ /* 0x000fe80000100800 */
[----:B------:R-:W-:Y:S01]  /*7010*/  STL [R1+0xe30], R9 ;  /* 0x000e300901007387 */ /* 0x000fe20000100800 */
[----:B-1----:R-:W-:-:S03]  /*7020*/  IMAD.WIDE R6, R11, 0x2, R14 ;  /* 0x000000020b067825 */ /* 0x002fc600078e020e */
[----:B------:R-:W-:Y:S04]  /*7030*/  STL [R1+0xe3c], R2 ;  /* 0x000e3c0201007387 */ /* 0x000fe80000100800 */
[----:B------:R0:W-:Y:S04]  /*7040*/  STL [R1+0xe38], R3 ;  /* 0x000e380301007387 */ /* 0x0001e80000100800 */
[----:B------:R1:W-:Y:S04]  /*7050*/  STL [R1+0xe44], R4 ;  /* 0x000e440401007387 */ /* 0x0003e80000100800 */
[----:B------:R-:W-:Y:S01]  /*7060*/  STL [R1+0xe40], R5 ;  /* 0x000e400501007387 */ /* 0x000fe20000100800 */
[----:B0-----:R-:W-:-:S03]  /*7070*/  IMAD.WIDE R2, R11, 0x2, R12 ;  /* 0x000000020b027825 */ /* 0x001fc600078e020c */
[----:B------:R-:W-:Y:S04]  /*7080*/  STL [R1+0xe4c], R6 ;  /* 0x000e4c0601007387 */ /* 0x000fe80000100800 */
[----:B------:R-:W-:Y:S04]  /*7090*/  STL [R1+0xe48], R7 ;  /* 0x000e480701007387 */ /* 0x000fe80000100800 */
[----:B------:R0:W-:Y:S04]  /*70a0*/  STL [R1+0xe54], R2 ;  /* 0x000e540201007387 */ /* 0x0001e80000100800 */
[----:B------:R2:W-:Y:S04]  /*70b0*/  STL [R1+0xe50], R3 ;  /* 0x000e500301007387 */ /* 0x0005e80000100800 */
        /* <DEDUP_REMOVED lines=189> */
[----:B------:R-:W3:Y:S04]  /*7c90*/  S2R R29, SR_TID.X ;  /* 0x00000000001d7919 */ /* 0x000ee80000002100 */
[----:B------:R-:W-:Y:S04]  /*7ca0*/  STL [R1+0x4a0], RZ ;  /* 0x0004a0ff01007387 */ /* 0x000fe80000100800 */
[----:B------:R-:W-:Y:S04]  /*7cb0*/  STL [R1+0x4a4], RZ ;  /* 0x0004a4ff01007387 */ /* 0x000fe80000100800 */
[----:B------:R-:W-:Y:S04]  /*7cc0*/  STL [R1+0x4a8], RZ ;  /* 0x0004a8ff01007387 */ /* 0x000fe80000100800 */
[----:B------:R-:W-:Y:S04]  /*7cd0*/  STL [R1+0x4ac], RZ ;  /* 0x0004acff01007387 */ /* 0x000fe80000100800 */
[----:B------:R-:W2:Y:S04]  /*7ce0*/  LDL.LU R28, [R1+0x50] ;  /* 0x00005000011c7983 */ /* 0x000ea80000300800 */
[----:B------:R-:W-:Y:S04]  /*7cf0*/  STL [R1+0x640], RZ ;  /* 0x000640ff01007387 */ /* 0x000fe80000100800 */
[----:B------:R-:W-:Y:S04]  /*7d00*/  STL [R1+0x644], RZ ;  /* 0x000644ff01007387 */ /* 0x000fe80000100800 */
[----:B------:R-:W-:Y:S04]  /*7d10*/  STL [R1+0x648], RZ ;  /* 0x000648ff01007387 */ /* 0x000fe80000100800 */
[----:B------:R-:W-:Y:S04]  /*7d20*/  STL [R1+0x64c], RZ ;  /* 0x00064cff01007387 */ /* 0x000fe80000100800 */
[----:B------:R-:W-:Y:S04]  /*7d30*/  STL [R1+0x630], RZ ;  /* 0x000630ff01007387 */ /* 0x000fe80000100800 */
[----:B------:R-:W-:Y:S04]  /*7d40*/  STL [R1+0x634], RZ ;  /* 0x000634ff01007387 */ /* 0x000fe80000100800 */
[----:B------:R-:W-:Y:S01]  /*7d50*/  STL [R1+0x638], RZ ;  /* 0x000638ff01007387 */ /* 0x000fe20000100800 */
[----:B---3--:R-:W-:-:S03]  /*7d60*/  LOP3.LUT R29, R29, 0x7f, RZ, 0xc0, !PT ;  /* 0x0000007f1d1d7812 */ /* 0x008fc600078ec0ff */
[----:B------:R-:W-:Y:S04]  /*7d70*/  STL [R1+0x63c], RZ ;  /* 0x00063cff01007387 */ /* 0x000fe80000100800 */
[----:B------:R-:W-:Y:S04]  /*7d80*/  STL [R1+0x620], RZ ;  /* 0x000620ff01007387 */ /* 0x000fe80000100800 */
[----:B------:R-:W-:Y:S04]  /*7d90*/  STL [R1+0x624], RZ ;  /* 0x000624ff01007387 */ /* 0x000fe80000100800 */
[----:B------:R-:W-:Y:S04]  /*7da0*/  STL [R1+0x628], RZ ;  /* 0x000628ff01007387 */ /* 0x000fe80000100800 */
[----:B------:R-:W-:Y:S01]  /*7db0*/  STL [R1+0x62c], RZ ;  /* 0x00062cff01007387 */ /* 0x000fe20000100800 */
[----:B-1----:R-:W-:-:S03]  /*7dc0*/  IMAD.SHL.U32 R4, R29, 0x2, RZ ;  /* 0x000000021d047824 */ /* 0x002fc600078e00ff */
[----:B------:R-:W-:Y:S04]  /*7dd0*/  STL [R1+0x610], RZ ;  /* 0x000610ff01007387 */ /* 0x000fe80000100800 */
[----:B------:R-:W-:Y:S04]  /*7de0*/  STL [R1+0x614], RZ ;  /* 0x000614ff01007387 */ /* 0x000fe80000100800 */
[----:B------:R-:W-:Y:S04]  /*7df0*/  STL [R1+0x618], RZ ;  /* 0x000618ff01007387 */ /* 0x000fe80000100800 */
[----:B------:R-:W-:Y:S04]  /*7e00*/  STL [R1+0x61c], RZ ;  /* 0x00061cff01007387 */ /* 0x000fe80000100800 */
[----:B------:R-:W3:Y:S04]  /*7e10*/  LDL R29, [R1+0x49c] ;  /* 0x00049c00011d7983 */ /* 0x000ee80000100800 */
        /* <DEDUP_REMOVED lines=9> */
[----:B------:R-:W-:Y:S01]  /*7eb0*/  STL [R1+0x4f4], RZ ;  /* 0x0004f4ff01007387 */ /* 0x000fe20000100800 */
[----:B0-----:R-:W-:-:S03]  /*7ec0*/  IMAD.SHL.U32 R2, R11, 0x40, RZ ;  /* 0x000000400b027824 */ /* 0x001fc600078e00ff */
[----:B------:R-:W0:Y:S02]  /*7ed0*/  S2R R11, SR_TID.X ;  /* 0x00000000000b7919 */ /* 0x000e240000002100 */
[----:B------:R-:W-:-:S04]  /*7ee0*/  SHF.R.S32.HI R0, RZ, 0x1f, R2 ;  /* 0x0000001fff007819 */ /* 0x000fc80000011402 */
[----:B------:R-:W-:Y:S02]  /*7ef0*/  SHF.L.U64.HI R0, R2, 0x1, R0 ;  /* 0x0000000102007819 */ /* 0x000fe40000010200 */
[C---:B------:R-:W-:Y:S02]  /*7f00*/  LOP3.LUT R2, R4.reuse, 0x20, RZ, 0x3c, !PT ;  /* 0x0000002004027812 */ /* 0x040fe400078e3cff */
[C---:B------:R-:W-:Y:S02]  /*7f10*/  LOP3.LUT R2, R4.reuse, 0x40, RZ, 0x3c, !PT ;  /* 0x0000004004027812 */ /* 0x040fe400078e3cff */
[C---:B------:R-:W-:Y:S02]  /*7f20*/  LOP3.LUT R2, R4.reuse, 0x60, RZ, 0x3c, !PT ;  /* 0x0000006004027812 */ /* 0x040fe400078e3cff */
[----:B------:R-:W-:Y:S01]  /*7f30*/  LOP3.LUT R5, R4, 0x50, RZ, 0x3c, !PT ;  /* 0x0000005004057812 */ /* 0x000fe200078e3cff */
[----:B------:R-:W-:Y:S02]  /*7f40*/  ULDC UR4, c[0x0][0x18c] ;  /* 0x0000630000047ab9 */ /* 0x000fe40000000800 */
[----:B------:R-:W-:Y:S01]  /*7f50*/  USHF.L.U32 UR4, UR4, 0x6, URZ ;  /* 0x0000000604047899 */ /* 0x000fe2000800063f */
[----:B0-----:R-:W-:-:S03]  /*7f60*/  IMAD.SHL.U32 R11, R11, 0x2, RZ ;  /* 0x000000020b0b7824 */ /* 0x001fc600078e00ff */
[----:B------:R-:W-:Y:S02]  /*7f70*/  USHF.R.S32.HI UR5, URZ, 0x1f, UR4 ;  /* 0x0000001f3f057899 */ /* 0x000fe40008011404 */
[----:B------:R-:W-:Y:S02]  /*7f80*/  USHF.L.U32 UR8, UR4, 0x1, URZ ;  /* 0x0000000104087899 */ /* 0x000fe4000800063f */
[----:B------:R-:W-:Y:S01]  /*7f90*/  USHF.L.U64.HI UR5, UR4, 0x1, UR5 ;  /* 0x0000000104057899 */ /* 0x000fe20008010205 */
[----:B--2---:R-:W-:-:S05]  /*7fa0*/  SHF.R.S32.HI R3, RZ, 0x6, R28 ;  /* 0x00000006ff037819 */ /* 0x004fca000001141c */
        /* <DEDUP_REMOVED lines=18> */
[----:B---3--:R-:W-:-:S03]  /*80d0*/  IMAD.MOV.U32 R28, RZ, RZ, R29 ;  /* 0x000000ffff1c7224 */ /* 0x008fc600078e001d */
[----:B------:R-:W-:Y:S04]  /*80e0*/  STL [R1+0x6c], RZ ;  /* 0x00006cff01007387 */ /* 0x000fe80000100800 */
[----:B------:R-:W-:Y:S04]  /*80f0*/  STL [R1+0x50], RZ ;  /* 0x000050ff01007387 */ /* 0x000fe80000100800 */
[----:B------:R-:W-:Y:S04]  /*8100*/  STL [R1+0x54], RZ ;  /* 0x000054ff01007387 */ /* 0x000fe80000100800 */
[----:B------:R-:W-:Y:S04]  /*8110*/  STL [R1+0x58], RZ ;  /* 0x000058ff01007387 */ /* 0x000fe80000100800 */
[----:B------:R-:W-:Y:S04]  /*8120*/  STL [R1+0x5c], RZ ;  /* 0x00005cff01007387 */ /* 0x000fe80000100800 */
[----:B------:R-:W1:Y:S04]  /*8130*/  S2R R29, SR_TID.X ;  /* 0x00000000001d7919 */ /* 0x000e680000002100 */
[----:B------:R-:W-:Y:S04]  /*8140*/  STL [R1+0x220], RZ ;  /* 0x000220ff01007387 */ /* 0x000fe80000100800 */
[----:B------:R-:W-:Y:S04]  /*8150*/  STL [R1+0x224], RZ ;  /* 0x000224ff01007387 */ /* 0x000fe80000100800 */
[----:B------:R-:W-:Y:S04]  /*8160*/  STL [R1+0x228], RZ ;  /* 0x000228ff01007387 */ /* 0x000fe80000100800 */
[----:B------:R-:W-:Y:S04]  /*8170*/  STL [R1+0x22c], RZ ;  /* 0x00022cff01007387 */ /* 0x000fe80000100800 */
[----:B------:R-:W-:Y:S04]  /*8180*/  STL [R1+0x330], RZ ;  /* 0x000330ff01007387 */ /* 0x000fe80000100800 */
[----:B------:R-:W-:Y:S01]  /*8190*/  STL [R1+0x334], RZ ;  /* 0x000334ff01007387 */ /* 0x000fe20000100800 */
[----:B0-----:R-:W-:-:S03]  /*81a0*/  LOP3.LUT R3, R4, 0x10, RZ, 0x3c, !PT ;  /* 0x0000001004037812 */ /* 0x001fc600078e3cff */
[----:B------:R-:W-:Y:S01]  /*81b0*/  STL [R1+0x338], RZ ;  /* 0x000338ff01007387 */ /* 0x000fe20000100800 */
[----:B------:R-:W-:-:S03]  /*81c0*/  LOP3.LUT R3, R4, 0x30, RZ, 0x3c, !PT ;  /* 0x0000003004037812 */ /* 0x000fc600078e3cff */
[----:B------:R-:W-:Y:S01]  /*81d0*/  STL [R1+0x33c], RZ ;  /* 0x00033cff01007387 */ /* 0x000fe20000100800 */
[----:B------:R-:W-:-:S03]  /*81e0*/  LOP3.LUT R3, R4, 0x70, RZ, 0x3c, !PT ;  /* 0x0000007004037812 */ /* 0x000fc600078e3cff */
[----:B------:R-:W-:Y:S01]  /*81f0*/  STL [R1+0x450], RZ ;  /* 0x000450ff01007387 */ /* 0x000fe20000100800 */
[----:B------:R-:W-:-:S03]  /*8200*/  LOP3.LUT R2, R28, 0x20, RZ, 0x3c, !PT ;  /* 0x000000201c027812 */ /* 0x000fc600078e3cff */
[----:B------:R-:W-:Y:S01]  /*8210*/  STL [R1+0x454], RZ ;  /* 0x000454ff01007387 */ /* 0x000fe20000100800 */
[----:B------:R-:W-:-:S03]  /*8220*/  LOP3.LUT R4, R28, 0x40, RZ, 0x3c, !PT ;  /* 0x000000401c047812 */ /* 0x000fc600078e3cff */
[----:B------:R-:W-:Y:S04]  /*8230*/  STL [R1+0x458], RZ ;  /* 0x000458ff01007387 */ /* 0x000fe80000100800 */
[----:B------:R-:W-:Y:S04]  /*8240*/  STL [R1+0x45c], RZ ;  /* 0x00045cff01007387 */ /* 0x000fe80000100800 */
[----:B------:R-:W-:Y:S04]  /*8250*/  STL [R1+0x460], RZ ;  /* 0x000460ff01007387 */ /* 0x000fe80000100800 */
[----:B------:R-:W-:Y:S04]  /*8260*/  STL [R1+0x464], RZ ;  /* 0x000464ff01007387 */ /* 0x000fe80000100800 */
[----:B------:R-:W-:Y:S04]  /*8270*/  STL [R1+0x468], RZ ;  /* 0x000468ff01007387 */ /* 0x000fe80000100800 */
[----:B------:R-:W-:Y:S04]  /*8280*/  STL [R1+0x46c], RZ ;  /* 0x00046cff01007387 */ /* 0x000fe80000100800 */
[----:B------:R0:W-:Y:S04]  /*8290*/  STL [R1+0x10f4], R2 ;  /* 0x0010f40201007387 */ /* 0x0001e80000100800 */
[----:B------:R2:W-:Y:S01]  /*82a0*/  STL [R1+0x10f0], R4 ;  /* 0x0010f00401007387 */ /* 0x0005e20000100800 */
[----:B-1----:R-:W-:-:S05]  /*82b0*/  LOP3.LUT R29, R29, 0x7, RZ, 0xc0, !PT ;  /* 0x000000071d1d7812 */ /* 0x002fca00078ec0ff */
[----:B------:R-:W-:Y:S01]  /*82c0*/  IMAD R29, R29, 0x90, RZ ;  /* 0x000000901d1d7824 */ /* 0x000fe200078e02ff */
[----:B------:R-:W-:-:S04]  /*82d0*/  LOP3.LUT R3, R28, 0x60, RZ, 0x3c, !PT ;  /* 0x000000601c037812 */ /* 0x000fc800078e3cff */
[----:B------:R-:W-:-:S04]  /*82e0*/  LOP3.LUT R29, R29, 0x30, R11, 0x78, !PT ;  /* 0x000000301d1d7812 */ /* 0x000fc800078e780b */
[----:B0-2---:R-:W-:Y:S02]  /*82f0*/  LOP3.LUT R2, R29, 0x40, RZ, 0x3c, !PT ;  /* 0x000000401d027812 */ /* 0x005fe400078e3cff */
.L_x_2:
[----:B------:R-:W2:Y:S01]  /*8300*/  LDL.64 R4, [R1+0x5f8] ;  /* 0x0005f80001047983 */ /* 0x000ea20000100a00 */
[----:B0-----:R-:W-:-:S03]  /*8310*/  IMAD.MOV.U32 R2, RZ, RZ, c[0x0][0x180] ;  /* 0x00006000ff027624 */ /* 0x001fc600078e00ff */
[----:B--2---:R0:W-:Y:S04]  /*8320*/  STL [R1+0x25d0], R5 ;  /* 0x0025d00501007387 */ /* 0x0041e80000100800 */
[----:B0-----:R-:W2:Y:S04]  /*8330*/  LDL R5, [R1+0x7d0] ;  /* 0x0007d00001057983 */ /* 0x001ea80000100800 */
[----:B-----5:R-:W-:Y:S04]  /*8340*/  STL [R1+0x22e0], R15 ;  /* 0x0022e00f01007387 */ /* 0x020fe80000100800 */
[----:B------:R-:W-:Y:S04]  /*8350*/  STL [R1+0x22e8], R15 ;  /* 0x0022e80f01007387 */ /* 0x000fe80000100800 */
        /* <DEDUP_REMOVED lines=72> */
[----:B------:R-:W-:Y:S01]  /*87e0*/  STL [R1+0x2530], R15 ;  /* 0x0025300f01007387 */ /* 0x000fe20000100800 */
[----:B--2---:R-:W-:-:S03]  /*87f0*/  IMAD R2, R5, -0x40, R2 ;  /* 0xffffffc005027824 */ /* 0x004fc600078e0202 */
        /* <DEDUP_REMOVED lines=113> */
[----:B------:R0:W-:Y:S04]  /*8f10*/  STL [R1+0x25cc], R14 ;  /* 0x0025cc0e01007387 */ /* 0x0001e80000100800 */
        /* <DEDUP_REMOVED lines=24> */
[----:B------:R-:W2:Y:S01]  /*90a0*/  LDL.LU R5, [R1+0x25d0] ;  /* 0x0025d00001057983 */ /* 0x000ea20000300800 */
[----:B------:R-:W-:-:S02]  /*90b0*/  ISETP.GT.AND P0, PT, R2, RZ, PT ;  /* 0x000000ff0200720c */ /* 0x000fc40003f04270 */
[----:B0-----:R-:W-:Y:S02]  /*90c0*/  PRMT R14, RZ, 0x7610, R14 ;  /* 0x00007610ff0e7816 */ /* 0x001fe4000000000e */
[----:B------:R-:W-:Y:S02]  /*90d0*/  PRMT R15, RZ, 0x7610, R15 ;  /* 0x00007610ff0f7816 */ /* 0x000fe4000000000f */
[----:B------:R-:W-:-:S07]  /*90e0*/  ISETP.GT.AND P1, PT, R2, 0x1, PT ;  /* 0x000000010200780c */ /* 0x000fce0003f24270 */
[----:B--2---:R-:W2:Y:S04]  /*90f0*/  @P0 LDG.E.U16 R14, [R4.64] ;  /* 0x00000006040e0981 */ /* 0x004ea8000c1e1500 */
[----:B--2---:R0:W-:Y:S04]  /*9100*/  STL [R1+0x7bc], R14 ;  /* 0x0007bc0e01007387 */ /* 0x0041e80000100800 */
[----:B0-----:R-:W2:Y:S04]  /*9110*/  LDL.LU R14, [R1+0x25cc] ;  /* 0x0025cc00010e7983 */ /* 0x001ea80000300800 */
[----:B------:R-:W3:Y:S01]  /*9120*/  LDL.64 R4, [R1+0x5f0] ;  /* 0x0005f00001047983 */ /* 0x000ee20000100a00 */
[----:B--2---:R-:W-:-:S03]  /*9130*/  PRMT R14, RZ, 0x7610, R14 ;  /* 0x00007610ff0e7816 */ /* 0x004fc6000000000e */
[----:B---3--:R-:W2:Y:S04]  /*9140*/  @P0 LDG.E.U16 R15, [R4.64] ;  /* 0x00000006040f0981 */ /* 0x008ea8000c1e1500 */
        /* <DEDUP_REMOVED lines=12> */
[----:B------:R-:W3:Y:S04]  /*9210*/  LDL R4, [R1+0xe50] ;  /* 0x000e500001047983 */ /* 0x000ee80000100800 */
[----:B------:R-:W3:Y:S01]  /*9220*/  LDL R5, [R1+0xe54] ;  /* 0x000e540001057983 */ /* 0x000ee20000100800 */
[----:B------:R-:W-:-:S02]  /*9230*/  ISETP.GT.AND P0, PT, R2, 0x2, PT ;  /* 0x000000020200780c */ /* 0x000fc40003f04270 */
[----:B--2---:R-:W-:Y:S02]  /*9240*/  PRMT R15, RZ, 0x7610, R15 ;  /* 0x00007610ff0f7816 */ /* 0x004fe4000000000f */
[----:B---3--:R-:W-:-:S04]  /*9250*/  @P1 LOP3.LUT R5, R5, R4, RZ, 0x3c, !PT ;  /* 0x0000000405051212 */ /* 0x008fc800078e3cff */
[----:B------:R-:W-:-:S04]  /*9260*/  @P1 LOP3.LUT R4, R5, R4, RZ, 0x3c, !PT ;  /* 0x0000000405041212 */ /* 0x000fc800078e3cff */
[----:B------:R-:W-:-:S05]  /*9270*/  @P1 LOP3.LUT R5, R5, R4, RZ, 0x3c, !PT ;  /* 0x0000000405051212 */ /* 0x000fca00078e3cff */
[----:B------:R-:W2:Y:S04]  /*9280*/  @P1 LDG.E.U16 R14, [R4.64] ;  /* 0x00000006040e1981 */ /* 0x000ea8000c1e1500 */
[----:B--2---:R0:W-:Y:S04]  /*9290*/  STL [R1+0x7ac], R14 ;  /* 0x0007ac0e01007387 */ /* 0x0041e80000100800 */
[----:B0-----:R-:W2:Y:S04]  /*92a0*/  LDL.LU R14, [R1+0x25bc] ;  /* 0x0025bc00010e7983 */ /* 0x001ea80000300800 */
[----:B------:R-:W3:Y:S04]  /*92b0*/  LDL R4, [R1+0xe48] ;  /* 0x000e480001047983 */ /* 0x000ee80000100800 */
[----:B------:R-:W3:Y:S01]  /*92c0*/  LDL R5, [R1+0xe4c] ;  /* 0x000e4c0001057983 */ /* 0x000ee20000100800 */
[----:B--2---:R-:W-:-:S02]  /*92d0*/  PRMT R14, RZ, 0x7610, R14 ;  /* 0x00007610ff0e7816 */ /* 0x004fc4000000000e */
        /* <DEDUP_REMOVED lines=1402> */
[----:B0-----:R-:W2:Y:S01]  /*ea80*/  LDL.LU R14, [R1+0x235c] ;  /* 0x00235c00010e7983 */ /* 0x001ea20000300800 */
[----:B------:R-:W3:Y:S02]  /*ea90*/  LDL R4, [R1+0x988] ;  /* 0x0009880001047983 */ /* 0x000ee40000100800 */
[----:B------:R-:W3:Y:S01]  /*eaa0*/  LDL R5, [R1+0x98c] ;  /* 0x00098c0001057983 */ /* 0x000ee20000100800 */
[----:B--2---:R-:W-:-:S02]  /*eab0*/  PRMT R14, RZ, 0x7610, R14 ;  /* 0x00007610ff0e7816 */ /* 0x004fc4000000000e */
        /* <DEDUP_REMOVED lines=276> */
[----:B------:R-:W-:-:S02]  /*fc00*/  PRMT R29, RZ, 0x7610, R29 ;  /* 0x00007610ff1d7816 */ /* 0x000fc4000000001d */
[----:B------:R-:W-:Y:S02]  /*fc10*/  PRMT R28, RZ, 0x7610, R28 ;  /* 0x00007610ff1c7816 */ /* 0x000fe4000000001c */
[----:B------:R-:W-:Y:S02]  /*fc20*/  ISETP.GT.AND P1, PT, R2, 0x30, PT ;  /* 0x000000300200780c */ /* 0x000fe40003f24270 */
        /* <DEDUP_REMOVED lines=8> */
[----:B------:R-:W3:Y:S02]  /*fcb0*/  LDL R5, [R1+0x894] ;  /* 0x0008940001057983 */ /* 0x000ee40000100800 */
[----:B---3--:R-:W-:-:S04]  /*fcc0*/  @P0 LOP3.LUT R5, R5, R4, RZ, 0x3c, !PT ;  /* 0x0000000405050212 */ /* 0x008fc800078e3cff */
[----:B------:R-:W-:-:S04]  /*fcd0*/  @P0 LOP3.LUT R4, R5, R4, RZ, 0x3c, !PT ;  /* 0x0000000405040212 */ /* 0x000fc800078e3cff */
[----:B------:R-:W-:-:S05]  /*fce0*/  @P0 LOP3.LUT R5, R5, R4, RZ, 0x3c, !PT ;  /* 0x0000000405050212 */ /* 0x000fca00078e3cff */
[----:B------:R-:W3:Y:S04]  /*fcf0*/  @P0 LDG.E.U16 R14, [R4.64] ;  /* 0x00000006040e0981 */ /* 0x000ee8000c1e1500 */
[----:B---3--:R0:W-:Y:S04]  /*fd00*/  STL [R1+0x194], R14 ;  /* 0x0001940e01007387 */ /* 0x0081e80000100800 */
[----:B0-----:R-:W3:Y:S01]  /*fd10*/  LDL.LU R14, [R1+0x22dc] ;  /* 0x0022dc00010e7983 */ /* 0x001ee20000300800 */
[----:B------:R-:W4:Y:S02]  /*fd20*/  LDL R4, [R1+0x888] ;  /* 0x0008880001047983 */ /* 0x000f240000100800 */
[----:B------:R-:W4:Y:S02]  /*fd30*/  LDL R5, [R1+0x88c] ;  /* 0x00088c0001057983 */ /* 0x000f240000100800 */
[----:B----4-:R-:W-:-:S04]  /*fd40*/  @P0 LOP3.LUT R5, R5, R4, RZ, 0x3c, !PT ;  /* 0x0000000405050212 */ /* 0x010fc800078e3cff */
[----:B------:R-:W-:-:S04]  /*fd50*/  @P0 LOP3.LUT R4, R5, R4, RZ, 0x3c, !PT ;  /* 0x0000000405040212 */ /* 0x000fc800078e3cff */
[----:B------:R-:W-:-:S05]  /*fd60*/  @P0 LOP3.LUT R5, R5, R4, RZ, 0x3c, !PT ;  /* 0x0000000405050212 */ /* 0x000fca00078e3cff */
[----:B------:R-:W4:Y:S04]  /*fd70*/  @P0 LDG.E.U16 R29, [R4.64] ;  /* 0x00000006041d0981 */ /* 0x000f28000c1e1500 */
[----:B----4-:R0:W-:Y:S04]  /*fd80*/  STL [R1+0x18c], R29 ;  /* 0x00018c1d01007387 */ /* 0x0101e80000100800 */
[----:B0-----:R-:W4:Y:S01]  /*fd90*/  LDL.LU R29, [R1+0x22d8] ;  /* 0x0022d800011d7983 */ /* 0x001f220000300800 */
[----:B------:R-:W2:Y:S02]  /*fda0*/  LDL R4, [R1+0x880] ;  /* 0x0008800001047983 */ /* 0x000ea40000100800 */
[----:B------:R-:W2:Y:S01]  /*fdb0*/  LDL R5, [R1+0x884] ;  /* 0x0008840001057983 */ /* 0x000ea20000100800 */
[----:B------:R-:W-:-:S02]  /*fdc0*/  PRMT R27, RZ, 0x7610, R27 ;  /* 0x00007610ff1b7816 */ /* 0x000fc4000000001b */
[----:B--2---:R-:W-:-:S04]  /*fdd0*/  @P0 LOP3.LUT R5, R5, R4, RZ, 0x3c, !PT ;  /* 0x0000000405050212 */ /* 0x004fc800078e3cff */
[----:B------:R-:W-:-:S04]  /*fde0*/  @P0 LOP3.LUT R4, R5, R4, RZ, 0x3c, !PT ;  /* 0x0000000405040212 */ /* 0x000fc800078e3cff */
[----:B------:R-:W-:-:S05]  /*fdf0*/  @P0 LOP3.LUT R5, R5, R4, RZ, 0x3c, !PT ;  /* 0x0000000405050212 */ /* 0x000fca00078e3cff */
[----:B------:R-:W2:Y:S04]  /*fe00*/  @P0 LDG.E.U16 R28, [R4.64] ;  /* 0x00000006041c0981 */ /* 0x000ea8000c1e1500 */
[----:B--2---:R0:W-:Y:S04]  /*fe10*/  STL [R1+0x184], R28 ;  /* 0x0001841c01007387 */ /* 0x0041e80000100800 */
[----:B0-----:R-:W2:Y:S01]  /*fe20*/  LDL.LU R28, [R1+0x22d4] ;  /* 0x0022d400011c7983 */ /* 0x001ea20000300800 */
        /* <DEDUP_REMOVED lines=19> */
[----:B------:R-:W2:Y:S02]  /*ff60*/  LDL R5, [R1+0x864] ;  /* 0x0008640001057983 */ /* 0x000ea40000100800 */
        /* <DEDUP_REMOVED lines=9> */
[----:B------:R-:W-:Y:S02]  /*10000*/  ISETP.GT.AND P2, PT, R2, 0x31, PT ;  /* 0x000000310200780c */ /* 0x000fe40003f44270 */
        /* <DEDUP_REMOVED lines=49> */
[----:B------:R0:W2:Y:S04]  /*10320*/  @P1 LDG.E.U16 R15, [R4.64] ;  /* 0x00000006040f1981 */ /* 0x0000a8000c1e1500 */
[----:B0-----:R-:W3:Y:S04]  /*10330*/  LDL R4, [R1+0x828] ;  /* 0x0008280001047983 */ /* 0x001ee80000100800 */
[----:B------:R-:W3:Y:S01]  /*10340*/  LDL R5, [R1+0x82c] ;  /* 0x00082c0001057983 */ /* 0x000ee20000100800 */
[----:B------:R-:W-:-:S03]  /*10350*/  PRMT R17, RZ, 0x7610, R17 ;  /* 0x00007610ff117816 */ /* 0x000fc60000000011 */
[----:B--2---:R0:W-:Y:S04]  /*10360*/  STL [R1+0x7c], R15 ;  /* 0x00007c0f01007387 */ /* 0x0041e80000100800 */
[----:B0-----:R-:W2:Y:S01]  /*10370*/  LDL R15, [R1+0x804] ;  /* 0x00080400010f7983 */ /* 0x001ea20000100800 */
[----:B---3--:R-:W-:-:S04]  /*10380*/  @P1 LOP3.LUT R5, R5, R4, RZ, 0x3c, !PT ;  /* 0x0000000405051212 */ /* 0x008fc800078e3cff */
[----:B------:R-:W-:-:S04]  /*10390*/  @P1 LOP3.LUT R4, R5, R4, RZ, 0x3c, !PT ;  /* 0x0000000405041212 */ /* 0x000fc800078e3cff */
[----:B------:R-:W-:-:S05]  /*103a0*/  @P1 LOP3.LUT R5, R5, R4, RZ, 0x3c, !PT ;  /* 0x0000000405051212 */ /* 0x000fca00078e3cff */
[----:B------:R-:W3:Y:S04]  /*103b0*/  @P1 LDG.E.U16 R17, [R4.64] ;  /* 0x0000000604111981 */ /* 0x000ee8000c1e1500 */
[----:B---3--:R0:W-:Y:S04]  /*103c0*/  STL [R1+0x74], R17 ;  /* 0x0000741101007387 */ /* 0x0081e80000100800 */
[----:B0-----:R-:W3:Y:S01]  /*103d0*/  LDL.LU R17, [R1+0x22b0] ;  /* 0x0022b00001117983 */ /* 0x001ee20000300800 */
        /* <DEDUP_REMOVED lines=34> */
[----:B------:R-:W2:Y:S01]  /*10600*/  @P2 LDG.E.U16 R12, [R4.64] ;  /* 0x00000006040c2981 */ /* 0x000ea2000c1e1500 */
[----:B------:R-:W-:-:S03]  /*10610*/  PRMT R11, RZ, 0x7610, R11 ;  /* 0x00007610ff0b7816 */ /* 0x000fc6000000000b */
[----:B--2---:R0:W-:Y:S04]  /*10620*/  STL [R1+0x34], R12 ;  /* 0x0000340c01007387 */ /* 0x0041e80000100800 */
[----:B0-----:R-:W2:Y:S01]  /*10630*/  LDL.LU R12, [R1+0x22a0] ;  /* 0x0022a000010c7983 */ /* 0x001ea20000300800 */
[----:B------:R-:W2:Y:S02]  /*10640*/  LDL R5, [R1+0x800] ;  /* 0x0008000001057983 */ /* 0x000ea40000100800 */
[----:B------:R-:W-:Y:S02]  /*10650*/  @P2 IMAD.MOV.U32 R4, RZ, RZ, R15 ;  /* 0x000000ffff042224 */ /* 0x000fe400078e000f */
[----:B------:R-:W3:Y:S04]  /*10660*/  LDL R15, [R1+0xe68] ;  /* 0x000e6800010f7983 */ /* 0x000ee80000100800 */
[----:B--2---:R-:W2:Y:S04]  /*10670*/  @P2 LDG.E.U16 R11, [R4.64] ;  /* 0x00000006040b2981 */ /* 0x004ea8000c1e1500 */
        /* <DEDUP_REMOVED lines=41> */
[----:B---3--:R-:W-:Y:S01]  /*10910*/  @P1 IMAD.MOV.U32 R4, RZ, RZ, R15 ;  /* 0x000000ffff041224 */ /* 0x008fe200078e000f */
[----:B------:R-:W-:Y:S02]  /*10920*/  ISETP.GT.AND P2, PT, R2, 0x38, PT ;  /* 0x000000380200780c */ /* 0x000fe40003f44270 */
[----:B------:R-:W-:Y:S01]  /*10930*/  PRMT R7, RZ, 0x7610, R7 ;  /* 0x00007610ff077816 */ /* 0x000fe20000000007 */
[----:B------:R-:W3:Y:S04]  /*10940*/  LDL R15, [R1+0xe64] ;  /* 0x000e6400010f7983 */ /* 0x000ee80000100800 */
[----:B--2---:R0:W2:Y:S04]  /*10950*/  @P1 LDG.E.U16 R14, [R4.64] ;  /* 0x00000006040e1981 */ /* 0x0040a8000c1e1500 */
[----:B0-----:R-:W2:Y:S04]  /*10960*/  LDL R4, [R1+0xec4] ;  /* 0x000ec40001047983 */ /* 0x001ea80000100800 */
[----:B------:R-:W2:Y:S02]  /*10970*/  LDL R5, [R1+0xecc] ;  /* 0x000ecc0001057983 */ /* 0x000ea40000100800 */
[----:B--2---:R-:W-:-:S04]  /*10980*/  @P2 LOP3.LUT R5, R5, R4, RZ, 0x3c, !PT ;  /* 0x0000000405052212 */ /* 0x004fc800078e3cff */
[----:B------:R-:W-:-:S04]  /*10990*/  @P2 LOP3.LUT R4, R5, R4, RZ, 0x3c, !PT ;  /* 0x0000000405042212 */ /* 0x000fc800078e3cff */
[----:B------:R-:W-:-:S05]  /*109a0*/  @P2 LOP3.LUT R5, R5, R4, RZ, 0x3c, !PT ;  /* 0x0000000405052212 */ /* 0x000fca00078e3cff */
[----:B------:R-:W2:Y:S04]  /*109b0*/  @P2 LDG.E.U16 R7, [R4.64] ;  /* 0x0000000604072981 */ /* 0x000ea8000c1e1500 */
[----:B------:R0:W-:Y:S04]  /*109c0*/  STL [R1+0xc], R14 ;  /* 0x00000c0e01007387 */ /* 0x0001e80000100800 */
[----:B0-----:R-:W3:Y:S04]  /*109d0*/  LDL R14, [R1+0xe6c] ;  /* 0x000e6c00010e7983 */ /* 0x001ee80000100800 */
        /* <DEDUP_REMOVED lines=18> */
[----:B--2---:R0:W-:Y:S04]  /*10b00*/  STL [R1], R3 ;  /* 0x0000000301007387 */ /* 0x0041e80000100800 */
[----:B0-----:R-:W2:Y:S01]  /*10b10*/  LDL.LU R3, [R1+0x2280] ;  /* 0x0022800001037983 */ /* 0x001ea20000300800 */
[----:B------:R-:W2:Y:S02]  /*10b20*/  LDL R4, [R1+0xedc] ;  /* 0x000edc0001047983 */ /* 0x000ea40000100800 */
[----:B------:R-:W2:Y:S01]  /*10b30*/  LDL R5, [R1+0xee8] ;  /* 0x000ee80001057983 */ /* 0x000ea20000100800 */
[----:B----4-:R-:W-:-:S02]  /*10b40*/  PRMT R29, RZ, 0x7610, R29 ;  /* 0x00007610ff1d7816 */ /* 0x010fc4000000001d */
[----:B------:R-:W-:Y:S02]  /*10b50*/  ISETP.GT.AND P1, PT, R2, 0x35, PT ;  /* 0x000000350200780c */ /* 0x000fe40003f24270 */
[----:B--2---:R-:W-:-:S04]  /*10b60*/  @P2 LOP3.LUT R5, R5, R4, RZ, 0x3c, !PT ;  /* 0x0000000405052212 */ /* 0x004fc800078e3cff */
[----:B------:R-:W-:-:S04]  /*10b70*/  @P2 LOP3.LUT R4, R5, R4, RZ, 0x3c, !PT ;  /* 0x0000000405042212 */ /* 0x000fc800078e3cff */
[----:B------:R-:W-:-:S05]  /*10b80*/  @P2 LOP3.LUT R5, R5, R4, RZ, 0x3c, !PT ;  /* 0x0000000405052212 */ /* 0x000fca00078e3cff */
[----:B------:R3:W2:Y:S01]  /*10b90*/  @P2 LDG.E.U16 R29, [R4.64] ;  /* 0x00000006041d2981 */ /* 0x0006a2000c1e1500 */
[----:B------:R-:W-:Y:S01]  /*10ba0*/  PRMT R28, RZ, 0x7610, R28 ;  /* 0x00007610ff1c7816 */ /* 0x000fe2000000001c */
[----:B---3--:R-:W-:Y:S02]  /*10bb0*/  @P1 IMAD.MOV.U32 R4, RZ, RZ, R14 ;  /* 0x000000ffff041224 */ /* 0x008fe400078e000e */
[----:B------:R-:W-:-:S05]  /*10bc0*/  @P1 IMAD.MOV.U32 R5, RZ, RZ, R15 ;  /* 0x000000ffff051224 */ /* 0x000fca00078e000f */
[----:B------:R0:W3:Y:S04]  /*10bd0*/  @P1 LDG.E.U16 R28, [R4.64] ;  /* 0x00000006041c1981 */ /* 0x0000e8000c1e1500 */
[----:B--2---:R1:W-:Y:S01]  /*10be0*/  STL [R1+0x2270], R29 ;  /* 0x0022701d01007387 */ /* 0x0043e20000100800 */
[----:B0-----:R-:W2:Y:S02]  /*10bf0*/  LDL R4, [R1+0xee4] ;  /* 0x000ee40001047983 */ /* 0x001ea40000100800 */
[----:B------:R-:W2:Y:S01]  /*10c00*/  LDL R5, [R1+0xeec] ;  /* 0x000eec0001057983 */ /* 0x000ea20000100800 */
[----:B------:R-:W-:Y:S02]  /*10c10*/  ISETP.GT.AND P2, PT, R2, 0x39, PT ;  /* 0x000000390200780c */ /* 0x000fe40003f44270 */
[----:B------:R-:W-:Y:S01]  /*10c20*/  PRMT R27, RZ, 0x7610, R27 ;  /* 0x00007610ff1b7816 */ /* 0x000fe2000000001b */
[----:B------:R-:W4:Y:S04]  /*10c30*/  LDL R15, [R1+0xefc] ;  /* 0x000efc00010f7983 */ /* 0x000f280000100800 */
[----:B------:R-:W4:Y:S04]  /*10c40*/  LDL R14, [R1+0xf08] ;  /* 0x000f0800010e7983 */ /* 0x000f280000100800 */
[----:B-1----:R-:W4:Y:S04]  /*10c50*/  LDL R29, [R1+0xf00] ;  /* 0x000f0000011d7983 */ /* 0x002f280000100800 */
[----:B---3--:R0:W-:Y:S04]  /*10c60*/  STL [R1+0x21cc], R28 ;  /* 0x0021cc1c01007387 */ /* 0x0081e80000100800 */
[----:B0-----:R-:W3:Y:S01]  /*10c70*/  LDL R28, [R1+0xef0] ;  /* 0x000ef000011c7983 */ /* 0x001ee20000100800 */
[----:B--2---:R-:W-:-:S04]  /*10c80*/  @P2 LOP3.LUT R5, R5, R4, RZ, 0x3c, !PT ;  /* 0x0000000405052212 */ /* 0x004fc800078e3cff */
[----:B------:R-:W-:-:S04]  /*10c90*/  @P2 LOP3.LUT R4, R5, R4, RZ, 0x3c, !PT ;  /* 0x0000000405042212 */ /* 0x000fc800078e3cff */
[----:B------:R-:W-:-:S05]  /*10ca0*/  @P2 LOP3.LUT R5, R5, R4, RZ, 0x3c, !PT ;  /* 0x0000000405052212 */ /* 0x000fca00078e3cff */
[----:B------:R0:W2:Y:S04]  /*10cb0*/  @P2 LDG.E.U16 R27, [R4.64] ;  /* 0x00000006041b2981 */ /* 0x0000a8000c1e1500 */
[----:B0-----:R-:W2:Y:S04]  /*10cc0*/  LDL R4, [R1+0xed8] ;  /* 0x000ed80001047983 */ /* 0x001ea80000100800 */
[----:B------:R-:W2:Y:S01]  /*10cd0*/  LDL R5, [R1+0xef4] ;  /* 0x000ef40001057983 */ /* 0x000ea20000100800 */
[----:B------:R-:W-:Y:S02]  /*10ce0*/  PRMT R23, RZ, 0x7610, R23 ;  /* 0x00007610ff177816 */ /* 0x000fe40000000017 */
[----:B------:R-:W-:-:S02]  /*10cf0*/  PRMT R22, RZ, 0x7610, R22 ;  /* 0x00007610ff167816 */ /* 0x000fc40000000016 */
[----:B--2---:R-:W-:-:S04]  /*10d00*/  @P2 LOP3.LUT R5, R5, R4, RZ, 0x3c, !PT ;  /* 0x0000000405052212 */ /* 0x004fc800078e3cff */
[----:B------:R-:W-:-:S04]  /*10d10*/  @P2 LOP3.LUT R4, R5, R4, RZ, 0x3c, !PT ;  /* 0x0000000405042212 */ /* 0x000fc800078e3cff */
[----:B------:R-:W-:-:S05]  /*10d20*/  @P2 LOP3.LUT R5, R5, R4, RZ, 0x3c, !PT ;  /* 0x0000000405052212 */ /* 0x000fca00078e3cff */
[----:B------:R4:W2:Y:S02]  /*10d30*/  @P2 LDG.E.U16 R23, [R4.64] ;  /* 0x0000000604172981 */ /* 0x0008a4000c1e1500 */
[----:B----4-:R-:W-:Y:S02]  /*10d40*/  @P2 IMAD.MOV.U32 R4, RZ, RZ, R29 ;  /* 0x000000ffff042224 */ /* 0x010fe400078e001d */
[----:B---3--:R-:W-:-:S05]  /*10d50*/  @P2 IMAD.MOV.U32 R5, RZ, RZ, R28 ;  /* 0x000000ffff052224 */ /* 0x008fca00078e001c */
[----:B------:R0:W3:Y:S01]  /*10d60*/  @P2 LDG.E.U16 R22, [R4.64] ;  /* 0x0000000604162981 */ /* 0x0000e2000c1e1500 */
[----:B------:R-:W-:-:S03]  /*10d70*/  PRMT R21, RZ, 0x7610, R21 ;  /* 0x00007610ff157816 */ /* 0x000fc60000000015 */
[----:B------:R1:W-:Y:S01]  /*10d80*/  STL [R1+0x2260], R27 ;  /* 0x0022601b01007387 */ /* 0x0003e20000100800 */
[----:B0-----:R-:W-:Y:S02]  /*10d90*/  @P2 IMAD.MOV.U32 R4, RZ, RZ, R14 ;  /* 0x000000ffff042224 */ /* 0x001fe400078e000e */
[----:B------:R-:W-:Y:S01]  /*10da0*/  @P2 IMAD.MOV.U32 R5, RZ, RZ, R15 ;  /* 0x000000ffff052224 */ /* 0x000fe200078e000f */
[----:B-1----:R-:W4:Y:S04]  /*10db0*/  LDL R27, [R1+0xe74] ;  /* 0x000e7400011b7983 */ /* 0x002f280000100800 */
[----:B------:R0:W4:Y:S04]  /*10dc0*/  @P2 LDG.E.U16 R21, [R4.64] ;  /* 0x0000000604152981 */ /* 0x000128000c1e1500 */
[----:B--2---:R-:W-:Y:S04]  /*10dd0*/  STL [R1+0x2264], R23 ;  /* 0x0022641701007387 */ /* 0x004fe80000100800 */
[----:B---3--:R-:W-:Y:S01]  /*10de0*/  STL [R1+0x2268], R22 ;  /* 0x0022681601007387 */ /* 0x008fe20000100800 */
[----:B0-----:R-:W2:Y:S01]  /*10df0*/  LDL R5, [R1+0x7e4] ;  /* 0x0007e40001057983 */ /* 0x001ea20000100800 */
[----:B------:R-:W-:Y:S01]  /*10e00*/  PRMT R26, RZ, 0x7610, R26 ;  /* 0x00007610ff1a7816 */ /* 0x000fe2000000001a */
[----:B------:R-:W3:Y:S01]  /*10e10*/  LDL R15, [R1+0xef8] ;  /* 0x000ef800010f7983 */ /* 0x000ee20000100800 */
[----:B------:R-:W3:Y:S04]  /*10e20*/  LDL R14, [R1+0xf14] ;  /* 0x000f1400010e7983 */ /* 0x000ee80000100800 */
[----:B------:R-:W3:Y:S04]  /*10e30*/  LDL R29, [R1+0xf10] ;  /* 0x000f1000011d7983 */ /* 0x000ee80000100800 */
[----:B------:R-:W3:Y:S01]  /*10e40*/  LDL R28, [R1+0xf20] ;  /* 0x000f2000011c7983 */ /* 0x000ee20000100800 */
[----:B----4-:R-:W-:-:S03]  /*10e50*/  @P1 IMAD.MOV.U32 R4, RZ, RZ, R27 ;  /* 0x000000ffff041224 */ /* 0x010fc600078e001b */
[----:B------:R0:W-:Y:S01]  /*10e60*/  STL [R1+0x226c], R21 ;  /* 0x00226c1501007387 */ /* 0x0001e20000100800 */
[----:B------:R-:W-:Y:S02]  /*10e70*/  ISETP.GT.AND P2, PT, R2, 0x3a, PT ;  /* 0x0000003a0200780c */ /* 0x000fe40003f44270 */
[----:B------:R-:W-:Y:S01]  /*10e80*/  PRMT R20, RZ, 0x7610, R20 ;  /* 0x00007610ff147816 */ /* 0x000fe20000000014 */
[----:B------:R-:W4:Y:S01]  /*10e90*/  LDL R27, [R1+0xf1c] ;  /* 0x000f1c00011b7983 */ /* 0x000f220000100800 */
[----:B0-----:R-:W3:Y:S04]  /*10ea0*/  LDL R21, [R1+0xf28] ;  /* 0x000f280001157983 */ /* 0x001ee80000100800 */
[----:B--2---:R0:W2:Y:S04]  /*10eb0*/  @P1 LDG.E.U16 R26, [R4.64] ;  /* 0x00000006041a1981 */ /* 0x0040a8000c1e1500 */
[----:B0-----:R-:W2:Y:S04]  /*10ec0*/  LDL R4, [R1+0xf04] ;  /* 0x000f040001047983 */ /* 0x001ea80000100800 */
[----:B------:R-:W2:Y:S02]  /*10ed0*/  LDL R5, [R1+0xf0c] ;  /* 0x000f0c0001057983 */ /* 0x000ea40000100800 */
[----:B--2---:R-:W-:-:S04]  /*10ee0*/  @P2 LOP3.LUT R5, R5, R4, RZ, 0x3c, !PT ;  /* 0x0000000405052212 */ /* 0x004fc800078e3cff */
[----:B------:R-:W-:-:S04]  /*10ef0*/  @P2 LOP3.LUT R4, R5, R4, RZ, 0x3c, !PT ;  /* 0x0000000405042212 */ /* 0x000fc800078e3cff */
[----:B------:R-:W-:-:S05]  /*10f00*/  @P2 LOP3.LUT R5, R5, R4, RZ, 0x3c, !PT ;  /* 0x0000000405052212 */ /* 0x000fca00078e3cff */
[----:B------:R3:W2:Y:S01]  /*10f10*/  @P2 LDG.E.U16 R20, [R4.64] ;  /* 0x0000000604142981 */ /* 0x0006a2000c1e1500 */
[----:B------:R-:W-:Y:S02]  /*10f20*/  PRMT R19, RZ, 0x7610, R19 ;  /* 0x00007610ff137816 */ /* 0x000fe40000000013 */
[----:B------:R-:W-:Y:S01]  /*10f30*/  PRMT R18, RZ, 0x7610, R18 ;  /* 0x00007610ff127816 */ /* 0x000fe20000000012 */
[----:B---3--:R-:W-:Y:S02]  /*10f40*/  @P2 IMAD.MOV.U32 R4, RZ, RZ, R14 ;  /* 0x000000ffff042224 */ /* 0x008fe400078e000e */
[----:B------:R-:W-:-:S05]  /*10f50*/  @P2 IMAD.MOV.U32 R5, RZ, RZ, R15 ;  /* 0x000000ffff052224 */ /* 0x000fca00078e000f */
[----:B------:R0:W3:Y:S04]  /*10f60*/  @P2 LDG.E.U16 R19, [R4.64] ;  /* 0x0000000604132981 */ /* 0x0000e8000c1e1500 */
[----:B------:R1:W-:Y:S01]  /*10f70*/  STL [R1+0x21d0], R26 ;  /* 0x0021d01a01007387 */ /* 0x0003e20000100800 */
[----:B------:R-:W-:Y:S01]  /*10f80*/  PRMT R17, RZ, 0x7610, R17 ;  /* 0x00007610ff117816 */ /* 0x000fe20000000011 */
[----:B0-----:R-:W-:Y:S02]  /*10f90*/  @P2 IMAD.MOV.U32 R4, RZ, RZ, R28 ;  /* 0x000000ffff042224 */ /* 0x001fe400078e001c */
[----:B------:R-:W-:-:S05]  /*10fa0*/  @P2 IMAD.MOV.U32 R5, RZ, RZ, R29 ;  /* 0x000000ffff052224 */ /* 0x000fca00078e001d */
[----:B------:R0:W3:Y:S02]  /*10fb0*/  @P2 LDG.E.U16 R18, [R4.64] ;  /* 0x0000000604122981 */ /* 0x0000e4000c1e1500 */
[----:B0-----:R-:W-:Y:S02]  /*10fc0*/  @P2 IMAD.MOV.U32 R4, RZ, RZ, R21 ;  /* 0x000000ffff042224 */ /* 0x001fe400078e0015 */
[----:B----4-:R-:W-:-:S05]  /*10fd0*/  @P2 IMAD.MOV.U32 R5, RZ, RZ, R27 ;  /* 0x000000ffff052224 */ /* 0x010fca00078e001b */
[----:B------:R-:W4:Y:S04]  /*10fe0*/  @P2 LDG.E.U16 R17, [R4.64] ;  /* 0x0000000604112981 */ /* 0x000f28000c1e1500 */
[----:B--2---:R-:W-:Y:S01]  /*10ff0*/  STL [R1+0x2248], R20 ;  /* 0x0022481401007387 */ /* 0x004fe20000100800 */
[----:B------:R-:W2:Y:S02]  /*11000*/  LDL R15, [R1+0xe70] ;  /* 0x000e7000010f7983 */ /* 0x000ea40000100800 */
[----:B------:R-:W2:Y:S01]  /*11010*/  LDL R14, [R1+0xe80] ;  /* 0x000e8000010e7983 */ /* 0x000ea20000100800 */
[----:B------:R-:W-:Y:S01]  /*11020*/  PRMT R25, RZ, 0x7610, R25 ;  /* 0x00007610ff197816 */ /* 0x000fe20000000019 */
[----:B---3--:R-:W-:Y:S01]  /*11030*/  STL [R1+0x224c], R19 ;  /* 0x00224c1301007387 */ /* 0x008fe20000100800 */
[----:B------:R-:W3:Y:S03]  /*11040*/  LDL R29, [R1+0xf2c] ;  /* 0x000f2c00011d7983 */ /* 0x000ee60000100800 */
[----:B------:R-:W-:Y:S01]  /*11050*/  STL [R1+0x2250], R18 ;  /* 0x0022501201007387 */ /* 0x000fe20000100800 */
[----:B------:R-:W3:Y:S02]  /*11060*/  LDL R28, [R1+0xf18] ;  /* 0x000f1800011c7983 */ /* 0x000ee40000100800 */
[----:B------:R-:W3:Y:S02]  /*11070*/  LDL R27, [R1+0xf34] ;  /* 0x000f3400011b7983 */ /* 0x000ee40000100800 */
[----:B-1----:R-:W3:Y:S01]  /*11080*/  LDL R26, [R1+0xf30] ;  /* 0x000f3000011a7983 */ /* 0x002ee20000100800 */
[----:B------:R-:W3:Y:S04]  /*11090*/  LDL R21, [R1+0xf40] ;  /* 0x000f400001157983 */ /* 0x000ee80000100800 */
[----:B----4-:R-:W-:Y:S01]  /*110a0*/  STL [R1+0x2254], R17 ;  /* 0x0022541101007387 */ /* 0x010fe20000100800 */
[----:B--2---:R-:W-:-:S02]  /*110b0*/  @P1 IMAD.MOV.U32 R5, RZ, RZ, R15 ;  /* 0x000000ffff051224 */ /* 0x004fc400078e000f */
[----:B------:R-:W-:Y:S01]  /*110c0*/  @P1 IMAD.MOV.U32 R4, RZ, RZ, R14 ;  /* 0x000000ffff041224 */ /* 0x000fe200078e000e */
[----:B------:R-:W-:Y:S02]  /*110d0*/  ISETP.GT.AND P2, PT, R2, 0x3b, PT ;  /* 0x0000003b0200780c */ /* 0x000fe40003f44270 */
[----:B------:R-:W-:Y:S02]  /*110e0*/  PRMT R16, RZ, 0x7610, R16 ;  /* 0x00007610ff107816 */ /* 0x000fe40000000010 */
[----:B------:R-:W-:Y:S02]  /*110f0*/  PRMT R13, RZ, 0x7610, R13 ;  /* 0x00007610ff0d7816 */ /* 0x000fe4000000000d */
[----:B------:R-:W-:Y:S01]  /*11100*/  PRMT R12, RZ, 0x7610, R12 ;  /* 0x00007610ff0c7816 */ /* 0x000fe2000000000c */
[----:B------:R0:W2:Y:S04]  /*11110*/  @P1 LDG.E.U16 R25, [R4.64] ;  /* 0x0000000604191981 */ /* 0x0000a8000c1e1500 */
[----:B------:R-:W4:Y:S04]  /*11120*/  LDL R15, [R1+0xf3c] ;  /* 0x000f3c00010f7983 */ /* 0x000f280000100800 */
[----:B------:R-:W2:Y:S04]  /*11130*/  LDL R14, [R1+0xf48] ;  /* 0x000f4800010e7983 */ /* 0x000ea80000100800 */
[----:B0-----:R-:W2:Y:S01]  /*11140*/  LDL R5, [R1+0xf24] ;  /* 0x000f240001057983 */ /* 0x001ea20000100800 */
[----:B---3--:R-:W-:-:S05]  /*11150*/  @P2 IMAD.MOV.U32 R4, RZ, RZ, R29 ;  /* 0x000000ffff042224 */ /* 0x008fca00078e001d */
[----:B--2---:R0:W2:Y:S02]  /*11160*/  @P2 LDG.E.U16 R16, [R4.64] ;  /* 0x0000000604102981 */ /* 0x0040a4000c1e1500 */
[----:B0-----:R-:W-:Y:S02]  /*11170*/  @P2 IMAD.MOV.U32 R4, RZ, RZ, R27 ;  /* 0x000000ffff042224 */ /* 0x001fe400078e001b */
[----:B------:R-:W-:-:S05]  /*11180*/  @P2 IMAD.MOV.U32 R5, RZ, RZ, R28 ;  /* 0x000000ffff052224 */ /* 0x000fca00078e001c */
[----:B------:R0:W3:Y:S02]  /*11190*/  @P2 LDG.E.U16 R13, [R4.64] ;  /* 0x00000006040d2981 */ /* 0x0000e4000c1e1500 */
[----:B0-----:R-:W-:Y:S02]  /*111a0*/  @P2 IMAD.MOV.U32 R4, RZ, RZ, R21 ;  /* 0x000000ffff042224 */ /* 0x001fe400078e0015 */
[----:B------:R-:W-:-:S05]  /*111b0*/  @P2 IMAD.MOV.U32 R5, RZ, RZ, R26 ;  /* 0x000000ffff052224 */ /* 0x000fca00078e001a */
[----:B------:R4:W3:Y:S04]  /*111c0*/  @P2 LDG.E.U16 R12, [R4.64] ;  /* 0x00000006040c2981 */ /* 0x0008e8000c1e1500 */
[----:B------:R0:W-:Y:S01]  /*111d0*/  STL [R1+0x21d4], R25 ;  /* 0x0021d41901007387 */ /* 0x0001e20000100800 */
[----:B----4-:R-:W-:-:S03]  /*111e0*/  @P2 IMAD.MOV.U32 R5, RZ, RZ, R15 ;  /* 0x000000ffff052224 */ /* 0x010fc600078e000f */
[----:B--2---:R-:W-:Y:S01]  /*111f0*/  STL [R1+0x222c], R16 ;  /* 0x00222c1001007387 */ /* 0x004fe20000100800 */
[----:B------:R-:W2:Y:S02]  /*11200*/  LDL R28, [R1+0xe7c] ;  /* 0x000e7c00011c7983 */ /* 0x000ea40000100800 */
[----:B------:R-:W4:Y:S01]  /*11210*/  LDL R27, [R1+0xe88] ;  /* 0x000e8800011b7983 */ /* 0x000f220000100800 */
[----:B---3--:R-:W-:Y:S01]  /*11220*/  STL [R1+0x2230], R13 ;  /* 0x0022300d01007387 */ /* 0x008fe20000100800 */
[----:B0-----:R-:W3:Y:S02]  /*11230*/  LDL R25, [R1+0xf44] ;  /* 0x000f440001197983 */ /* 0x001ee40000100800 */
[----:B------:R-:W3:Y:S01]  /*11240*/  LDL R21, [R1+0xf4c] ;  /* 0x000f4c0001157983 */ /* 0x000ee20000100800 */
[----:B------:R0:W-:Y:S01]  /*11250*/  STL [R1+0x2234], R12 ;  /* 0x0022340c01007387 */ /* 0x0001e20000100800 */
[----:B------:R-:W3:Y:S02]  /*11260*/  LDL R26, [R1+0xf38] ;  /* 0x000f3800011a7983 */ /* 0x000ee40000100800 */
[----:B------:R-:W3:Y:S01]  /*11270*/  LDL R15, [R1+0xf54] ;  /* 0x000f5400010f7983 */ /* 0x000ee20000100800 */
[----:B------:R-:W-:Y:S01]  /*11280*/  PRMT R11, RZ, 0x7610, R11 ;  /* 0x00007610ff0b7816 */ /* 0x000fe2000000000b */
[----:B------:R-:W-:Y:S01]  /*11290*/  @P2 IMAD.MOV.U32 R4, RZ, RZ, R14 ;  /* 0x000000ffff042224 */ /* 0x000fe200078e000e */
[----:B------:R-:W-:-:S02]  /*112a0*/  PRMT R24, RZ, 0x7610, R24 ;  /* 0x00007610ff187816 */ /* 0x000fc40000000018 */
[----:B------:R-:W-:Y:S02]  /*112b0*/  PRMT R10, RZ, 0x7610, R10 ;  /* 0x00007610ff0a7816 */ /* 0x000fe4000000000a */
[----:B------:R-:W-:Y:S01]  /*112c0*/  PRMT R9, RZ, 0x7610, R9 ;  /* 0x00007610ff097816 */ /* 0x000fe20000000009 */
[----:B------:R-:W3:Y:S04]  /*112d0*/  LDL R14, [R1+0xf50] ;  /* 0x000f5000010e7983 */ /* 0x000ee80000100800 */
[----:B------:R2:W3:Y:S01]  /*112e0*/  @P2 LDG.E.U16 R11, [R4.64] ;  /* 0x00000006040b2981 */ /* 0x0004e2000c1e1500 */
[----:B------:R-:W-:-:S03]  /*112f0*/  ISETP.GT.AND P2, PT, R2, 0x3c, PT ;  /* 0x0000003c0200780c */ /* 0x000fc60003f44270 */
[----:B0-----:R-:W3:Y:S01]  /*11300*/  LDL R12, [R1+0xf60] ;  /* 0x000f6000010c7983 */ /* 0x001ee20000100800 */
[----:B--2---:R-:W-:Y:S02]  /*11310*/  @P1 IMAD.MOV.U32 R5, RZ, RZ, R28 ;  /* 0x000000ffff051224 */ /* 0x004fe400078e001c */
[----:B----4-:R-:W-:-:S05]  /*11320*/  @P1 IMAD.MOV.U32 R4, RZ, RZ, R27 ;  /* 0x000000ffff041224 */ /* 0x010fca00078e001b */
[----:B------:R3:W2:Y:S02]  /*11330*/  @P1 LDG.E.U16 R24, [R4.64] ;  /* 0x0000000604181981 */ /* 0x0006a4000c1e1500 */
[----:B---3--:R-:W-:Y:S02]  /*11340*/  @P2 IMAD.MOV.U32 R5, RZ, RZ, R25 ;  /* 0x000000ffff052224 */ /* 0x008fe400078e0019 */
[----:B------:R-:W-:-:S05]  /*11350*/  @P2 IMAD.MOV.U32 R4, RZ, RZ, R21 ;  /* 0x000000ffff042224 */ /* 0x000fca00078e0015 */
[----:B------:R0:W3:Y:S02]  /*11360*/  @P2 LDG.E.U16 R10, [R4.64] ;  /* 0x00000006040a2981 */ /* 0x0000e4000c1e1500 */
[----:B0-----:R-:W-:Y:S02]  /*11370*/  @P2 IMAD.MOV.U32 R5, RZ, RZ, R26 ;  /* 0x000000ffff052224 */ /* 0x001fe400078e001a */
[----:B------:R-:W-:-:S05]  /*11380*/  @P2 IMAD.MOV.U32 R4, RZ, RZ, R15 ;  /* 0x000000ffff042224 */ /* 0x000fca00078e000f */
[----:B------:R0:W4:Y:S04]  /*11390*/  @P2 LDG.E.U16 R9, [R4.64] ;  /* 0x0000000604092981 */ /* 0x000128000c1e1500 */
[----:B------:R-:W-:Y:S01]  /*113a0*/  STL [R1+0x2238], R11 ;  /* 0x0022380b01007387 */ /* 0x000fe20000100800 */
[----:B0-----:R-:W-:-:S03]  /*113b0*/  @P2 IMAD.MOV.U32 R5, RZ, RZ, R14 ;  /* 0x000000ffff052224 */ /* 0x001fc600078e000e */
[----:B--2---:R-:W-:Y:S01]  /*113c0*/  STL [R1+0x21d8], R24 ;  /* 0x0021d81801007387 */ /* 0x004fe20000100800 */
[----:B------:R-:W2:Y:S02]  /*113d0*/  LDL R25, [R1+0xf5c] ;  /* 0x000f5c0001197983 */ /* 0x000ea40000100800 */
[----:B------:R-:W2:Y:S01]  /*113e0*/  LDL R21, [R1+0xf68] ;  /* 0x000f680001157983 */ /* 0x000ea20000100800 */
[----:B---3--:R-:W-:Y:S01]  /*113f0*/  STL [R1+0x2210], R10 ;  /* 0x0022100a01007387 */ /* 0x008fe20000100800 */
[----:B------:R-:W3:Y:S02]  /*11400*/  LDL R28, [R1+0xf64] ;  /* 0x000f6400011c7983 */ /* 0x000ee40000100800 */
[----:B------:R-:W3:Y:S01]  /*11410*/  LDL R27, [R1+0xf6c] ;  /* 0x000f6c00011b7983 */ /* 0x000ee20000100800 */
[----:B----4-:R-:W-:Y:S01]  /*11420*/  STL [R1+0x2214], R9 ;  /* 0x0022140901007387 */ /* 0x010fe20000100800 */
[----:B------:R-:W4:Y:S02]  /*11430*/  LDL R15, [R1+0xf58] ;  /* 0x000f5800010f7983 */ /* 0x000f240000100800 */
[----:B------:R-:W4:Y:S01]  /*11440*/  LDL R14, [R1+0xf74] ;  /* 0x000f7400010e7983 */ /* 0x000f220000100800 */
[----:B------:R-:W-:-:S02]  /*11450*/  PRMT R8, RZ, 0x7610, R8 ;  /* 0x00007610ff087816 */ /* 0x000fc40000000008 */
[----:B------:R-:W-:Y:S01]  /*11460*/  ISETP.GT.AND P1, PT, R2, 0x3d, PT ;  /* 0x0000003d0200780c */ /* 0x000fe20003f24270 */
[----:B------:R-:W-:Y:S01]  /*11470*/  @P2 IMAD.MOV.U32 R4, RZ, RZ, R12 ;  /* 0x000000ffff042224 */ /* 0x000fe200078e000c */
[----:B------:R-:W4:Y:S04]  /*11480*/  LDL R26, [R1+0xf70] ;  /* 0x000f7000011a7983 */ /* 0x000f280000100800 */
[----:B------:R-:W4:Y:S04]  /*11490*/  LDL R12, [R1+0xf80] ;  /* 0x000f8000010c7983 */ /* 0x000f280000100800 */
[----:B------:R2:W4:Y:S01]  /*114a0*/  @P2 LDG.E.U16 R8, [R4.64] ;  /* 0x0000000604082981 */ /* 0x000522000c1e1500 */
[----:B------:R-:W-:-:S02]  /*114b0*/  PRMT R7, RZ, 0x7610, R7 ;  /* 0x00007610ff077816 */ /* 0x000fc40000000007 */
[----:B------:R-:W-:Y:S01]  /*114c0*/  PRMT R6, RZ, 0x7610, R6 ;  /* 0x00007610ff067816 */ /* 0x000fe20000000006 */
[----:B--2---:R-:W-:Y:S02]  /*114d0*/  @P2 IMAD.MOV.U32 R5, RZ, RZ, R25 ;  /* 0x000000ffff052224 */ /* 0x004fe400078e0019 */
[----:B------:R-:W-:-:S05]  /*114e0*/  @P2 IMAD.MOV.U32 R4, RZ, RZ, R21 ;  /* 0x000000ffff042224 */ /* 0x000fca00078e0015 */
[----:B------:R3:W2:Y:S02]  /*114f0*/  @P2 LDG.E.U16 R7, [R4.64] ;  /* 0x0000000604072981 */ /* 0x0006a4000c1e1500 */
[----:B---3--:R-:W-:Y:S02]  /*11500*/  @P1 IMAD.MOV.U32 R5, RZ, RZ, R28 ;  /* 0x000000ffff051224 */ /* 0x008fe400078e001c */
[----:B------:R-:W-:-:S05]  /*11510*/  @P1 IMAD.MOV.U32 R4, RZ, RZ, R27 ;  /* 0x000000ffff041224 */ /* 0x000fca00078e001b */
[----:B------:R0:W3:Y:S02]  /*11520*/  @P1 LDG.E.U16 R6, [R4.64] ;  /* 0x0000000604061981 */ /* 0x0000e4000c1e1500 */
[----:B0-----:R-:W-:-:S06]  /*11530*/  PRMT R5, RZ, 0x7610, R5 ;  /* 0x00007610ff057816 */ /* 0x001fcc0000000005 */
[----:B----4-:R0:W4:Y:S01]  /*11540*/  @P1 LDG.E.U16 R5, [R14.64] ;  /* 0x000000060e051981 */ /* 0x010122000c1e1500 */
[----:B------:R-:W-:-:S03]  /*11550*/  PRMT R4, RZ, 0x7610, R4 ;  /* 0x00007610ff047816 */ /* 0x000fc60000000004 */
[----:B------:R-:W-:Y:S01]  /*11560*/  STL [R1+0x2218], R8 ;  /* 0x0022180801007387 */ /* 0x000fe20000100800 */
[----:B------:R-:W4:Y:S02]  /*11570*/  LDL R25, [R1+0xf7c] ;  /* 0x000f7c0001197983 */ /* 0x000f240000100800 */
[----:B------:R-:W4:Y:S02]  /*11580*/  LDL R21, [R1+0xf88] ;  /* 0x000f880001157983 */ /* 0x000f240000100800 */
[----:B0-----:R-:W-:Y:S02]  /*11590*/  @P1 IMAD.MOV.U32 R14, RZ, RZ, R12 ;  /* 0x000000ffff0e1224 */ /* 0x001fe400078e000c */
[----:B------:R-:W-:-:S05]  /*115a0*/  @P1 IMAD.MOV.U32 R15, RZ, RZ, R26 ;  /* 0x000000ffff0f1224 */ /* 0x000fca00078e001a */
[----:B------:R0:W4:Y:S04]  /*115b0*/  @P1 LDG.E.U16 R4, [R14.64] ;  /* 0x000000060e041981 */ /* 0x000128000c1e1500 */
[----:B--2---:R1:W-:Y:S04]  /*115c0*/  STL [R1+0x221c], R7 ;  /* 0x00221c0701007387 */ /* 0x0043e80000100800 */
[----:B---3--:R-:W-:Y:S01]  /*115d0*/  STL [R1+0x21dc], R6 ;  /* 0x0021dc0601007387 */ /* 0x008fe20000100800 */
[----:B------:R-:W2:Y:S02]  /*115e0*/  LDL R29, [R1+0x878] ;  /* 0x00087800011d7983 */ /* 0x000ea40000100800 */
[----:B------:R-:W3:Y:S01]  /*115f0*/  LDL R28, [R1+0x87c] ;  /* 0x00087c00011c7983 */ /* 0x000ee20000100800 */
[----:B----4-:R-:W-:Y:S01]  /*11600*/  STL [R1+0x21e0], R5 ;  /* 0x0021e00501007387 */ /* 0x010fe20000100800 */
[----:B------:R-:W4:Y:S02]  /*11610*/  LDL R27, [R1+0xe84] ;  /* 0x000e8400011b7983 */ /* 0x000f240000100800 */
[----:B------:R-:W4:Y:S01]  /*11620*/  LDL R12, [R1+0xe8c] ;  /* 0x000e8c00010c7983 */ /* 0x000f220000100800 */
[----:B------:R-:W-:Y:S01]  /*11630*/  PRMT R3, RZ, 0x7610, R3 ;  /* 0x00007610ff037816 */ /* 0x000fe20000000003 */
[----:B0-----:R-:W-:-:S02]  /*11640*/  @P1 IMAD.MOV.U32 R14, RZ, RZ, R21 ;  /* 0x000000ffff0e1224 */ /* 0x001fc400078e0015 */
[----:B------:R-:W-:-:S05]  /*11650*/  @P1 IMAD.MOV.U32 R15, RZ, RZ, R25 ;  /* 0x000000ffff0f1224 */ /* 0x000fca00078e0019 */
[----:B------:R2:W4:Y:S01]  /*11660*/  @P1 LDG.E.U16 R3, [R14.64] ;  /* 0x000000060e031981 */ /* 0x000522000c1e1500 */
[----:B------:R-:W-:-:S03]  /*11670*/  ISETP.GT.AND P1, PT, R2, 0x36, PT ;  /* 0x000000360200780c */ /* 0x000fc60003f24270 */
[----:B------:R0:W-:Y:S01]  /*11680*/  STL [R1+0x21e4], R4 ;  /* 0x0021e40401007387 */ /* 0x0001e20000100800 */
[----:B------:R-:W4:Y:S02]  /*11690*/  LDL R26, [R1+0xe78] ;  /* 0x000e7800011a7983 */ /* 0x000f240000100800 */
[----:B-1----:R-:W4:Y:S02]  /*116a0*/  LDL R7, [R1+0xe94] ;  /* 0x000e940001077983 */ /* 0x002f240000100800 */
[----:B------:R-:W4:Y:S01]  /*116b0*/  LDL R25, [R1+0xe90] ;  /* 0x000e900001197983 */ /* 0x000f220000100800 */
[----:B------:R-:W4:Y:S01]  /*116c0*/  LDL R21, [R1+0xea0] ;  /* 0x000ea00001157983 */ /* 0x000f220000100800 */
[----:B0-----:R-:W-:Y:S02]  /*116d0*/  PRMT R4, RZ, 0x7610, R4 ;  /* 0x00007610ff047816 */ /* 0x001fe40000000004 */
[----:B------:R-:W-:Y:S01]  /*116e0*/  PRMT R10, RZ, 0x7610, R10 ;  /* 0x00007610ff0a7816 */ /* 0x000fe2000000000a */
[----:B--2---:R-:W-:-:S02]  /*116f0*/  @P0 IMAD.MOV.U32 R15, RZ, RZ, R29 ;  /* 0x000000ffff0f0224 */ /* 0x004fc400078e001d */
[----:B---3--:R-:W-:-:S05]  /*11700*/  @P0 IMAD.MOV.U32 R14, RZ, RZ, R28 ;  /* 0x000000ffff0e0224 */ /* 0x008fca00078e001c */
[----:B------:R4:W2:Y:S02]  /*11710*/  @P0 LDG.E.U16 R4, [R14.64] ;  /* 0x000000060e040981 */ /* 0x0008a4000c1e1500 */
[----:B----4-:R-:W-:Y:S02]  /*11720*/  @P1 IMAD.MOV.U32 R15, RZ, RZ, R27 ;  /* 0x000000ffff0f1224 */ /* 0x010fe400078e001b */
[----:B------:R-:W-:-:S05]  /*11730*/  @P1 IMAD.MOV.U32 R14, RZ, RZ, R12 ;  /* 0x000000ffff0e1224 */ /* 0x000fca00078e000c */
[----:B------:R0:W3:Y:S01]  /*11740*/  @P1 LDG.E.U16 R10, [R14.64] ;  /* 0x000000060e0a1981 */ /* 0x0000e2000c1e1500 */
[----:B------:R-:W-:Y:S02]  /*11750*/  PRMT R6, RZ, 0x7610, R6 ;  /* 0x00007610ff067816 */ /* 0x000fe40000000006 */
[----:B------:R-:W-:Y:S01]  /*11760*/  PRMT R18, RZ, 0x7610, R18 ;  /* 0x00007610ff127816 */ /* 0x000fe20000000012 */
[----:B0-----:R-:W-:Y:S02]  /*11770*/  @P1 IMAD.MOV.U32 R15, RZ, RZ, R26 ;  /* 0x000000ffff0f1224 */ /* 0x001fe400078e001a */
[----:B------:R-:W-:-:S05]  /*11780*/  @P1 IMAD.MOV.U32 R14, RZ, RZ, R7 ;  /* 0x000000ffff0e1224 */ /* 0x000fca00078e0007 */
[----:B------:R0:W4:Y:S04]  /*11790*/  @P1 LDG.E.U16 R6, [R14.64] ;  /* 0x000000060e061981 */ /* 0x000128000c1e1500 */
[----:B------:R-:W-:Y:S01]  /*117a0*/  STL [R1+0x21e8], R3 ;  /* 0x0021e80301007387 */ /* 0x000fe20000100800 */
[----:B------:R-:W4:Y:S02]  /*117b0*/  LDL R5, [R1+0xe9c] ;  /* 0x000e9c0001057983 */ /* 0x000f240000100800 */
[----:B0-----:R-:W-:Y:S02]  /*117c0*/  @P1 IMAD.MOV.U32 R14, RZ, RZ, R21 ;  /* 0x000000ffff0e1224 */ /* 0x001fe400078e0015 */
[----:B------:R-:W-:-:S05]  /*117d0*/  @P1 IMAD.MOV.U32 R15, RZ, RZ, R25 ;  /* 0x000000ffff0f1224 */ /* 0x000fca00078e0019 */
[----:B------:R-:W4:Y:S04]  /*117e0*/  @P1 LDG.E.U16 R18, [R14.64] ;  /* 0x000000060e121981 */ /* 0x000f28000c1e1500 */
[----:B--2---:R0:W-:Y:S01]  /*117f0*/  STL [R1+0xb8], R4 ;  /* 0x0000b80401007387 */ /* 0x0041e20000100800 */
[----:B------:R-:W2:Y:S03]  /*11800*/  LDL R12, [R1+0xea4] ;  /* 0x000ea400010c7983 */ /* 0x000ea60000100800 */
[----:B0-----:R-:W2:Y:S04]  /*11810*/  LDL R4, [R1+0xea8] ;  /* 0x000ea80001047983 */ /* 0x001ea80000100800 */
[----:B---3--:R0:W-:Y:S01]  /*11820*/  STL [R1+0xac], R10 ;  /* 0x0000ac0a01007387 */ /* 0x0081e20000100800 */
[----:B------:R-:W3:Y:S03]  /*11830*/  LDL R7, [R1+0xe98] ;  /* 0x000e980001077983 */ /* 0x000ee60000100800 */
[----:B0-----:R-:W3:Y:S01]  /*11840*/  LDL R10, [R1+0xeac] ;  /* 0x000eac00010a7983 */ /* 0x001ee20000100800 */
[----:B------:R-:W-:-:S03]  /*11850*/  ISETP.GT.AND P0, PT, R2, 0x37, PT ;  /* 0x000000370200780c */ /* 0x000fc60003f04270 */
[----:B----4-:R0:W-:Y:S01]  /*11860*/  STL [R1+0xa8], R6 ;  /* 0x0000a80601007387 */ /* 0x0101e20000100800 */
[----:B------:R-:W4:Y:S03]  /*11870*/  LDL R21, [R1+0xeb0] ;  /* 0x000eb00001157983 */ /* 0x000f260000100800 */
[----:B0-----:R-:W4:Y:S01]  /*11880*/  LDL R6, [R1+0xeb4] ;  /* 0x000eb40001067983 */ /* 0x001f220000100800 */
[----:B------:R-:W-:-:S03]  /*11890*/  PRMT R24, RZ, 0x7610, R24 ;  /* 0x00007610ff187816 */ /* 0x000fc60000000018 */
[----:B------:R0:W-:Y:S01]  /*118a0*/  STL [R1+0xa0], R18 ;  /* 0x0000a01201007387 */ /* 0x0001e20000100800 */
[----:B------:R-:W-:Y:S02]  /*118b0*/  @P1 IMAD.MOV.U32 R15, RZ, RZ, R5 ;  /* 0x000000ffff0f1224 */ /* 0x000fe400078e0005 */
[----:B------:R-:W4:Y:S01]  /*118c0*/  LDL R5, [R1+0xebc] ;  /* 0x000ebc0001057983 */ /* 0x000f220000100800 */
[----:B0-----:R-:W4:Y:S01]  /*118d0*/  LDL R18, [R1+0xec0] ;  /* 0x000ec00001127983 */ /* 0x001f220000100800 */
[----:B--2---:R-:W-:-:S03]  /*118e0*/  @P1 IMAD.MOV.U32 R14, RZ, RZ, R4 ;  /* 0x000000ffff0e1224 */ /* 0x004fc600078e0004 */
[----:B------:R-:W2:Y:S04]  /*118f0*/  LDL R4, [R1+0xec8] ;  /* 0x000ec80001047983 */ /* 0x000ea80000100800 */
[----:B------:R0:W2:Y:S02]  /*11900*/  @P1 LDG.E.U16 R24, [R14.64] ;  /* 0x000000060e181981 */ /* 0x0000a4000c1e1500 */
[----:B0-----:R-:W-:Y:S02]  /*11910*/  @P0 IMAD.MOV.U32 R15, RZ, RZ, R12 ;  /* 0x000000ffff0f0224 */ /* 0x001fe400078e000c */
[----:B------:R-:W2:Y:S01]  /*11920*/  LDL R12, [R1+0xf84] ;  /* 0x000f8400010c7983 */ /* 0x000ea20000100800 */
[----:B---3--:R-:W-:-:S03]  /*11930*/  @P0 IMAD.MOV.U32 R14, RZ, RZ, R10 ;  /* 0x000000ffff0e0224 */ /* 0x008fc600078e000a */
[----:B------:R-:W3:Y:S01]  /*11940*/  LDL R10, [R1+0xf8c] ;  /* 0x000f8c00010a7983 */ /* 0x000ee20000100800 */
[----:B------:R-:W-:Y:S02]  /*11950*/  PRMT R23, RZ, 0x7610, R23 ;  /* 0x00007610ff177816 */ /* 0x000fe40000000017 */
[----:B------:R-:W-:-:S04]  /*11960*/  PRMT R22, RZ, 0x7610, R22 ;  /* 0x00007610ff167816 */ /* 0x000fc80000000016 */
[----:B------:R4:W3:Y:S01]  /*11970*/  @P0 LDG.E.U16 R23, [R14.64] ;  /* 0x000000060e170981 */ /* 0x0008e2000c1e1500 */
[----:B------:R-:W-:Y:S02]  /*11980*/  PRMT R17, RZ, 0x7610, R17 ;  /* 0x00007610ff117816 */ /* 0x000fe40000000011 */
[----:B------:R-:W-:Y:S01]  /*11990*/  ISETP.GT.AND P1, PT, R2, 0x3e, PT ;  /* 0x0000003e0200780c */ /* 0x000fe20003f24270 */
[----:B----4-:R-:W-:Y:S02]  /*119a0*/  @P0 IMAD.MOV.U32 R14, RZ, RZ, R6 ;  /* 0x000000ffff0e0224 */ /* 0x010fe400078e0006 */
[----:B------:R-:W-:Y:S01]  /*119b0*/  @P0 IMAD.MOV.U32 R15, RZ, RZ, R7 ;  /* 0x000000ffff0f0224 */ /* 0x000fe200078e0007 */
[----:B------:R-:W-:Y:S02]  /*119c0*/  PRMT R13, RZ, 0x7610, R13 ;  /* 0x00007610ff0d7816 */ /* 0x000fe4000000000d */
[----:B------:R-:W-:Y:S01]  /*119d0*/  PRMT R9, RZ, 0x7610, R9 ;  /* 0x00007610ff097816 */ /* 0x000fe20000000009 */
[----:B------:R-:W4:Y:S04]  /*119e0*/  LDL R7, [R1+0xf78] ;  /* 0x000f780001077983 */ /* 0x000f280000100800 */
[----:B------:R0:W4:Y:S04]  /*119f0*/  @P0 LDG.E.U16 R22, [R14.64] ;  /* 0x000000060e160981 */ /* 0x000128000c1e1500 */
[----:B------:R-:W4:Y:S01]  /*11a00*/  LDL R6, [R1+0xf94] ;  /* 0x000f940001067983 */ /* 0x000f220000100800 */
[----:B0-----:R-:W-:-:S02]  /*11a10*/  @P0 IMAD.MOV.U32 R14, RZ, RZ, R18 ;  /* 0x000000ffff0e0224 */ /* 0x001fc400078e0012 */
[----:B------:R-:W-:Y:S01]  /*11a20*/  @P0 IMAD.MOV.U32 R15, RZ, RZ, R21 ;  /* 0x000000ffff0f0224 */ /* 0x000fe200078e0015 */
[----:B------:R-:W4:Y:S04]  /*11a30*/  LDL R18, [R1+0xf9c] ;  /* 0x000f9c0001127983 */ /* 0x000f280000100800 */
[----:B------:R0:W4:Y:S02]  /*11a40*/  @P0 LDG.E.U16 R17, [R14.64] ;  /* 0x000000060e110981 */ /* 0x000124000c1e1500 */
[----:B0-----:R-:W-:Y:S02]  /*11a50*/  @P0 IMAD.MOV.U32 R15, RZ, RZ, R5 ;  /* 0x000000ffff0f0224 */ /* 0x001fe400078e0005 */
[----:B------:R-:W4:Y:S01]  /*11a60*/  LDL R5, [R1+0xf90] ;  /* 0x000f900001057983 */ /* 0x000f220000100800 */
[----:B--2---:R-:W-:-:S03]  /*11a70*/  @P0 IMAD.MOV.U32 R14, RZ, RZ, R4 ;  /* 0x000000ffff0e0224 */ /* 0x004fc600078e0004 */
[----:B------:R-:W2:Y:S04]  /*11a80*/  LDL R4, [R1+0xfa0] ;  /* 0x000fa00001047983 */ /* 0x000ea80000100800 */
[----:B------:R0:W2:Y:S02]  /*11a90*/  @P0 LDG.E.U16 R13, [R14.64] ;  /* 0x000000060e0d0981 */ /* 0x0000a4000c1e1500 */
[----:B0-----:R-:W-:Y:S02]  /*11aa0*/  @P1 IMAD.MOV.U32 R15, RZ, RZ, R12 ;  /* 0x000000ffff0f1224 */ /* 0x001fe400078e000c */
[----:B---3--:R-:W-:-:S05]  /*11ab0*/  @P1 IMAD.MOV.U32 R14, RZ, RZ, R10 ;  /* 0x000000ffff0e1224 */ /* 0x008fca00078e000a */
[----:B------:R0:W3:Y:S04]  /*11ac0*/  @P1 LDG.E.U16 R9, [R14.64] ;  /* 0x000000060e091981 */ /* 0x0000e8000c1e1500 */
[----:B----4-:R1:W-:Y:S04]  /*11ad0*/  STL [R1+0x80], R17 ;  /* 0x0000801101007387 */ /* 0x0103e80000100800 */
[----:B-1----:R-:W4:Y:S01]  /*11ae0*/  LDL R17, [R1+0xfa8] ;  /* 0x000fa80001117983 */ /* 0x002f220000100800 */
[----:B0-----:R-:W-:Y:S02]  /*11af0*/  @P1 IMAD.MOV.U32 R14, RZ, RZ, R6 ;  /* 0x000000ffff0e1224 */ /* 0x001fe400078e0006 */
[----:B------:R-:W-:Y:S01]  /*11b00*/  @P1 IMAD.MOV.U32 R15, RZ, RZ, R7 ;  /* 0x000000ffff0f1224 */ /* 0x000fe200078e0007 */
[----:B--2---:R0:W-:Y:S01]  /*11b10*/  STL [R1+0x78], R13 ;  /* 0x0000780d01007387 */ /* 0x0041e20000100800 */
[----:B------:R-:W2:Y:S02]  /*11b20*/  LDL R12, [R1+0xfac] ;  /* 0x000fac00010c7983 */ /* 0x000ea40000100800 */
[----:B------:R-:W2:Y:S01]  /*11b30*/  LDL R10, [R1+0xf98] ;  /* 0x000f9800010a7983 */ /* 0x000ea20000100800 */
[----:B0-----:R-:W2:Y:S01]  /*11b40*/  LDL R13, [R1+0xfa4] ;  /* 0x000fa400010d7983 */ /* 0x001ea20000100800 */
[----:B------:R-:W-:Y:S03]  /*11b50*/  STL [R1+0x98], R24 ;  /* 0x0000981801007387 */ /* 0x000fe60000100800 */
[----:B---3--:R0:W-:Y:S01]  /*11b60*/  STL [R1+0x70], R9 ;  /* 0x0000700901007387 */ /* 0x0081e20000100800 */
[----:B------:R-:W3:Y:S02]  /*11b70*/  LDL R7, [R1+0xfb0] ;  /* 0x000fb00001077983 */ /* 0x000ee40000100800 */
[----:B------:R-:W3:Y:S01]  /*11b80*/  LDL R6, [R1+0xfbc] ;  /* 0x000fbc0001067983 */ /* 0x000ee20000100800 */
[----:B0-----:R-:W3:Y:S01]  /*11b90*/  LDL R9, [R1+0xfb4] ;  /* 0x000fb40001097983 */ /* 0x001ee20000100800 */
[----:B------:R-:W-:-:S02]  /*11ba0*/  PRMT R20, RZ, 0x7610, R20 ;  /* 0x00007610ff147816 */ /* 0x000fc40000000014 */
[----:B------:R-:W-:Y:S02]  /*11bb0*/  PRMT R19, RZ, 0x7610, R19 ;  /* 0x00007610ff137816 */ /* 0x000fe40000000013 */
[----:B------:R-:W-:Y:S02]  /*11bc0*/  ISETP.GT.AND P0, PT, R2, 0x3f, PT ;  /* 0x0000003f0200780c */ /* 0x000fe40003f04270 */
[----:B------:R0:W3:Y:S01]  /*11bd0*/  @P1 LDG.E.U16 R20, [R14.64] ;  /* 0x000000060e141981 */ /* 0x0000e2000c1e1500 */
[----:B------:R-:W-:Y:S01]  /*11be0*/  PRMT R16, RZ, 0x7610, R16 ;  /* 0x00007610ff107816 */ /* 0x000fe20000000010 */
[----:B0-----:R-:W-:Y:S02]  /*11bf0*/  @P1 IMAD.MOV.U32 R14, RZ, RZ, R4 ;  /* 0x000000ffff0e1224 */ /* 0x001fe400078e0004 */
[----:B------:R-:W-:-:S05]  /*11c00*/  @P1 IMAD.MOV.U32 R15, RZ, RZ, R5 ;  /* 0x000000ffff0f1224 */ /* 0x000fca00078e0005 */
[----:B------:R4:W3:Y:S01]  /*11c10*/  @P1 LDG.E.U16 R19, [R14.64] ;  /* 0x000000060e131981 */ /* 0x0008e2000c1e1500 */
[----:B------:R-:W-:Y:S01]  /*11c20*/  PRMT R11, RZ, 0x7610, R11 ;  /* 0x00007610ff0b7816 */ /* 0x000fe2000000000b */
[----:B----4-:R-:W-:Y:S02]  /*11c30*/  @P1 IMAD.MOV.U32 R14, RZ, RZ, R17 ;  /* 0x000000ffff0e1224 */ /* 0x010fe400078e0011 */
[----:B------:R-:W-:-:S05]  /*11c40*/  @P1 IMAD.MOV.U32 R15, RZ, RZ, R18 ;  /* 0x000000ffff0f1224 */ /* 0x000fca00078e0012 */
[----:B------:R2:W4:Y:S01]  /*11c50*/  @P1 LDG.E.U16 R16, [R14.64] ;  /* 0x000000060e101981 */ /* 0x000522000c1e1500 */
[----:B------:R-:W-:Y:S02]  /*11c60*/  PRMT R8, RZ, 0x7610, R8 ;  /* 0x00007610ff087816 */ /* 0x000fe40000000008 */
[----:B------:R-:W-:Y:S01]  /*11c70*/  PRMT R0, RZ, 0x7610, R0 ;  /* 0x00007610ff007816 */ /* 0x000fe20000000000 */
[----:B--2---:R-:W-:Y:S02]  /*11c80*/  @P0 IMAD.MOV.U32 R14, RZ, RZ, R12 ;  /* 0x000000ffff0e0224 */ /* 0x004fe400078e000c */
[----:B------:R-:W-:-:S05]  /*11c90*/  @P0 IMAD.MOV.U32 R15, RZ, RZ, R13 ;  /* 0x000000ffff0f0224 */ /* 0x000fca00078e000d */
[----:B------:R0:W2:Y:S02]  /*11ca0*/  @P0 LDG.E.U16 R11, [R14.64] ;  /* 0x000000060e0b0981 */ /* 0x0000a4000c1e1500 */
[----:B0-----:R-:W-:Y:S02]  /*11cb0*/  @P0 IMAD.MOV.U32 R15, RZ, RZ, R10 ;  /* 0x000000ffff0f0224 */ /* 0x001fe400078e000a */
[----:B---3--:R-:W-:-:S05]  /*11cc0*/  @P0 IMAD.MOV.U32 R14, RZ, RZ, R9 ;  /* 0x000000ffff0e0224 */ /* 0x008fca00078e0009 */
[----:B------:R0:W3:Y:S02]  /*11cd0*/  @P0 LDG.E.U16 R8, [R14.64] ;  /* 0x000000060e080981 */ /* 0x0000e4000c1e1500 */
[----:B0-----:R-:W-:Y:S02]  /*11ce0*/  @P0 IMAD.MOV.U32 R14, RZ, RZ, R6 ;  /* 0x000000ffff0e0224 */ /* 0x001fe400078e0006 */
[----:B------:R-:W-:-:S05]  /*11cf0*/  @P0 IMAD.MOV.U32 R15, RZ, RZ, R7 ;  /* 0x000000ffff0f0224 */ /* 0x000fca00078e0007 */
[----:B------:R-:W2:Y:S04]  /*11d00*/  @P0 LDG.E.U16 R0, [R14.64] ;  /* 0x000000060e000981 */ /* 0x000ea8000c1e1500 */
[----:B------:R-:W-:Y:S01]  /*11d10*/  STL [R1+0x90], R23 ;  /* 0x0000901701007387 */ /* 0x000fe20000100800 */
[----:B------:R-:W3:Y:S02]  /*11d20*/  LDL R5, [R1+0x7e0] ;  /* 0x0007e00001057983 */ /* 0x000ee40000100800 */
[----:B------:R-:W3:Y:S02]  /*11d30*/  LDL R4, [R1+0xfb8] ;  /* 0x000fb80001047983 */ /* 0x000ee40000100800 */
[----:B------:R-:W-:Y:S01]  /*11d40*/  STL [R1+0x88], R22 ;  /* 0x0000881601007387 */ /* 0x000fe20000100800 */
[----:B--2---:R-:W-:Y:S01]  /*11d50*/  STL [R1+0x20], R0 ;  /* 0x0000200001007387 */ /* 0x004fe20000100800 */
[----:B------:R-:W2:Y:S03]  /*11d60*/  LDL.LU R29, [R1+0x7b0] ;  /* 0x0007b000011d7983 */ /* 0x000ea60000300800 */
[----:B--2---:R0:W-:Y:S04]  /*11d70*/  STL [R1+0x2274], R29 ;  /* 0x0022741d01007387 */ /* 0x0041e80000100800 */
[----:B0-----:R-:W2:Y:S01]  /*11d80*/  LDL.LU R29, [R1+0x7b4] ;  /* 0x0007b400011d7983 */ /* 0x001ea20000300800 */
[----:B------:R-:W-:Y:S01]  /*11d90*/  PRMT R3, RZ, 0x7610, R3 ;  /* 0x00007610ff037816 */ /* 0x000fe20000000003 */
[----:B---3--:R-:W-:-:S02]  /*11da0*/  @P0 IMAD.MOV.U32 R14, RZ, RZ, R4 ;  /* 0x000000ffff0e0224 */ /* 0x008fc400078e0004 */
[----:B------:R-:W-:-:S05]  /*11db0*/  @P0 IMAD.MOV.U32 R15, RZ, RZ, R5 ;  /* 0x000000ffff0f0224 */ /* 0x000fca00078e0005 */
[----:B------:R-:W3:Y:S04]  /*11dc0*/  @P0 LDG.E.U16 R3, [R14.64] ;  /* 0x000000060e030981 */ /* 0x000ee8000c1e1500 */
[----:B------:R-:W0:Y:S01]  /*11dd0*/  S2R R28, SR_TID.X ;  /* 0x00000000001c7919 */ /* 0x000e220000002100 */
[----:B------:R-:W-:Y:S06]  /*11de0*/  BAR.SYNC.DEFER_BLOCKING 0x0 ;  /* 0x0000000000007b1d */ /* 0x000fec0000010000 */
[----:B--2---:R1:W-:Y:S04]  /*11df0*/  STL [R1+0x2278], R29 ;  /* 0x0022781d01007387 */ /* 0x0043e80000100800 */
[----:B-1----:R-:W2:Y:S01]  /*11e00*/  LDL.LU R29, [R1+0x7b8] ;  /* 0x0007b800011d7983 */ /* 0x002ea20000300800 */
[----:B0-----:R-:W-:-:S02]  /*11e10*/  LOP3.LUT R0, R28, 0x3f, RZ, 0xc0, !PT ;  /* 0x0000003f1c007812 */ /* 0x001fc400078ec0ff */
[----:B------:R-:W-:Y:S02]  /*11e20*/  LOP3.LUT R25, R28, 0x7f, RZ, 0xc0, !PT ;  /* 0x0000007f1c197812 */ /* 0x000fe400078ec0ff */
[----:B------:R-:W-:Y:S01]  /*11e30*/  ISETP.GE.AND P0, PT, R0, R2, PT ;  /* 0x000000020000720c */ /* 0x000fe20003f06270 */
[----:B--2---:R0:W-:Y:S04]  /*11e40*/  STL [R1+0x227c], R29 ;  /* 0x00227c1d01007387 */ /* 0x0041e80000100800 */
[----:B0-----:R-:W2:Y:S01]  /*11e50*/  LDL.LU R29, [R1+0x7bc] ;  /* 0x0007bc00011d7983 */ /* 0x001ea20000300800 */
[----:B------:R-:W-:Y:S02]  /*11e60*/  STL [R1+0x48], R20 ;  /* 0x0000481401007387 */ /* 0x000fe40000100800 */
[----:B------:R-:W2:Y:S02]  /*11e70*/  LDL.LU R4, [R1+0x310] ;  /* 0x0003100001047983 */ /* 0x000ea40000300800 */
[----:B------:R-:W2:Y:S01]  /*11e80*/  LDL.LU R5, [R1+0x30c] ;  /* 0x00030c0001057983 */ /* 0x000ea20000300800 */
[----:B------:R-:W2:Y:S01]  /*11e90*/  LDL.LU R6, [R1+0x298] ;  /* 0x0002980001067983 */ /* 0x000ea20000300800 */
[----:B------:R-:W2:Y:S02]  /*11ea0*/  LDL.LU R7, [R1+0x294] ;  /* 0x0002940001077983 */ /* 0x000ea40000300800 */
[----:B------:R0:W-:Y:S02]  /*11eb0*/  STL [R1+0x28], R8 ;  /* 0x0000280801007387 */ /* 0x0001e40000100800 */
[----:B------:R-:W-:Y:S01]  /*11ec0*/  STL [R1+0x40], R19 ;  /* 0x0000401301007387 */ /* 0x000fe20000100800 */
[----:B0-----:R-:W2:Y:S01]  /*11ed0*/  LDL.LU R8, [R1+0x290] ;  /* 0x0002900001087983 */ /* 0x001ea20000300800 */
[----:B------:R-:W2:Y:S02]  /*11ee0*/  LDL.LU R9, [R1+0x28c] ;  /* 0x00028c0001097983 */ /* 0x000ea40000300800 */
[----:B------:R-:W2:Y:S02]  /*11ef0*/  LDL.LU R10, [R1+0x1d8] ;  /* 0x0001d800010a7983 */ /* 0x000ea40000300800 */
[----:B------:R-:W2:Y:S01]  /*11f00*/  LDL.LU R24, [R1+0x1d4] ;  /* 0x0001d40001187983 */ /* 0x000ea20000300800 */
[----:B----4-:R-:W-:Y:S01]  /*11f10*/  STL [R1+0x38], R16 ;  /* 0x0000381001007387 */ /* 0x010fe20000100800 */
[----:B------:R0:W-:Y:S03]  /*11f20*/  STL [R1+0x30], R11 ;  /* 0x0000300b01007387 */ /* 0x0001e60000100800 */
[----:B0-----:R-:W4:Y:S01]  /*11f30*/  LDL.LU R11, [R1+0x1d0] ;  /* 0x0001d000010b7983 */ /* 0x001f220000300800 */
[----:B------:R-:W4:Y:S02]  /*11f40*/  LDL.LU R12, [R1+0x1cc] ;  /* 0x0001cc00010c7983 */ /* 0x000f240000300800 */
[----:B------:R-:W4:Y:S02]  /*11f50*/  LDL.LU R13, [R1+0x15c] ;  /* 0x00015c00010d7983 */ /* 0x000f240000300800 */
[----:B------:R-:W4:Y:S01]  /*11f60*/  LDL.LU R16, [R1+0x158] ;  /* 0x0001580001107983 */ /* 0x000f220000300800 */
[----:B------:R-:W4:Y:S01]  /*11f70*/  LDL.LU R17, [R1+0x154] ;  /* 0x0001540001117983 */ /* 0x000f220000300800 */
[----:B------:R-:W4:Y:S02]  /*11f80*/  LDL.LU R18, [R1+0x150] ;  /* 0x0001500001127983 */ /* 0x000f240000300800 */
[----:B------:R-:W4:Y:S02]  /*11f90*/  LDL.LU R19, [R1+0xbc] ;  /* 0x0000bc0001137983 */ /* 0x000f240000300800 */
[----:B------:R-:W4:Y:S01]  /*11fa0*/  LDL.LU R20, [R1+0xb4] ;  /* 0x0000b40001147983 */ /* 0x000f220000300800 */
[----:B------:R-:W4:Y:S01]  /*11fb0*/  LDL.LU R26, [R1+0xb0] ;  /* 0x0000b000011a7983 */ /* 0x000f220000300800 */
[----:B------:R-:W4:Y:S02]  /*11fc0*/  LDL.LU R21, [R1+0xa4] ;  /* 0x0000a40001157983 */ /* 0x000f240000300800 */
[----:B------:R-:W4:Y:S02]  /*11fd0*/  LDL.LU R22, [R1+0x8] ;  /* 0x0000080001167983 */ /* 0x000f240000300800 */
[----:B------:R-:W4:Y:S01]  /*11fe0*/  LDL.LU R23, [R1+0x4] ;  /* 0x0000040001177983 */ /* 0x000f220000300800 */
[----:B------:R-:W4:Y:S01]  /*11ff0*/  LDL.LU R27, [R1] ;  /* 0x00000000011b7983 */ /* 0x000f220000300800 */
[----:B------:R0:W-:Y:S03]  /*12000*/  STL [R1+0x2258], R28 ;  /* 0x0022581c01007387 */ /* 0x0001e60000100800 */
[----:B0-----:R-:W4:Y:S01]  /*12010*/  LDL.LU R28, [R1+0x314] ;  /* 0x00031400011c7983 */ /* 0x001f220000300800 */
[----:B---3--:R-:W-:Y:S02]  /*12020*/  STL [R1+0x18], R3 ;  /* 0x0000180301007387 */ /* 0x008fe40000100800 */
[----:B------:R0:W-:Y:S02]  /*12030*/  STL [R1+0x21c8], R14 ;  /* 0x0021c80e01007387 */ /* 0x0001e40000100800 */
[----:B0-----:R-:W3:Y:S01]  /*12040*/  LDL.LU R14, [R1+0x318] ;  /* 0x00031800010e7983 */ /* 0x001ee20000300800 */
[----:B------:R0:W-:Y:S02]  /*12050*/  STL [R1+0x21c4], R15 ;  /* 0x0021c40f01007387 */ /* 0x0001e40000100800 */
[----:B------:R-:W-:Y:S01]  /*12060*/  IMAD.SHL.U32 R3, R25, 0x2, RZ ;  /* 0x0000000219037824 */ /* 0x000fe200078e00ff */
[----:B0-----:R-:W3:Y:S01]  /*12070*/  LDL.LU R15, [R1+0x3dc] ;  /* 0x0003dc00010f7983 */ /* 0x001ee20000300800 */
[----:B------:R-:W3:Y:S02]  /*12080*/  LDL.LU R2, [R1+0x3e0] ;  /* 0x0003e00001027983 */ /* 0x000ee40000300800 */
[----:B------:R0:W-:Y:S02]  /*12090*/  STL [R1+0x223c], R25 ;  /* 0x00223c1901007387 */ /* 0x0001e40000100800 */
[----:B0-----:R-:W3:Y:S01]  /*120a0*/  LDL.LU R25, [R1+0x3e4] ;  /* 0x0003e40001197983 */ /* 0x001ee20000300800 */
[----:B------:R-:W-:Y:S02]  /*120b0*/  STL [R1+0x2150], R0 ;  /* 0x0021500001007387 */ /* 0x000fe40000100800 */
[----:B------:R0:W-:Y:S02]  /*120c0*/  STL [R1+0x21ec], R0 ;  /* 0x0021ec0001007387 */ /* 0x0001e40000100800 */
[----:B0-----:R-:W3:Y:S04]  /*120d0*/  LDL.LU R0, [R1+0x3e8] ;  /* 0x0003e80001007983 */ /* 0x001ee80000300800 */
[----:B--2---:R0:W-:Y:S04]  /*120e0*/  STS.U16 [R3], R29 ;  /* 0x0000001d03007388 */ /* 0x0041e80000000400 */
[----:B0-----:R-:W2:Y:S04]  /*120f0*/  LDL.LU R29, [R1+0x227c] ;  /* 0x00227c00011d7983 */ /* 0x001ea80000300800 */
[----:B--2---:R0:W-:Y:S04]  /*12100*/  STS.U16 [R3+0x100], R29 ;  /* 0x0001001d03007388 */ /* 0x0041e80000000400 */
[----:B0-----:R-:W2:Y:S04]  /*12110*/  LDL.LU R29, [R1+0x2278] ;  /* 0x00227800011d7983 */ /* 0x001ea80000300800 */
[----:B--2---:R0:W-:Y:S04]  /*12120*/  STS.U16 [R3+0x200], R29 ;  /* 0x0002001d03007388 */ /* 0x0041e80000000400 */
[----:B0-----:R-:W2:Y:S04]  /*12130*/  LDL.LU R29, [R1+0x2274] ;  /* 0x00227400011d7983 */ /* 0x001ea80000300800 */
[----:B--2---:R0:W-:Y:S04]  /*12140*/  STS.U16 [R3+0x300], R29 ;  /* 0x0003001d03007388 */ /* 0x0041e80000000400 */
[----:B0-----:R-:W2:Y:S01]  /*12150*/  LDL.LU R29, [R1+0x2270] ;  /* 0x00227000011d7983 */ /* 0x001ea20000300800 */
[----:B---3--:R-:W-:Y:S02]  /*12160*/  STS.U16 [R3+0x2000], R0 ;  /* 0x0020000003007388 */ /* 0x008fe40000000400 */
[----:B------:R-:W-:Y:S02]  /*12170*/  STS.U16 [R3+0x2100], R25 ;  /* 0x0021001903007388 */ /* 0x000fe40000000400 */
[----:B------:R-:W-:Y:S01]  /*12180*/  STS.U16 [R3+0x2200], R2 ;  /* 0x0022000203007388 */ /* 0x000fe20000000400 */
[----:B------:R-:W-:Y:S01]  /*12190*/  STS.U16 [R3+0x2300], R15 ;  /* 0x0023000f03007388 */ /* 0x000fe20000000400 */
[----:B------:R-:W-:Y:S02]  /*121a0*/  STS.U16 [R3+0x4000], R14 ;  /* 0x0040000e03007388 */ /* 0x000fe40000000400 */
[----:B----4-:R-:W-:Y:S02]  /*121b0*/  STS.U16 [R3+0x4100], R28 ;  /* 0x0041001c03007388 */ /* 0x010fe40000000400 */
[----:B------:R-:W-:Y:S01]  /*121c0*/  STS.U16 [R3+0x4200], R4 ;  /* 0x0042000403007388 */ /* 0x000fe20000000400 */
[----:B------:R-:W-:Y:S01]  /*121d0*/  STS.U16 [R3+0x4300], R5 ;  /* 0x0043000503007388 */ /* 0x000fe20000000400 */
[----:B------:R-:W-:Y:S02]  /*121e0*/  STS.U16 [R3+0x6000], R6 ;  /* 0x0060000603007388 */ /* 0x000fe40000000400 */
[----:B------:R-:W-:Y:S02]  /*121f0*/  STS.U16 [R3+0x6100], R7 ;  /* 0x0061000703007388 */ /* 0x000fe40000000400 */
        /* <DEDUP_REMOVED lines=12> */
[----:B------:R0:W-:Y:S01]  /*122c0*/  STS.U16 [R3+0xc200], R26 ;  /* 0x00c2001a03007388 */ /* 0x0001e20000000400 */
[----:B------:R1:W-:Y:S01]  /*122d0*/  STS.U16 [R3+0xc300], R21 ;  /* 0x00c3001503007388 */ /* 0x0003e20000000400 */
[----:B------:R3:W-:Y:S02]  /*122e0*/  STS.U16 [R3+0xe000], R22 ;  /* 0x00e0001603007388 */ /* 0x0007e40000000400 */
[----:B------:R4:W-:Y:S01]  /*122f0*/  STS.U16 [R3+0xe100], R23 ;  /* 0x00e1001703007388 */ /* 0x0009e20000000400 */
[----:B0-----:R-:W0:Y:S04]  /*12300*/  S2R R26, SR_TID.X ;  /* 0x00000000001a7919 */ /* 0x001e280000002100 */
[----:B-1----:R-:W2:Y:S01]  /*12310*/  LDL.LU R21, [R1+0x7ac] ;  /* 0x0007ac0001157983 */ /* 0x002ea20000300800 */
[----:B---3--:R-:W3:Y:S02]  /*12320*/  LDL.LU R22, [R1+0x7a8] ;  /* 0x0007a80001167983 */ /* 0x008ee40000300800 */
[----:B------:R1:W-:Y:S02]  /*12330*/  STS.U16 [R3+0xe200], R27 ;  /* 0x00e2001b03007388 */ /* 0x0003e40000000400 */
[----:B----4-:R-:W4:Y:S01]  /*12340*/  LDL.LU R23, [R1+0x7a4] ;  /* 0x0007a40001177983 */ /* 0x010f220000300800 */
[----:B-1----:R-:W4:Y:S01]  /*12350*/  LDL.LU R27, [R1+0x7a0] ;  /* 0x0007a000011b7983 */ /* 0x002f220000300800 */
        /* <DEDUP_REMOVED lines=16> */
[----:B0-----:R-:W-:Y:S01]  /*12460*/  LOP3.LUT R26, R26, 0x7f, RZ, 0xc0, !PT ;  /* 0x0000007f1a1a7812 */ /* 0x001fe200078ec0ff */
[----:B------:R-:W4:Y:S02]  /*12470*/  LDL.LU R16, [R1+0x104] ;  /* 0x0001040001107983 */ /* 0x000f240000300800 */
[----:B------:R-:W4:Y:S01]  /*12480*/  LDL.LU R17, [R1+0x100] ;  /* 0x0001000001117983 */ /* 0x000f220000300800 */
[----:B------:R-:W4:Y:S01]  /*12490*/  LDL.LU R18, [R1+0x9c] ;  /* 0x00009c0001127983 */ /* 0x000f220000300800 */
[----:B------:R-:W4:Y:S02]  /*124a0*/  LDL.LU R19, [R1+0x94] ;  /* 0x0000940001137983 */ /* 0x000f240000300800 */
[----:B------:R-:W-:-:S02]  /*124b0*/  IMAD.SHL.U32 R0, R26, 0x2, RZ ;  /* 0x000000021a007824 */ /* 0x000fc400078e00ff */
[----:B------:R-:W4:Y:S01]  /*124c0*/  LDL.LU R20, [R1+0x8c] ;  /* 0x00008c0001147983 */ /* 0x000f220000300800 */
[----:B------:R-:W4:Y:S01]  /*124d0*/  LDL.LU R26, [R1+0x84] ;  /* 0x00008400011a7983 */ /* 0x000f220000300800 */
[----:B------:R-:W-:Y:S03]  /*124e0*/  STL [R1+0x2240], R3 ;  /* 0x0022400301007387 */ /* 0x000fe60000100800 */
[----:B--2---:R0:W-:Y:S04]  /*124f0*/  STS.U16 [R3+0xe300], R29 ;  /* 0x00e3001d03007388 */ /* 0x0041e80000000400 */
[----:B0-----:R-:W2:Y:S01]  /*12500*/  LDL.LU R3, [R1+0x3d4] ;  /* 0x0003d40001037983 */ /* 0x001ea20000300800 */
[----:B------:R0:W-:Y:S03]  /*12510*/  STL [R1+0x21f0], R29 ;  /* 0x0021f01d01007387 */ /* 0x0001e60000100800 */
[----:B0-----:R-:W2:Y:S01]  /*12520*/  LDL.LU R29, [R1+0x3d8] ;  /* 0x0003d800011d7983 */ /* 0x001ea20000300800 */
[----:B------:R-:W-:-:S05]  /*12530*/  LOP3.LUT R0, R0, 0x10, RZ, 0x3c, !PT ;  /* 0x0000001000007812 */ /* 0x000fca00078e3cff */
[----:B------:R0:W-:Y:S01]  /*12540*/  STS.U16 [R0+0x400], R21 ;  /* 0x0004001500007388 */ /* 0x0001e20000000400 */
[----:B---3--:R1:W-:Y:S02]  /*12550*/  STS.U16 [R0+0x500], R22 ;  /* 0x0005001600007388 */ /* 0x0083e40000000400 */
[----:B----4-:R3:W-:Y:S01]  /*12560*/  STS.U16 [R0+0x600], R23 ;  /* 0x0006001700007388 */ /* 0x0107e20000000400 */
[----:B0-----:R-:W4:Y:S04]  /*12570*/  LDL.LU R21, [R1+0x226c] ;  /* 0x00226c0001157983 */ /* 0x001f280000300800 */
[----:B------:R0:W-:Y:S01]  /*12580*/  STS.U16 [R0+0x700], R27 ;  /* 0x0007001b00007388 */ /* 0x0001e20000000400 */
[----:B-1----:R-:W4:Y:S03]  /*12590*/  LDL.LU R22, [R1+0x2268] ;  /* 0x0022680001167983 */ /* 0x002f260000300800 */
[----:B---3--:R-:W3:Y:S04]  /*125a0*/  LDL.LU R23, [R1+0x2264] ;  /* 0x0022640001177983 */ /* 0x008ee80000300800 */
[----:B0-----:R-:W3:Y:S04]  /*125b0*/  LDL.LU R27, [R1+0x2260] ;  /* 0x00226000011b7983 */ /* 0x001ee80000300800 */
[----:B--2---:R-:W-:Y:S01]  /*125c0*/  STS.U16 [R0+0x2400], R29 ;  /* 0x0024001d00007388 */ /* 0x004fe20000000400 */
[----:B------:R-:W-:Y:S02]  /*125d0*/  STS.U16 [R0+0x2500], R3 ;  /* 0x0025000300007388 */ /* 0x000fe40000000400 */
[----:B------:R-:W-:Y:S02]  /*125e0*/  STS.U16 [R0+0x2600], R25 ;  /* 0x0026001900007388 */ /* 0x000fe40000000400 */
[----:B------:R-:W-:Y:S01]  /*125f0*/  STS.U16 [R0+0x2700], R2 ;  /* 0x0027000200007388 */ /* 0x000fe20000000400 */
[----:B------:R-:W-:Y:S01]  /*12600*/  STS.U16 [R0+0x4400], R15 ;  /* 0x0044000f00007388 */ /* 0x000fe20000000400 */
[----:B------:R-:W-:Y:S02]  /*12610*/  STS.U16 [R0+0x4500], R14 ;  /* 0x0045000e00007388 */ /* 0x000fe40000000400 */
[----:B------:R0:W-:Y:S02]  /*12620*/  STS.U16 [R0+0x4600], R28 ;  /* 0x0046001c00007388 */ /* 0x0001e40000000400 */
[----:B0-----:R-:W2:Y:S01]  /*12630*/  LDL.LU R28, [R1+0x79c] ;  /* 0x00079c00011c7983 */ /* 0x001ea20000300800 */
        /* <DEDUP_REMOVED lines=16> */
[----:B------:R0:W-:Y:S03]  /*12740*/  STS.U16 [R0+0xc700], R26 ;  /* 0x00c7001a00007388 */ /* 0x0001e60000000400 */
[----:B0-----:R-:W0:Y:S02]  /*12750*/  S2R R26, SR_TID.X ;  /* 0x00000000001a7919 */ /* 0x001e240000002100 */
[----:B0-----:R-:W-:-:S05]  /*12760*/  LOP3.LUT R26, R26, 0x7f, RZ, 0xc0, !PT ;  /* 0x0000007f1a1a7812 */ /* 0x001fca00078ec0ff */
[----:B------:R-:W-:Y:S01]  /*12770*/  IMAD.SHL.U32 R0, R26, 0x2, RZ ;  /* 0x000000021a007824 */ /* 0x000fe200078e00ff */
[----:B--2---:R0:W-:Y:S01]  /*12780*/  STL [R1+0x225c], R28 ;  /* 0x00225c1c01007387 */ /* 0x0041e20000100800 */
[----:B------:R-:W2:Y:S02]  /*12790*/  LDL.LU R17, [R1+0x798] ;  /* 0x0007980001117983 */ /* 0x000ea40000300800 */
[----:B------:R-:W2:Y:S02]  /*127a0*/  LDL.LU R18, [R1+0x794] ;  /* 0x0007940001127983 */ /* 0x000ea40000300800 */
[----:B------:R-:W2:Y:S01]  /*127b0*/  LDL.LU R19, [R1+0x790] ;  /* 0x0007900001137983 */ /* 0x000ea20000300800 */
[----:B------:R-:W2:Y:S01]  /*127c0*/  LDL.LU R20, [R1+0x3c8] ;  /* 0x0003c80001147983 */ /* 0x000ea20000300800 */
        /* <DEDUP_REMOVED lines=15> */
[C---:B0-----:R-:W-:Y:S01]  /*128c0*/  LOP3.LUT R28, R0.reuse, 0x10, RZ, 0x3c, !PT ;  /* 0x00000010001c7812 */ /* 0x041fe200078e3cff */
[----:B------:R-:W2:Y:S01]  /*128d0*/  LDL.LU R12, [R1+0x7c] ;  /* 0x00007c00010c7983 */ /* 0x000ea20000300800 */
[----:B------:R-:W2:Y:S02]  /*128e0*/  LDL.LU R13, [R1+0x74] ;  /* 0x00007400010d7983 */ /* 0x000ea40000300800 */
[----:B------:R-:W2:Y:S02]  /*128f0*/  LDL.LU R16, [R1+0x4c] ;  /* 0x00004c0001107983 */ /* 0x000ea40000300800 */
[----:B------:R-:W2:Y:S01]  /*12900*/  LDL.LU R26, [R1+0x44] ;  /* 0x00004400011a7983 */ /* 0x000ea20000300800 */
[----:B---3--:R-:W-:Y:S04]  /*12910*/  STS.U16 [R28+0xe400], R27 ;  /* 0x00e4001b1c007388 */ /* 0x008fe80000000400 */
[----:B------:R0:W-:Y:S01]  /*12920*/  STL [R1+0x21f4], R27 ;  /* 0x0021f41b01007387 */ /* 0x0001e20000100800 */
[----:B------:R-:W-:Y:S02]  /*12930*/  STS.U16 [R28+0xe500], R23 ;  /* 0x00e500171c007388 */ /* 0x000fe40000000400 */
[----:B----4-:R-:W-:Y:S02]  /*12940*/  STS.U16 [R28+0xe600], R22 ;  /* 0x00e600161c007388 */ /* 0x010fe40000000400 */
[----:B------:R-:W-:Y:S01]  /*12950*/  STS.U16 [R28+0xe700], R21 ;  /* 0x00e700151c007388 */ /* 0x000fe20000000400 */
[----:B0-----:R-:W3:Y:S01]  /*12960*/  LDL.LU R27, [R1+0x2f8] ;  /* 0x0002f800011b7983 */ /* 0x001ee20000300800 */
[----:B------:R0:W-:Y:S03]  /*12970*/  STL [R1+0x21f8], R23 ;  /* 0x0021f81701007387 */ /* 0x0001e60000100800 */
[----:B0-----:R-:W4:Y:S01]  /*12980*/  LDL.LU R23, [R1+0x3b0] ;  /* 0x0003b00001177983 */ /* 0x001f220000300800 */
[----:B------:R0:W-:Y:S03]  /*12990*/  STL [R1+0x21fc], R22 ;  /* 0x0021fc1601007387 */ /* 0x0001e60000100800 */
[----:B0-----:R-:W2:Y:S01]  /*129a0*/  LDL.LU R22, [R1+0x3b8] ;  /* 0x0003b80001167983 */ /* 0x001ea20000300800 */
[----:B------:R-:W2:Y:S02]  /*129b0*/  LDL.LU R28, [R1+0x225c] ;  /* 0x00225c00011c7983 */ /* 0x000ea40000300800 */
[----:B------:R0:W-:Y:S02]  /*129c0*/  STL [R1+0x2200], R21 ;  /* 0x0022001501007387 */ /* 0x0001e40000100800 */
[----:B0-----:R-:W3:Y:S01]  /*129d0*/  LDL.LU R21, [R1+0x3c0] ;  /* 0x0003c00001157983 */ /* 0x001ee20000300800 */
[----:B------:R-:W-:-:S05]  /*129e0*/  LOP3.LUT R0, R0, 0x20, RZ, 0x3c, !PT ;  /* 0x0000002000007812 */ /* 0x000fca00078e3cff */
[----:B--2---:R0:W-:Y:S01]  /*129f0*/  STS.U16 [R0+0x800], R28 ;  /* 0x0008001c00007388 */ /* 0x0041e20000000400 */
[----:B------:R1:W-:Y:S02]  /*12a00*/  STS.U16 [R0+0x900], R17 ;  /* 0x0009001100007388 */ /* 0x0003e40000000400 */
[----:B------:R4:W-:Y:S02]  /*12a10*/  STS.U16 [R0+0xa00], R18 ;  /* 0x000a001200007388 */ /* 0x0009e40000000400 */
[----:B------:R1:W-:Y:S01]  /*12a20*/  STS.U16 [R0+0xb00], R19 ;  /* 0x000b001300007388 */ /* 0x0003e20000000400 */
[----:B------:R4:W-:Y:S04]  /*12a30*/  STS.U16 [R0+0x2800], R20 ;  /* 0x0028001400007388 */ /* 0x0009e80000000400 */
[----:B0-----:R-:W2:Y:S04]  /*12a40*/  LDL.LU R28, [R1+0x2258] ;  /* 0x00225800011c7983 */ /* 0x001ea80000300800 */
[----:B---3--:R-:W-:Y:S01]  /*12a50*/  STS.U16 [R0+0x2900], R21 ;  /* 0x0029001500007388 */ /* 0x008fe20000000400 */
[----:B------:R-:W-:Y:S02]  /*12a60*/  STS.U16 [R0+0x2a00], R22 ;  /* 0x002a001600007388 */ /* 0x000fe40000000400 */
[----:B-1----:R-:W3:Y:S02]  /*12a70*/  LDL.LU R17, [R1+0x2254] ;  /* 0x0022540001117983 */ /* 0x002ee40000300800 */
[----:B----4-:R-:W-:Y:S01]  /*12a80*/  STS.U16 [R0+0x2b00], R23 ;  /* 0x002b001700007388 */ /* 0x010fe20000000400 */
[----:B------:R-:W4:Y:S04]  /*12a90*/  LDL.LU R18, [R1+0x2250] ;  /* 0x0022500001127983 */ /* 0x000f280000300800 */
[----:B------:R-:W-:Y:S01]  /*12aa0*/  STS.U16 [R0+0x4800], R27 ;  /* 0x0048001b00007388 */ /* 0x000fe20000000400 */
[----:B------:R-:W3:Y:S02]  /*12ab0*/  LDL.LU R19, [R1+0x224c] ;  /* 0x00224c0001137983 */ /* 0x000ee40000300800 */
[----:B------:R-:W-:Y:S02]  /*12ac0*/  STS.U16 [R0+0x4900], R29 ;  /* 0x0049001d00007388 */ /* 0x000fe40000000400 */
[----:B------:R-:W3:Y:S01]  /*12ad0*/  LDL.LU R20, [R1+0x2248] ;  /* 0x0022480001147983 */ /* 0x000ee20000300800 */
[----:B------:R0:W-:Y:S04]  /*12ae0*/  STS.U16 [R0+0x4a00], R3 ;  /* 0x004a000300007388 */ /* 0x0001e80000000400 */
[----:B0-----:R-:W3:Y:S01]  /*12af0*/  LDL.LU R3, [R1+0x78c] ;  /* 0x00078c0001037983 */ /* 0x001ee20000300800 */
        /* <DEDUP_REMOVED lines=16> */
[----:B------:R0:W-:Y:S01]  /*12c00*/  STS.U16 [R0+0xcb00], R26 ;  /* 0x00cb001a00007388 */ /* 0x0001e20000000400 */
[----:B--2---:R-:W-:-:S05]  /*12c10*/  LOP3.LUT R28, R28, 0x7f, RZ, 0xc0, !PT ;  /* 0x0000007f1c1c7812 */ /* 0x004fca00078ec0ff */
[----:B0-----:R-:W-:Y:S01]  /*12c20*/  IMAD.SHL.U32 R0, R28, 0x2, RZ ;  /* 0x000000021c007824 */ /* 0x001fe200078e00ff */
[----:B---3--:R0:W-:Y:S01]  /*12c30*/  STL [R1+0x2244], R3 ;  /* 0x0022440301007387 */ /* 0x0081e20000100800 */
[----:B------:R-:W2:Y:S02]  /*12c40*/  LDL.LU R25, [R1+0x784] ;  /* 0x0007840001197983 */ /* 0x000ea40000300800 */
[----:B------:R-:W3:Y:S02]  /*12c50*/  LDL.LU R11, [R1+0x448] ;  /* 0x00044800010b7983 */ /* 0x000ee40000300800 */
        /* <DEDUP_REMOVED lines=22> */
[----:B------:R-:W-:Y:S04]  /*12dc0*/  STS.U16 [R3+0xe800], R20 ;  /* 0x00e8001403007388 */ /* 0x000fe80000000400 */
[----:B------:R0:W-:Y:S01]  /*12dd0*/  STL [R1+0x2204], R20 ;  /* 0x0022041401007387 */ /* 0x0001e20000100800 */
[----:B------:R-:W-:Y:S02]  /*12de0*/  STS.U16 [R3+0xe900], R19 ;  /* 0x00e9001303007388 */ /* 0x000fe40000000400 */
[----:B----4-:R-:W-:Y:S02]  /*12df0*/  STS.U16 [R3+0xea00], R18 ;  /* 0x00ea001203007388 */ /* 0x010fe40000000400 */
[----:B------:R-:W-:Y:S01]  /*12e00*/  STS.U16 [R3+0xeb00], R17 ;  /* 0x00eb001103007388 */ /* 0x000fe20000000400 */
[----:B0-----:R-:W3:Y:S01]  /*12e10*/  LDL.LU R20, [R1+0x2d0] ;  /* 0x0002d00001147983 */ /* 0x001ee20000300800 */
[----:B------:R0:W-:Y:S03]  /*12e20*/  STL [R1+0x2208], R19 ;  /* 0x0022081301007387 */ /* 0x0001e60000100800 */
[----:B0-----:R-:W2:Y:S01]  /*12e30*/  LDL.LU R19, [R1+0x2d8] ;  /* 0x0002d80001137983 */ /* 0x001ea20000300800 */
        /* <DEDUP_REMOVED lines=8> */
[----:B---3--:R2:W-:Y:S01]  /*12ec0*/  STS.U16 [R0+0xe00], R11 ;  /* 0x000e000b00007388 */ /* 0x0085e20000000400 */
[----:B------:R3:W-:Y:S04]  /*12ed0*/  STS.U16 [R0+0xf00], R12 ;  /* 0x000f000c00007388 */ /* 0x0007e80000000400 */
[----:B------:R3:W-:Y:S01]  /*12ee0*/  STS.U16 [R0+0x2c00], R13 ;  /* 0x002c000d00007388 */ /* 0x0007e20000000400 */
[----:B------:R3:W-:Y:S03]  /*12ef0*/  STS.U16 [R0+0x2d00], R16 ;  /* 0x002d001000007388 */ /* 0x0007e60000000400 */
[----:B0-----:R-:W4:Y:S01]  /*12f00*/  LDL.LU R3, [R1+0x2240] ;  /* 0x0022400001037983 */ /* 0x001f220000300800 */
[----:B-1----:R-:W4:Y:S03]  /*12f10*/  LDL.LU R25, [R1+0x223c] ;  /* 0x00223c0001197983 */ /* 0x002f260000300800 */
[----:B--2---:R-:W2:Y:S01]  /*12f20*/  LDL.LU R11, [R1+0x2238] ;  /* 0x00223800010b7983 */ /* 0x004ea20000300800 */
[----:B---3--:R-:W3:Y:S03]  /*12f30*/  LDL.LU R12, [R1+0x2234] ;  /* 0x00223400010c7983 */ /* 0x008ee60000300800 */
[----:B------:R-:W2:Y:S01]  /*12f40*/  LDL.LU R13, [R1+0x2230] ;  /* 0x00223000010d7983 */ /* 0x000ea20000300800 */
[----:B------:R-:W2:Y:S03]  /*12f50*/  LDL.LU R16, [R1+0x222c] ;  /* 0x00222c0001107983 */ /* 0x000ea60000300800 */
[----:B------:R0:W-:Y:S04]  /*12f60*/  STS.U16 [R0+0x2e00], R17 ;  /* 0x002e001100007388 */ /* 0x0001e80000000400 */
        /* <DEDUP_REMOVED lines=8> */
[----:B------:R-:W-:Y:S04]  /*12ff0*/  STS.U16 [R0+0x6e00], R29 ;  /* 0x006e001d00007388 */ /* 0x000fe80000000400 */
[----:B--2---:R0:W-:Y:S04]  /*13000*/  STL [R1+0x2224], R17 ;  /* 0x0022241101007387 */ /* 0x0041e80000100800 */
[----:B0-----:R-:W2:Y:S01]  /*13010*/  LDL.LU R17, [R1+0x438] ;  /* 0x0004380001117983 */ /* 0x001ea20000300800 */
        /* <DEDUP_REMOVED lines=9> */
[----:B------:R-:W-:Y:S02]  /*130b0*/  STS.U16 [R0+0xcc00], R10 ;  /* 0x00cc000a00007388 */ /* 0x000fe40000000400 */
[----:B------:R-:W-:Y:S01]  /*130c0*/  STS.U16 [R0+0xcd00], R24 ;  /* 0x00cd001800007388 */ /* 0x000fe20000000400 */
[----:B------:R0:W-:Y:S01]  /*130d0*/  STS.U16 [R0+0xce00], R26 ;  /* 0x00ce001a00007388 */ /* 0x0001e20000000400 */
[----:B------:R0:W-:Y:S02]  /*130e0*/  STS.U16 [R0+0xcf00], R28 ;  /* 0x00cf001c00007388 */ /* 0x0001e40000000400 */
[----:B----4-:R-:W-:Y:S01]  /*130f0*/  IMAD.SHL.U32 R25, R25, 0x2, RZ ;  /* 0x0000000219197824 */ /* 0x010fe200078e00ff */
[----:B--2---:R2:W-:Y:S01]  /*13100*/  STL [R1+0x2228], R17 ;  /* 0x0022281101007387 */ /* 0x0045e20000100800 */
[----:B0-----:R-:W4:Y:S02]  /*13110*/  LDL.LU R7, [R1+0x430] ;  /* 0x0004300001077983 */ /* 0x001f240000300800 */
[----:B-1----:R-:W4:Y:S02]  /*13120*/  LDL.LU R8, [R1+0x42c] ;  /* 0x00042c0001087983 */ /* 0x002f240000300800 */
        /* <DEDUP_REMOVED lines=14> */
[----:B--2---:R-:W-:Y:S01]  /*13210*/  LOP3.LUT R17, R25, 0x30, RZ, 0x3c, !PT ;  /* 0x0000003019117812 */ /* 0x004fe200078e3cff */
[----:B------:R-:W4:Y:S02]  /*13220*/  LDL.LU R15, [R1+0xdc] ;  /* 0x0000dc00010f7983 */ /* 0x000f240000300800 */
[----:B------:R-:W4:Y:S01]  /*13230*/  LDL.LU R14, [R1+0xd8] ;  /* 0x0000d800010e7983 */ /* 0x000f220000300800 */
[----:B------:R-:W4:Y:S01]  /*13240*/  LDL.LU R4, [R1+0xd4] ;  /* 0x0000d40001047983 */ /* 0x000f220000300800 */
[----:B------:R-:W4:Y:S02]  /*13250*/  LDL.LU R5, [R1+0xd0] ;  /* 0x0000d00001057983 */ /* 0x000f240000300800 */
[----:B------:R-:W4:Y:S01]  /*13260*/  LDL.LU R6, [R1+0x1c] ;  /* 0x00001c0001067983 */ /* 0x000f220000300800 */
[----:B------:R-:W-:Y:S01]  /*13270*/  STS.U16 [R17+0xec00], R16 ;  /* 0x00ec001011007388 */ /* 0x000fe20000000400 */
[----:B------:R-:W4:Y:S02]  /*13280*/  LDL.LU R25, [R1+0x14] ;  /* 0x0000140001197983 */ /* 0x000f240000300800 */
[----:B------:R0:W-:Y:S02]  /*13290*/  STS.U16 [R17+0xed00], R13 ;  /* 0x00ed000d11007388 */ /* 0x0001e40000000400 */
[----:B---3--:R1:W-:Y:S01]  /*132a0*/  STS.U16 [R17+0xee00], R12 ;  /* 0x00ee000c11007388 */ /* 0x0083e20000000400 */
[----:B------:R3:W-:Y:S04]  /*132b0*/  STS.U16 [R17+0xef00], R11 ;  /* 0x00ef000b11007388 */ /* 0x0007e80000000400 */
[----:B0-----:R-:W4:Y:S01]  /*132c0*/  LDL.LU R13, [R1+0x2b4] ;  /* 0x0002b400010d7983 */ /* 0x001f220000300800 */
[----:B-1----:R-:W4:Y:S02]  /*132d0*/  LDL.LU R12, [R1+0x2b8] ;  /* 0x0002b800010c7983 */ /* 0x002f240000300800 */
[----:B---3--:R-:W3:Y:S01]  /*132e0*/  LDL.LU R17, [R1+0x2228] ;  /* 0x0022280001117983 */ /* 0x008ee20000300800 */
[----:B------:R-:W-:-:S05]  /*132f0*/  LOP3.LUT R24, R3, 0x40, RZ, 0x3c, !PT ;  /* 0x0000004003187812 */ /* 0x000fca00078e3cff */
[----:B---3--:R0:W-:Y:S04]  /*13300*/  STS.U16 [R24+0x1000], R17 ;  /* 0x0010001118007388 */ /* 0x0081e80000000400 */
[----:B0-----:R-:W3:Y:S04]  /*13310*/  LDL.LU R17, [R1+0x2224] ;  /* 0x0022240001117983 */ /* 0x001ee80000300800 */
[----:B---3--:R0:W-:Y:S01]  /*13320*/  STS.U16 [R24+0x1100], R17 ;  /* 0x0011001118007388 */ /* 0x0081e20000000400 */
[----:B----4-:R1:W-:Y:S02]  /*13330*/  STS.U16 [R24+0x1200], R7 ;  /* 0x0012000718007388 */ /* 0x0103e40000000400 */
[----:B------:R3:W-:Y:S02]  /*13340*/  STS.U16 [R24+0x1300], R8 ;  /* 0x0013000818007388 */ /* 0x0007e40000000400 */
[----:B------:R4:W-:Y:S01]  /*13350*/  STS.U16 [R24+0x3000], R9 ;  /* 0x0030000918007388 */ /* 0x0009e20000000400 */
[----:B------:R4:W-:Y:S01]  /*13360*/  STS.U16 [R24+0x3100], R26 ;  /* 0x0031001a18007388 */ /* 0x0009e20000000400 */
[----:B------:R4:W-:Y:S03]  /*13370*/  STS.U16 [R24+0x3200], R28 ;  /* 0x0032001c18007388 */ /* 0x0009e60000000400 */
[----:B0-----:R-:W2:Y:S01]  /*13380*/  LDL.LU R17, [R1+0x2220] ;  /* 0x0022200001117983 */ /* 0x001ea20000300800 */
[----:B-1----:R-:W2:Y:S02]  /*13390*/  LDL.LU R7, [R1+0x221c] ;  /* 0x00221c0001077983 */ /* 0x002ea40000300800 */
[----:B---3--:R-:W3:Y:S02]  /*133a0*/  LDL.LU R8, [R1+0x2218] ;  /* 0x0022180001087983 */ /* 0x008ee40000300800 */
[----:B----4-:R-:W4:Y:S01]  /*133b0*/  LDL.LU R9, [R1+0x2214] ;  /* 0x0022140001097983 */ /* 0x010f220000300800 */
[----:B------:R-:W2:Y:S01]  /*133c0*/  LDL.LU R26, [R1+0x10] ;  /* 0x00001000011a7983 */ /* 0x000ea20000300800 */
[----:B------:R-:W3:Y:S03]  /*133d0*/  LDL.LU R28, [R1+0xc] ;  /* 0x00000c00011c7983 */ /* 0x000ee60000300800 */
[----:B------:R0:W-:Y:S04]  /*133e0*/  STS.U16 [R24+0x3300], R10 ;  /* 0x0033000a18007388 */ /* 0x0001e80000000400 */
[----:B0-----:R-:W4:Y:S01]  /*133f0*/  LDL.LU R10, [R1+0x2210] ;  /* 0x00221000010a7983 */ /* 0x001f220000300800 */
[----:B------:R-:W-:Y:S02]  /*13400*/  STS.U16 [R24+0x5000], R12 ;  /* 0x0050000c18007388 */ /* 0x000fe40000000400 */
[----:B------:R-:W-:Y:S02]  /*13410*/  STS.U16 [R24+0x5100], R13 ;  /* 0x0051000d18007388 */ /* 0x000fe40000000400 */
[----:B------:R0:W-:Y:S01]  /*13420*/  STS.U16 [R24+0x5200], R18 ;  /* 0x0052001218007388 */ /* 0x0001e20000000400 */
[----:B------:R1:W-:Y:S01]  /*13430*/  STS.U16 [R24+0x5300], R19 ;  /* 0x0053001318007388 */ /* 0x0003e20000000400 */
[----:B------:R1:W-:Y:S02]  /*13440*/  STS.U16 [R24+0x7000], R20 ;  /* 0x0070001418007388 */ /* 0x0003e40000000400 */
[----:B------:R1:W-:Y:S02]  /*13450*/  STS.U16 [R24+0x7100], R21 ;  /* 0x0071001518007388 */ /* 0x0003e40000000400 */
[----:B------:R1:W-:Y:S01]  /*13460*/  STS.U16 [R24+0x7200], R22 ;  /* 0x0072001618007388 */ /* 0x0003e20000000400 */
[----:B------:R1:W-:Y:S01]  /*13470*/  STS.U16 [R24+0x7300], R23 ;  /* 0x0073001718007388 */ /* 0x0003e20000000400 */
[----:B------:R1:W-:Y:S02]  /*13480*/  STS.U16 [R24+0x9000], R27 ;  /* 0x0090001b18007388 */ /* 0x0003e40000000400 */
[----:B------:R1:W-:Y:S02]  /*13490*/  STS.U16 [R24+0x9100], R29 ;  /* 0x0091001d18007388 */ /* 0x0003e40000000400 */
[----:B------:R-:W-:Y:S01]  /*134a0*/  STS.U16 [R24+0x9200], R0 ;  /* 0x0092000018007388 */ /* 0x000fe20000000400 */
[----:B------:R1:W-:Y:S04]  /*134b0*/  STS.U16 [R24+0x9300], R2 ;  /* 0x0093000218007388 */ /* 0x0003e80000000400 */
[----:B0-----:R-:W4:Y:S01]  /*134c0*/  LDL.LU R18, [R1+0x428] ;  /* 0x0004280001127983 */ /* 0x001f220000300800 */
[----:B------:R0:W-:Y:S02]  /*134d0*/  STS.U16 [R24+0xb000], R15 ;  /* 0x00b0000f18007388 */ /* 0x0001e40000000400 */
[----:B-1----:R-:W4:Y:S01]  /*134e0*/  LDL.LU R19, [R1+0x424] ;  /* 0x0004240001137983 */ /* 0x002f220000300800 */
[----:B------:R1:W-:Y:S04]  /*134f0*/  STS.U16 [R24+0xb100], R14 ;  /* 0x00b1000e18007388 */ /* 0x0003e80000000400 */
[----:B------:R-:W4:Y:S04]  /*13500*/  LDL.LU R20, [R1+0x420] ;  /* 0x0004200001147983 */ /* 0x000f280000300800 */
[----:B------:R-:W-:Y:S01]  /*13510*/  STS.U16 [R24+0xb200], R4 ;  /* 0x00b2000418007388 */ /* 0x000fe20000000400 */
[----:B------:R-:W4:Y:S02]  /*13520*/  LDL.LU R21, [R1+0x41c] ;  /* 0x00041c0001157983 */ /* 0x000f240000300800 */
[----:B------:R-:W-:Y:S02]  /*13530*/  STS.U16 [R24+0xb300], R5 ;  /* 0x00b3000518007388 */ /* 0x000fe40000000400 */
[----:B------:R-:W4:Y:S01]  /*13540*/  LDL.LU R22, [R1+0x378] ;  /* 0x0003780001167983 */ /* 0x000f220000300800 */
[----:B------:R-:W-:Y:S04]  /*13550*/  STS.U16 [R24+0xd000], R6 ;  /* 0x00d0000618007388 */ /* 0x000fe80000000400 */
[----:B------:R-:W4:Y:S01]  /*13560*/  LDL.LU R23, [R1+0x374] ;  /* 0x0003740001177983 */ /* 0x000f220000300800 */
[----:B------:R-:W-:Y:S02]  /*13570*/  STS.U16 [R24+0xd100], R25 ;  /* 0x00d1001918007388 */ /* 0x000fe40000000400 */
[----:B------:R-:W4:Y:S02]  /*13580*/  LDL.LU R27, [R1+0x370] ;  /* 0x00037000011b7983 */ /* 0x000f240000300800 */
[----:B------:R-:W4:Y:S01]  /*13590*/  LDL.LU R29, [R1+0x32c] ;  /* 0x00032c00011d7983 */ /* 0x000f220000300800 */
[----:B------:R-:W4:Y:S01]  /*135a0*/  LDL.LU R2, [R1+0x2a4] ;  /* 0x0002a40001027983 */ /* 0x000f220000300800 */
[----:B0-----:R-:W4:Y:S01]  /*135b0*/  LDL.LU R15, [R1+0x29c] ;  /* 0x00029c00010f7983 */ /* 0x001f220000300800 */
[----:B-1----:R-:W-:-:S02]  /*135c0*/  LOP3.LUT R14, R3, 0x50, RZ, 0x3c, !PT ;  /* 0x00000050030e7812 */ /* 0x002fc400078e3cff */
[----:B--2---:R-:W-:Y:S01]  /*135d0*/  STS.U16 [R24+0xd200], R26 ;  /* 0x00d2001a18007388 */ /* 0x004fe20000000400 */
[----:B---3--:R-:W-:Y:S03]  /*135e0*/  STS.U16 [R24+0xd300], R28 ;  /* 0x00d3001c18007388 */ /* 0x008fe60000000400 */
[----:B----4-:R0:W-:Y:S01]  /*135f0*/  STS.U16 [R24+0xf000], R10 ;  /* 0x00f0000a18007388 */ /* 0x0101e20000000400 */
[----:B------:R-:W-:Y:S02]  /*13600*/  STS.U16 [R24+0xf100], R9 ;  /* 0x00f1000918007388 */ /* 0x000fe40000000400 */
[----:B------:R1:W-:Y:S01]  /*13610*/  STS.U16 [R24+0xf200], R8 ;  /* 0x00f2000818007388 */ /* 0x0003e20000000400 */
[----:B0-----:R-:W2:Y:S01]  /*13620*/  LDL.LU R10, [R1+0x2a0] ;  /* 0x0002a000010a7983 */ /* 0x001ea20000300800 */
[----:B------:R-:W3:Y:S02]  /*13630*/  LDL.LU R12, [R1+0x1e8] ;  /* 0x0001e800010c7983 */ /* 0x000ee40000300800 */
[----:B------:R-:W4:Y:S02]  /*13640*/  LDL.LU R13, [R1+0x1e4] ;  /* 0x0001e400010d7983 */ /* 0x000f240000300800 */
[----:B------:R-:W2:Y:S01]  /*13650*/  LDL.LU R0, [R1+0x1e0] ;  /* 0x0001e00001007983 */ /* 0x000ea20000300800 */
[----:B------:R-:W2:Y:S01]  /*13660*/  LDL.LU R3, [R1+0x1dc] ;  /* 0x0001dc0001037983 */ /* 0x000ea20000300800 */
[----:B------:R-:W2:Y:S02]  /*13670*/  LDL.LU R4, [R1+0x16c] ;  /* 0x00016c0001047983 */ /* 0x000ea40000300800 */
[----:B------:R-:W2:Y:S02]  /*13680*/  LDL.LU R5, [R1+0x168] ;  /* 0x0001680001057983 */ /* 0x000ea40000300800 */
[----:B------:R-:W2:Y:S01]  /*13690*/  LDL.LU R6, [R1+0x164] ;  /* 0x0001640001067983 */ /* 0x000ea20000300800 */
[----:B-1----:R-:W2:Y:S04]  /*136a0*/  LDL.LU R8, [R1+0x2a8] ;  /* 0x0002a80001087983 */ /* 0x002ea80000300800 */
[----:B------:R0:W-:Y:S04]  /*136b0*/  STS.U16 [R24+0xf300], R7 ;  /* 0x00f3000718007388 */ /* 0x0001e80000000400 */
[----:B0-----:R-:W4:Y:S01]  /*136c0*/  LDL.LU R7, [R1+0x160] ;  /* 0x0001600001077983 */ /* 0x001f220000300800 */
[----:B------:R-:W4:Y:S02]  /*136d0*/  LDL.LU R24, [R1+0xcc] ;  /* 0x0000cc0001187983 */ /* 0x000f240000300800 */
[----:B------:R-:W4:Y:S02]  /*136e0*/  LDL.LU R25, [R1+0xc8] ;  /* 0x0000c80001197983 */ /* 0x000f240000300800 */
[----:B------:R-:W4:Y:S01]  /*136f0*/  LDL.LU R26, [R1+0xc4] ;  /* 0x0000c400011a7983 */ /* 0x000f220000300800 */
[----:B------:R-:W4:Y:S04]  /*13700*/  LDL.LU R28, [R1+0xc0] ;  /* 0x0000c000011c7983 */ /* 0x000f280000300800 */
[----:B------:R0:W-:Y:S01]  /*13710*/  STS.U16 [R14+0x1400], R18 ;  /* 0x001400120e007388 */ /* 0x0001e20000000400 */
[----:B------:R1:W-:Y:S02]  /*13720*/  STS.U16 [R14+0x1500], R19 ;  /* 0x001500130e007388 */ /* 0x0003e40000000400 */
[----:B------:R1:W-:Y:S02]  /*13730*/  STS.U16 [R14+0x1600], R20 ;  /* 0x001600140e007388 */ /* 0x0003e40000000400 */
[----:B------:R1:W-:Y:S01]  /*13740*/  STS.U16 [R14+0x1700], R21 ;  /* 0x001700150e007388 */ /* 0x0003e20000000400 */
[----:B------:R1:W-:Y:S01]  /*13750*/  STS.U16 [R14+0x3400], R22 ;  /* 0x003400160e007388 */ /* 0x0003e20000000400 */
[----:B------:R1:W-:Y:S02]  /*13760*/  STS.U16 [R14+0x3500], R23 ;  /* 0x003500170e007388 */ /* 0x0003e40000000400 */
[----:B------:R1:W-:Y:S01]  /*13770*/  STS.U16 [R14+0x3600], R27 ;  /* 0x0036001b0e007388 */ /* 0x0003e20000000400 */
[----:B0-----:R-:W4:Y:S01]  /*13780*/  LDL.LU R18, [R1+0x220c] ;  /* 0x00220c0001127983 */ /* 0x001f220000300800 */
[----:B-1----:R-:W4:Y:S03]  /*13790*/  LDL.LU R19, [R1+0x2208] ;  /* 0x0022080001137983 */ /* 0x002f260000300800 */
[----:B------:R-:W4:Y:S01]  /*137a0*/  LDL.LU R20, [R1+0x2204] ;  /* 0x0022040001147983 */ /* 0x000f220000300800 */
[----:B------:R-:W4:Y:S03]  /*137b0*/  LDL.LU R21, [R1+0x2200] ;  /* 0x0022000001157983 */ /* 0x000f260000300800 */
[----:B------:R-:W4:Y:S04]  /*137c0*/  LDL.LU R22, [R1+0x21fc] ;  /* 0x0021fc0001167983 */ /* 0x000f280000300800 */
[----:B------:R0:W-:Y:S01]  /*137d0*/  STS.U16 [R14+0x3700], R29 ;  /* 0x0037001d0e007388 */ /* 0x0001e20000000400 */
[----:B------:R-:W4:Y:S02]  /*137e0*/  LDL.LU R23, [R1+0x21f8] ;  /* 0x0021f80001177983 */ /* 0x000f240000300800 */
[----:B------:R-:W4:Y:S01]  /*137f0*/  LDL.LU R27, [R1+0x21f4] ;  /* 0x0021f400011b7983 */ /* 0x000f220000300800 */
[----:B0-----:R-:W4:Y:S04]  /*13800*/  LDL.LU R29, [R1+0x21f0] ;  /* 0x0021f000011d7983 */ /* 0x001f280000300800 */
[----:B--2---:R-:W-:Y:S01]  /*13810*/  STS.U16 [R14+0x5400], R8 ;  /* 0x005400080e007388 */ /* 0x004fe20000000400 */
[----:B------:R0:W-:Y:S02]  /*13820*/  STS.U16 [R14+0x5500], R2 ;  /* 0x005500020e007388 */ /* 0x0001e40000000400 */
[----:B------:R-:W-:Y:S02]  /*13830*/  STS.U16 [R14+0x5600], R10 ;  /* 0x0056000a0e007388 */ /* 0x000fe40000000400 */
[----:B------:R1:W-:Y:S01]  /*13840*/  STS.U16 [R14+0x5700], R15 ;  /* 0x0057000f0e007388 */ /* 0x0003e20000000400 */
[----:B---3--:R2:W-:Y:S01]  /*13850*/  STS.U16 [R14+0x7400], R12 ;  /* 0x0074000c0e007388 */ /* 0x0085e20000000400 */
[----:B----4-:R3:W-:Y:S03]  /*13860*/  STS.U16 [R14+0x7500], R13 ;  /* 0x0075000d0e007388 */ /* 0x0107e60000000400 */
[----:B------:R3:W-:Y:S04]  /*13870*/  STS.U16 [R14+0x7600], R0 ;  /* 0x007600000e007388 */ /* 0x0007e80000000400 */
[----:B0-----:R-:W4:Y:S01]  /*13880*/  LDL.LU R2, [R1+0x418] ;  /* 0x0004180001027983 */ /* 0x001f220000300800 */
[----:B-1----:R-:W4:Y:S02]  /*13890*/  LDL.LU R15, [R1+0x414] ;  /* 0x00041400010f7983 */ /* 0x002f240000300800 */
[----:B------:R-:W4:Y:S02]  /*138a0*/  LDL.LU R8, [R1+0x328] ;  /* 0x0003280001087983 */ /* 0x000f240000300800 */
[----:B------:R-:W4:Y:S01]  /*138b0*/  LDL.LU R10, [R1+0x324] ;  /* 0x00032400010a7983 */ /* 0x000f220000300800 */
[----:B--2---:R-:W2:Y:S04]  /*138c0*/  LDL.LU R12, [R1+0x320] ;  /* 0x00032000010c7983 */ /* 0x004ea80000300800 */
[----:B---3--:R-:W3:Y:S04]  /*138d0*/  LDL.LU R13, [R1+0x31c] ;  /* 0x00031c00010d7983 */ /* 0x008ee80000300800 */
[----:B------:R0:W-:Y:S01]  /*138e0*/  STS.U16 [R14+0x7700], R3 ;  /* 0x007700030e007388 */ /* 0x0001e20000000400 */
[----:B------:R-:W2:Y:S02]  /*138f0*/  LDL.LU R0, [R1+0x21ec] ;  /* 0x0021ec0001007983 */ /* 0x000ea40000300800 */
[----:B------:R1:W-:Y:S02]  /*13900*/  STS.U16 [R14+0x9400], R4 ;  /* 0x009400040e007388 */ /* 0x0003e40000000400 */
[----:B------:R1:W-:Y:S01]  /*13910*/  STS.U16 [R14+0x9500], R5 ;  /* 0x009500050e007388 */ /* 0x0003e20000000400 */
[----:B------:R1:W-:Y:S01]  /*13920*/  STS.U16 [R14+0x9600], R6 ;  /* 0x009600060e007388 */ /* 0x0003e20000000400 */
[----:B------:R-:W-:Y:S02]  /*13930*/  STS.U16 [R14+0x9700], R7 ;  /* 0x009700070e007388 */ /* 0x000fe40000000400 */
[----:B------:R1:W-:Y:S01]  /*13940*/  STS.U16 [R14+0xb400], R24 ;  /* 0x00b400180e007388 */ /* 0x0003e20000000400 */
[----:B0-----:R-:W2:Y:S01]  /*13950*/  LDL.LU R3, [R1+0x21e8] ;  /* 0x0021e80001037983 */ /* 0x001ea20000300800 */
[----:B-1----:R-:W2:Y:S03]  /*13960*/  LDL.LU R4, [R1+0x21e4] ;  /* 0x0021e40001047983 */ /* 0x002ea60000300800 */
[----:B------:R-:W2:Y:S01]  /*13970*/  LDL.LU R5, [R1+0x21e0] ;  /* 0x0021e00001057983 */ /* 0x000ea20000300800 */
[----:B------:R0:W-:Y:S03]  /*13980*/  STS.U16 [R14+0xb500], R25 ;  /* 0x00b500190e007388 */ /* 0x0001e60000000400 */
[----:B------:R-:W2:Y:S01]  /*13990*/  LDL.LU R6, [R1+0x21dc] ;  /* 0x0021dc0001067983 */ /* 0x000ea20000300800 */
[----:B------:R-:W2:Y:S03]  /*139a0*/  LDL.LU R24, [R1+0x21d8] ;  /* 0x0021d80001187983 */ /* 0x000ea60000300800 */
[----:B------:R1:W-:Y:S01]  /*139b0*/  STS.U16 [R14+0xb600], R26 ;  /* 0x00b6001a0e007388 */ /* 0x0003e20000000400 */
[----:B------:R1:W-:Y:S03]  /*139c0*/  STS.U16 [R14+0xb700], R28 ;  /* 0x00b7001c0e007388 */ /* 0x0003e60000000400 */
[----:B0-----:R-:W2:Y:S01]  /*139d0*/  LDL.LU R25, [R1+0x21d4] ;  /* 0x0021d40001197983 */ /* 0x001ea20000300800 */
[----:B-1----:R-:W2:Y:S03]  /*139e0*/  LDL.LU R26, [R1+0x21d0] ;  /* 0x0021d000011a7983 */ /* 0x002ea60000300800 */
[----:B------:R-:W2:Y:S04]  /*139f0*/  LDL.LU R28, [R1+0x21cc] ;  /* 0x0021cc00011c7983 */ /* 0x000ea80000300800 */
[----:B------:R-:W0:Y:S02]  /*13a00*/  S2R R7, SR_TID.X ;  /* 0x0000000000077919 */ /* 0x000e240000002100 */
[----:B0-----:R-:W-:-:S05]  /*13a10*/  LOP3.LUT R7, R7, 0x7f, RZ, 0xc0, !PT ;  /* 0x0000007f07077812 */ /* 0x001fca00078ec0ff */
[----:B------:R-:W-:-:S05]  /*13a20*/  IMAD.SHL.U32 R7, R7, 0x2, RZ ;  /* 0x0000000207077824 */ /* 0x000fca00078e00ff */
[----:B------:R-:W-:Y:S01]  /*13a30*/  LOP3.LUT R7, R7, 0x60, RZ, 0x3c, !PT ;  /* 0x0000006007077812 */ /* 0x000fe200078e3cff */
[----:B--2---:R-:W-:Y:S01]  /*13a40*/  STS.U16 [R14+0xd400], R28 ;  /* 0x00d4001c0e007388 */ /* 0x004fe20000000400 */
[----:B------:R-:W-:Y:S02]  /*13a50*/  STS.U16 [R14+0xd500], R26 ;  /* 0x00d5001a0e007388 */ /* 0x000fe40000000400 */
[----:B------:R-:W-:Y:S02]  /*13a60*/  STS.U16 [R14+0xd600], R25 ;  /* 0x00d600190e007388 */ /* 0x000fe40000000400 */
[----:B------:R-:W-:Y:S01]  /*13a70*/  STS.U16 [R14+0xd700], R24 ;  /* 0x00d700180e007388 */ /* 0x000fe20000000400 */
[----:B------:R-:W-:Y:S01]  /*13a80*/  STS.U16 [R14+0xf400], R6 ;  /* 0x00f400060e007388 */ /* 0x000fe20000000400 */
[----:B------:R0:W-:Y:S02]  /*13a90*/  STS.U16 [R14+0xf500], R5 ;  /* 0x00f500050e007388 */ /* 0x0001e40000000400 */
[----:B------:R1:W-:Y:S02]  /*13aa0*/  STS.U16 [R14+0xf600], R4 ;  /* 0x00f600040e007388 */ /* 0x0003e40000000400 */
[----:B------:R2:W-:Y:S01]  /*13ab0*/  STS.U16 [R14+0xf700], R3 ;  /* 0x00f700030e007388 */ /* 0x0005e20000000400 */
[----:B----4-:R4:W-:Y:S04]  /*13ac0*/  STS.U16 [R7+0x1800], R2 ;  /* 0x0018000207007388 */ /* 0x0109e80000000400 */
[----:B0-----:R-:W3:Y:S01]  /*13ad0*/  LDL.LU R5, [R1+0x3ec] ;  /* 0x0003ec0001057983 */ /* 0x001ee20000300800 */
[----:B-1----:R-:W3:Y:S02]  /*13ae0*/  LDL.LU R4, [R1+0x410] ;  /* 0x0004100001047983 */ /* 0x002ee40000300800 */
[----:B--2---:R-:W2:Y:S02]  /*13af0*/  LDL.LU R14, [R1+0x21c8] ;  /* 0x0021c800010e7983 */ /* 0x004ea40000300800 */
[----:B------:R-:W2:Y:S01]  /*13b00*/  LDL R3, [R1+0x7dc] ;  /* 0x0007dc0001037983 */ /* 0x000ea20000100800 */
[----:B----4-:R-:W2:Y:S01]  /*13b10*/  LDL R2, [R1+0xfd4] ;  /* 0x000fd40001027983 */ /* 0x010ea20000100800 */
[----:B------:R-:W-:-:S03]  /*13b20*/  PRMT R6, RZ, 0x7610, R6 ;  /* 0x00007610ff067816 */ /* 0x000fc60000000006 */
[----:B------:R0:W-:Y:S04]  /*13b30*/  STS.U16 [R7+0x1900], R15 ;  /* 0x0019000f07007388 */ /* 0x0001e80000000400 */
[----:B0-----:R-:W4:Y:S04]  /*13b40*/  LDL.LU R15, [R1+0x21c4] ;  /* 0x0021c400010f7983 */ /* 0x001f280000300800 */
[----:B--2---:R0:W2:Y:S04]  /*13b50*/  @!P0 LDG.E.U16 R6, [R2.64] ;  /* 0x0000000602068981 */ /* 0x0040a8000c1e1500 */
[----:B0-----:R-:W2:Y:S04]  /*13b60*/  LDL R2, [R1+0xfd0] ;  /* 0x000fd00001027983 */ /* 0x001ea80000100800 */
[----:B------:R-:W2:Y:S04]  /*13b70*/  LDL R3, [R1+0x1004] ;  /* 0x0010040001037983 */ /* 0x000ea80000100800 */
[----:B---3--:R0:W-:Y:S01]  /*13b80*/  STS.U16 [R7+0x1a00], R4 ;  /* 0x001a000407007388 */ /* 0x0081e20000000400 */
[----:B------:R1:W-:Y:S02]  /*13b90*/  STS.U16 [R7+0x1b00], R5 ;  /* 0x001b000507007388 */ /* 0x0003e40000000400 */
[----:B------:R-:W-:Y:S02]  /*13ba0*/  STS.U16 [R7+0x3800], R8 ;  /* 0x0038000807007388 */ /* 0x000fe40000000400 */
[----:B------:R-:W-:Y:S01]  /*13bb0*/  STS.U16 [R7+0x3900], R10 ;  /* 0x0039000a07007388 */ /* 0x000fe20000000400 */
[----:B------:R3:W-:Y:S01]  /*13bc0*/  STS.U16 [R7+0x3a00], R12 ;  /* 0x003a000c07007388 */ /* 0x0007e20000000400 */
[----:B------:R3:W-:Y:S03]  /*13bd0*/  STS.U16 [R7+0x3b00], R13 ;  /* 0x003b000d07007388 */ /* 0x0007e60000000400 */
[----:B0-----:R-:W2:Y:S04]  /*13be0*/  LDL R4, [R1+0x1000] ;  /* 0x0010000001047983 */ /* 0x001ea80000100800 */
[----:B-1----:R-:W2:Y:S04]  /*13bf0*/  LDL R5, [R1+0xfcc] ;  /* 0x000fcc0001057983 */ /* 0x002ea80000100800 */
[----:B---3--:R-:W3:Y:S04]  /*13c00*/  LDL R12, [R1+0xffc] ;  /* 0x000ffc00010c7983 */ /* 0x008ee80000100800 */
[----:B------:R-:W3:Y:S01]  /*13c10*/  LDL R13, [R1+0xfc8] ;  /* 0x000fc800010d7983 */ /* 0x000ee20000100800 */
[----:B----4-:R-:W-:-:S02]  /*13c20*/  PRMT R15, RZ, 0x7610, R15 ;  /* 0x00007610ff0f7816 */ /* 0x010fc4000000000f */
[----:B------:R-:W-:Y:S02]  /*13c30*/  PRMT R14, RZ, 0x7610, R14 ;  /* 0x00007610ff0e7816 */ /* 0x000fe4000000000e */
[----:B------:R-:W-:Y:S01]  /*13c40*/  PRMT R11, RZ, 0x7610, R11 ;  /* 0x00007610ff0b7816 */ /* 0x000fe2000000000b */
[----:B------:R-:W4:Y:S04]  /*13c50*/  LDL R8, [R1+0xff8] ;  /* 0x000ff80001087983 */ /* 0x000f280000100800 */
[----:B------:R-:W3:Y:S04]  /*13c60*/  LDL R10, [R1+0xfc4] ;  /* 0x000fc400010a7983 */ /* 0x000ee80000100800 */
[----:B------:R-:W3:Y:S01]  /*13c70*/  LDL R7, [R1+0xfc0] ;  /* 0x000fc00001077983 */ /* 0x000ee20000100800 */
[----:B--2---:R-:W-:-:S04]  /*13c80*/  @!P0 LOP3.LUT R3, R3, R2, RZ, 0x3c, !PT ;  /* 0x0000000203038212 */ /* 0x004fc800078e3cff */
[----:B------:R-:W-:-:S04]  /*13c90*/  @!P0 LOP3.LUT R2, R3, R2, RZ, 0x3c, !PT ;  /* 0x0000000203028212 */ /* 0x000fc800078e3cff */
[----:B------:R-:W-:-:S05]  /*13ca0*/  @!P0 LOP3.LUT R3, R3, R2, RZ, 0x3c, !PT ;  /* 0x0000000203038212 */ /* 0x000fca00078e3cff */
[----:B------:R0:W2:Y:S02]  /*13cb0*/  @!P0 LDG.E.U16 R15, [R2.64] ;  /* 0x00000006020f8981 */ /* 0x0000a4000c1e1500 */
[----:B0-----:R-:W-:Y:S02]  /*13cc0*/  @!P0 IMAD.MOV.U32 R2, RZ, RZ, R4 ;  /* 0x000000ffff028224 */ /* 0x001fe400078e0004 */
[----:B------:R-:W-:-:S05]  /*13cd0*/  @!P0 IMAD.MOV.U32 R3, RZ, RZ, R5 ;  /* 0x000000ffff038224 */ /* 0x000fca00078e0005 */
[----:B------:R3:W2:Y:S02]  /*13ce0*/  @!P0 LDG.E.U16 R14, [R2.64] ;  /* 0x00000006020e8981 */ /* 0x0006a4000c1e1500 */
[----:B---3--:R-:W-:Y:S02]  /*13cf0*/  @!P0 IMAD.MOV.U32 R2, RZ, RZ, R12 ;  /* 0x000000ffff028224 */ /* 0x008fe400078e000c */
[----:B------:R-:W-:-:S05]  /*13d00*/  @!P0 IMAD.MOV.U32 R3, RZ, RZ, R13 ;  /* 0x000000ffff038224 */ /* 0x000fca00078e000d */
[----:B------:R4:W3:Y:S04]  /*13d10*/  @!P0 LDG.E.U16 R11, [R2.64] ;  /* 0x00000006020b8981 */ /* 0x0008e8000c1e1500 */
[----:B------:R0:W-:Y:S01]  /*13d20*/  STL [R1+0x14], R6 ;  /* 0x0000140601007387 */ /* 0x0001e20000100800 */
[----:B------:R-:W2:Y:S02]  /*13d30*/  LDL R5, [R1+0xff0] ;  /* 0x000ff00001057983 */ /* 0x000ea40000100800 */
[----:B------:R-:W2:Y:S01]  /*13d40*/  LDL R4, [R1+0x100c] ;  /* 0x00100c0001047983 */ /* 0x000ea20000100800 */
[----:B0-----:R-:W2:Y:S01]  /*13d50*/  LDL R6, [R1+0xff4] ;  /* 0x000ff40001067983 */ /* 0x001ea20000100800 */
[----:B----4-:R-:W-:Y:S01]  /*13d60*/  @!P0 IMAD.MOV.U32 R2, RZ, RZ, R8 ;  /* 0x000000ffff028224 */ /* 0x010fe200078e0008 */
[----:B------:R-:W-:Y:S01]  /*13d70*/  PRMT R9, RZ, 0x7610, R9 ;  /* 0x00007610ff097816 */ /* 0x000fe20000000009 */
[----:B------:R-:W-:Y:S01]  /*13d80*/  @!P0 IMAD.MOV.U32 R3, RZ, RZ, R10 ;  /* 0x000000ffff038224 */ /* 0x000fe200078e000a */
[----:B------:R-:W-:-:S04]  /*13d90*/  PRMT R0, RZ, 0x7610, R0 ;  /* 0x00007610ff007816 */ /* 0x000fc80000000000 */
[----:B------:R0:W4:Y:S02]  /*13da0*/  @!P0 LDG.E.U16 R9, [R2.64] ;  /* 0x0000000602098981 */ /* 0x000124000c1e1500 */
[----:B0-----:R-:W-:Y:S01]  /*13db0*/  @!P0 IMAD.MOV.U32 R3, RZ, RZ, R7 ;  /* 0x000000ffff038224 */ /* 0x001fe200078e0007 */
[----:B------:R-:W-:Y:S01]  /*13dc0*/  PRMT R29, RZ, 0x7610, R29 ;  /* 0x00007610ff1d7816 */ /* 0x000fe2000000001d */
[----:B---3--:R0:W-:Y:S01]  /*13dd0*/  STL [R1+0x8], R11 ;  /* 0x0000080b01007387 */ /* 0x0081e20000100800 */
[----:B------:R-:W3:Y:S01]  /*13de0*/  LDL R8, [R1+0x1014] ;  /* 0x0010140001087983 */ /* 0x000ee20000100800 */
[----:B------:R-:W-:Y:S01]  /*13df0*/  PRMT R28, RZ, 0x7610, R28 ;  /* 0x00007610ff1c7816 */ /* 0x000fe2000000001c */
[----:B------:R-:W4:Y:S01]  /*13e00*/  LDL R7, [R1+0xfe8] ;  /* 0x000fe80001077983 */ /* 0x000f220000100800 */
[----:B0-----:R-:W4:Y:S01]  /*13e10*/  LDL R11, [R1+0xfec] ;  /* 0x000fec00010b7983 */ /* 0x001f220000100800 */
[----:B--2---:R-:W-:Y:S02]  /*13e20*/  @!P0 IMAD.MOV.U32 R2, RZ, RZ, R6 ;  /* 0x000000ffff028224 */ /* 0x004fe400078e0006 */
[----:B------:R-:W2:Y:S03]  /*13e30*/  LDL R6, [R1+0x101c] ;  /* 0x00101c0001067983 */ /* 0x000ea60000100800 */
[----:B------:R0:W2:Y:S02]  /*13e40*/  @!P0 LDG.E.U16 R0, [R2.64] ;  /* 0x0000000602008981 */ /* 0x0000a4000c1e1500 */
[----:B0-----:R-:W-:-:S02]  /*13e50*/  @!P0 IMAD.MOV.U32 R2, RZ, RZ, R4 ;  /* 0x000000ffff028224 */ /* 0x001fc400078e0004 */
[----:B------:R-:W-:-:S05]  /*13e60*/  @!P0 IMAD.MOV.U32 R3, RZ, RZ, R5 ;  /* 0x000000ffff038224 */ /* 0x000fca00078e0005 */
[----:B------:R3:W2:Y:S02]  /*13e70*/  @!P0 LDG.E.U16 R29, [R2.64] ;  /* 0x00000006021d8981 */ /* 0x0006a4000c1e1500 */
[----:B---3--:R-:W-:Y:S02]  /*13e80*/  @!P0 IMAD.MOV.U32 R2, RZ, RZ, R8 ;  /* 0x000000ffff028224 */ /* 0x008fe400078e0008 */
[----:B----4-:R-:W-:-:S05]  /*13e90*/  @!P0 IMAD.MOV.U32 R3, RZ, RZ, R11 ;  /* 0x000000ffff038224 */ /* 0x010fca00078e000b */
[----:B------:R0:W3:Y:S04]  /*13ea0*/  @!P0 LDG.E.U16 R28, [R2.64] ;  /* 0x00000006021c8981 */ /* 0x0000e8000c1e1500 */
[----:B--2---:R-:W-:Y:S01]  /*13eb0*/  STL [R1+0x2154], R0 ;  /* 0x0021540001007387 */ /* 0x004fe20000100800 */
[----:B------:R-:W2:Y:S02]  /*13ec0*/  LDL R10, [R1+0xfe4] ;  /* 0x000fe400010a7983 */ /* 0x000ea40000100800 */
[----:B------:R1:W-:Y:S02]  /*13ed0*/  STL [R1+0x4], R9 ;  /* 0x0000040901007387 */ /* 0x0003e40000100800 */
[----:B------:R-:W4:Y:S01]  /*13ee0*/  LDL R5, [R1+0xfe0] ;  /* 0x000fe00001057983 */ /* 0x000f220000100800 */
[----:B------:R-:W4:Y:S04]  /*13ef0*/  LDL R4, [R1+0x102c] ;  /* 0x00102c0001047983 */ /* 0x000f280000100800 */
[----:B-1----:R-:W4:Y:S04]  /*13f00*/  LDL R9, [R1+0x1024] ;  /* 0x0010240001097983 */ /* 0x002f280000100800 */
[----:B------:R-:W-:Y:S01]  /*13f10*/  STL [R1+0x2158], R29 ;  /* 0x0021581d01007387 */ /* 0x000fe20000100800 */
[----:B------:R-:W-:Y:S02]  /*13f20*/  STL [R1+0x10], R15 ;  /* 0x0000100f01007387 */ /* 0x000fe40000100800 */
[----:B------:R-:W4:Y:S02]  /*13f30*/  LDL R8, [R1+0xfdc] ;  /* 0x000fdc0001087983 */ /* 0x000f240000100800 */
[----:B------:R-:W4:Y:S02]  /*13f40*/  LDL R0, [R1+0x1034] ;  /* 0x0010340001007983 */ /* 0x000f240000100800 */
[----:B0-----:R-:W-:-:S02]  /*13f50*/  @!P0 IMAD.MOV.U32 R2, RZ, RZ, R6 ;  /* 0x000000ffff028224 */ /* 0x001fc400078e0006 */
[----:B------:R-:W-:Y:S01]  /*13f60*/  @!P0 IMAD.MOV.U32 R3, RZ, RZ, R7 ;  /* 0x000000ffff038224 */ /* 0x000fe200078e0007 */
[----:B------:R-:W-:Y:S02]  /*13f70*/  PRMT R27, RZ, 0x7610, R27 ;  /* 0x00007610ff1b7816 */ /* 0x000fe4000000001b */
[----:B------:R-:W-:-:S04]  /*13f80*/  PRMT R26, RZ, 0x7610, R26 ;  /* 0x00007610ff1a7816 */ /* 0x000fc8000000001a */
[----:B------:R2:W4:Y:S01]  /*13f90*/  @!P0 LDG.E.U16 R27, [R2.64] ;  /* 0x00000006021b8981 */ /* 0x000522000c1e1500 */
[----:B------:R-:W-:Y:S02]  /*13fa0*/  PRMT R22, RZ, 0x7610, R22 ;  /* 0x00007610ff167816 */ /* 0x000fe40000000016 */
[----:B------:R-:W-:Y:S01]  /*13fb0*/  PRMT R20, RZ, 0x7610, R20 ;  /* 0x00007610ff147816 */ /* 0x000fe20000000014 */
[----:B---3--:R-:W-:Y:S01]  /*13fc0*/  STL [R1+0x215c], R28 ;  /* 0x00215c1c01007387 */ /* 0x008fe20000100800 */
[----:B------:R-:W-:Y:S02]  /*13fd0*/  STL [R1+0xc], R14 ;  /* 0x00000c0e01007387 */ /* 0x000fe40000100800 */
[----:B------:R-:W3:Y:S02]  /*13fe0*/  LDL R7, [R1+0xfd8] ;  /* 0x000fd80001077983 */ /* 0x000ee40000100800 */
[----:B------:R-:W3:Y:S02]  /*13ff0*/  LDL R6, [R1+0x103c] ;  /* 0x00103c0001067983 */ /* 0x000ee40000100800 */
[----:B--2---:R-:W-:-:S02]  /*14000*/  @!P0 IMAD.MOV.U32 R3, RZ, RZ, R10 ;  /* 0x000000ffff038224 */ /* 0x004fc400078e000a */
[----:B----4-:R-:W-:-:S05]  /*14010*/  @!P0 IMAD.MOV.U32 R2, RZ, RZ, R9 ;  /* 0x000000ffff028224 */ /* 0x010fca00078e0009 */
[----:B------:R0:W2:Y:S02]  /*14020*/  @!P0 LDG.E.U16 R26, [R2.64] ;  /* 0x00000006021a8981 */ /* 0x0000a4000c1e1500 */
[----:B0-----:R-:W-:Y:S02]  /*14030*/  @!P0 IMAD.MOV.U32 R2, RZ, RZ, R4 ;  /* 0x000000ffff028224 */ /* 0x001fe400078e0004 */
[----:B------:R-:W-:-:S05]  /*14040*/  @!P0 IMAD.MOV.U32 R3, RZ, RZ, R5 ;  /* 0x000000ffff038224 */ /* 0x000fca00078e0005 */
[----:B------:R0:W4:Y:S02]  /*14050*/  @!P0 LDG.E.U16 R22, [R2.64] ;  /* 0x0000000602168981 */ /* 0x000124000c1e1500 */
[----:B0-----:R-:W-:Y:S02]  /*14060*/  @!P0 IMAD.MOV.U32 R2, RZ, RZ, R0 ;  /* 0x000000ffff028224 */ /* 0x001fe400078e0000 */
[----:B------:R-:W-:-:S05]  /*14070*/  @!P0 IMAD.MOV.U32 R3, RZ, RZ, R8 ;  /* 0x000000ffff038224 */ /* 0x000fca00078e0008 */
[----:B------:R3:W4:Y:S01]  /*14080*/  @!P0 LDG.E.U16 R20, [R2.64] ;  /* 0x0000000602148981 */ /* 0x000722000c1e1500 */
[----:B------:R-:W-:Y:S01]  /*14090*/  PRMT R18, RZ, 0x7610, R18 ;  /* 0x00007610ff127816 */ /* 0x000fe20000000012 */
[----:B---3--:R-:W-:Y:S02]  /*140a0*/  @!P0 IMAD.MOV.U32 R3, RZ, RZ, R7 ;  /* 0x000000ffff038224 */ /* 0x008fe400078e0007 */
[----:B------:R-:W-:-:S05]  /*140b0*/  @!P0 IMAD.MOV.U32 R2, RZ, RZ, R6 ;  /* 0x000000ffff028224 */ /* 0x000fca00078e0006 */
[----:B------:R-:W3:Y:S04]  /*140c0*/  @!P0 LDG.E.U16 R18, [R2.64] ;  /* 0x0000000602128981 */ /* 0x000ee8000c1e1500 */
[----:B------:R-:W-:Y:S04]  /*140d0*/  STL [R1+0x2160], R27 ;  /* 0x0021601b01007387 */ /* 0x000fe80000100800 */
[----:B--2---:R-:W-:Y:S01]  /*140e0*/  STL [R1+0x2164], R26 ;  /* 0x0021641a01007387 */ /* 0x004fe20000100800 */
[----:B------:R-:W2:Y:S02]  /*140f0*/  LDL R5, [R1+0x1008] ;  /* 0x0010080001057983 */ /* 0x000ea40000100800 */
[----:B------:R-:W2:Y:S01]  /*14100*/  LDL R4, [R1+0x1044] ;  /* 0x0010440001047983 */ /* 0x000ea20000100800 */
[----:B----4-:R-:W-:Y:S01]  /*14110*/  STL [R1+0x2168], R22 ;  /* 0x0021681601007387 */ /* 0x010fe20000100800 */
[----:B------:R-:W4:Y:S02]  /*14120*/  LDL R11, [R1+0x1010] ;  /* 0x00101000010b7983 */ /* 0x000f240000100800 */
[----:B------:R-:W4:Y:S01]  /*14130*/  LDL R0, [R1+0x104c] ;  /* 0x00104c0001007983 */ /* 0x000f220000100800 */
[----:B------:R-:W-:Y:S01]  /*14140*/  STL [R1+0x216c], R20 ;  /* 0x00216c1401007387 */ /* 0x000fe20000100800 */
[----:B------:R-:W4:Y:S02]  /*14150*/  LDL R7, [R1+0x1018] ;  /* 0x0010180001077983 */ /* 0x000f240000100800 */
[----:B------:R-:W4:Y:S02]  /*14160*/  LDL R6, [R1+0x1054] ;  /* 0x0010540001067983 */ /* 0x000f240000100800 */
[----:B------:R-:W4:Y:S01]  /*14170*/  LDL R12, [R1+0x1020] ;  /* 0x00102000010c7983 */ /* 0x000f220000100800 */
[----:B------:R-:W4:Y:S01]  /*14180*/  LDL R10, [R1+0x1060] ;  /* 0x00106000010a7983 */ /* 0x000f220000100800 */
[----:B------:R-:W-:-:S03]  /*14190*/  PRMT R16, RZ, 0x7610, R16 ;  /* 0x00007610ff107816 */ /* 0x000fc60000000010 */
[----:B---3--:R-:W-:Y:S01]  /*141a0*/  STL [R1+0x2170], R18 ;  /* 0x0021701201007387 */ /* 0x008fe20000100800 */
[----:B------:R-:W3:Y:S02]  /*141b0*/  LDL R9, [R1+0x1028] ;  /* 0x0010280001097983 */ /* 0x000ee40000100800 */
[----:B------:R-:W3:Y:S01]  /*141c0*/  LDL R8, [R1+0x1068] ;  /* 0x0010680001087983 */ /* 0x000ee20000100800 */
[----:B------:R-:W-:Y:S02]  /*141d0*/  PRMT R2, RZ, 0x7610, R2 ;  /* 0x00007610ff027816 */ /* 0x000fe40000000002 */
[----:B------:R-:W-:Y:S01]  /*141e0*/  PRMT R3, RZ, 0x7610, R3 ;  /* 0x00007610ff037816 */ /* 0x000fe20000000003 */
[----:B--2---:R4:W2:Y:S02]  /*141f0*/  @!P0 LDG.E.U16 R16, [R4.64] ;  /* 0x0000000604108981 */ /* 0x0048a4000c1e1500 */
[----:B----4-:R-:W-:Y:S02]  /*14200*/  @!P0 IMAD.MOV.U32 R5, RZ, RZ, R11 ;  /* 0x000000ffff058224 */ /* 0x010fe400078e000b */
[----:B------:R-:W-:-:S05]  /*14210*/  @!P0 IMAD.MOV.U32 R4, RZ, RZ, R0 ;  /* 0x000000ffff048224 */ /* 0x000fca00078e0000 */
[----:B------:R0:W4:Y:S04]  /*14220*/  @!P0 LDG.E.U16 R2, [R4.64] ;  /* 0x0000000604028981 */ /* 0x000128000c1e1500 */
[----:B------:R1:W4:Y:S01]  /*14230*/  @!P0 LDG.E.U16 R3, [R6.64] ;  /* 0x0000000606038981 */ /* 0x000322000c1e1500 */
[----:B0-----:R-:W-:Y:S02]  /*14240*/  PRMT R4, RZ, 0x7610, R4 ;  /* 0x00007610ff047816 */ /* 0x001fe40000000004 */
[----:B------:R-:W-:Y:S01]  /*14250*/  PRMT R5, RZ, 0x7610, R5 ;  /* 0x00007610ff057816 */ /* 0x000fe20000000005 */
[----:B-1----:R-:W-:Y:S02]  /*14260*/  @!P0 IMAD.MOV.U32 R6, RZ, RZ, R10 ;  /* 0x000000ffff068224 */ /* 0x002fe400078e000a */
[----:B------:R-:W-:-:S05]  /*14270*/  @!P0 IMAD.MOV.U32 R7, RZ, RZ, R12 ;  /* 0x000000ffff078224 */ /* 0x000fca00078e000c */
[----:B------:R-:W4:Y:S04]  /*14280*/  @!P0 LDG.E.U16 R4, [R6.64] ;  /* 0x0000000606048981 */ /* 0x000f28000c1e1500 */
[----:B---3--:R-:W3:Y:S04]  /*14290*/  @!P0 LDG.E.U16 R5, [R8.64] ;  /* 0x0000000608058981 */ /* 0x008ee8000c1e1500 */
[----:B--2---:R-:W-:Y:S01]  /*142a0*/  STL [R1+0x2174], R16 ;  /* 0x0021741001007387 */ /* 0x004fe20000100800 */
[----:B------:R-:W2:Y:S02]  /*142b0*/  LDL R11, [R1+0x1030] ;  /* 0x00103000010b7983 */ /* 0x000ea40000100800 */
[----:B------:R-:W2:Y:S01]  /*142c0*/  LDL R0, [R1+0x1070] ;  /* 0x0010700001007983 */ /* 0x000ea20000100800 */
[----:B----4-:R0:W-:Y:S04]  /*142d0*/  STL [R1+0x2178], R2 ;  /* 0x0021780201007387 */ /* 0x0101e80000100800 */
[----:B------:R-:W-:Y:S01]  /*142e0*/  STL [R1+0x217c], R3 ;  /* 0x00217c0301007387 */ /* 0x000fe20000100800 */
[----:B------:R-:W4:Y:S03]  /*142f0*/  LDL R10, [R1+0x1038] ;  /* 0x00103800010a7983 */ /* 0x000f260000100800 */
[----:B0-----:R-:W4:Y:S04]  /*14300*/  LDL R2, [R1+0x1078] ;  /* 0x0010780001027983 */ /* 0x001f280000100800 */
[----:B------:R0:W-:Y:S01]  /*14310*/  STL [R1+0x2180], R4 ;  /* 0x0021800401007387 */ /* 0x0001e20000100800 */
[----:B------:R-:W4:Y:S03]  /*14320*/  LDL R14, [R1+0x1040] ;  /* 0x00104000010e7983 */ /* 0x000f260000100800 */
[----:B0-----:R-:W4:Y:S04]  /*14330*/  LDL R4, [R1+0x1080] ;  /* 0x0010800001047983 */ /* 0x001f280000100800 */
[----:B---3--:R-:W-:Y:S01]  /*14340*/  STL [R1+0x2184], R5 ;  /* 0x0021840501007387 */ /* 0x008fe20000100800 */
[----:B------:R-:W3:Y:S02]  /*14350*/  LDL R13, [R1+0x1064] ;  /* 0x00106400010d7983 */ /* 0x000ee40000100800 */
[----:B------:R-:W3:Y:S01]  /*14360*/  LDL R12, [R1+0x10a0] ;  /* 0x0010a000010c7983 */ /* 0x000ee20000100800 */
[----:B------:R-:W-:-:S02]  /*14370*/  PRMT R6, RZ, 0x7610, R6 ;  /* 0x00007610ff067816 */ /* 0x000fc40000000006 */
[----:B------:R-:W-:Y:S01]  /*14380*/  PRMT R7, RZ, 0x7610, R7 ;  /* 0x00007610ff077816 */ /* 0x000fe20000000007 */
[----:B------:R-:W3:Y:S01]  /*14390*/  LDL R3, [R1+0x1084] ;  /* 0x0010840001037983 */ /* 0x000ee20000100800 */
[----:B--2---:R-:W-:Y:S02]  /*143a0*/  @!P0 IMAD.MOV.U32 R9, RZ, RZ, R11 ;  /* 0x000000ffff098224 */ /* 0x004fe400078e000b */
[----:B------:R-:W-:Y:S02]  /*143b0*/  @!P0 IMAD.MOV.U32 R8, RZ, RZ, R0 ;  /* 0x000000ffff088224 */ /* 0x000fe400078e0000 */
[----:B------:R-:W2:Y:S04]  /*143c0*/  LDL R0, [R1+0x10b0] ;  /* 0x0010b00001007983 */ /* 0x000ea80000100800 */
[----:B------:R0:W2:Y:S01]  /*143d0*/  @!P0 LDG.E.U16 R6, [R8.64] ;  /* 0x0000000608068981 */ /* 0x0000a2000c1e1500 */
[----:B----4-:R-:W-:-:S02]  /*143e0*/  @!P0 IMAD.MOV.U32 R11, RZ, RZ, R10 ;  /* 0x000000ffff0b8224 */ /* 0x010fc400078e000a */
[----:B------:R-:W-:-:S05]  /*143f0*/  @!P0 IMAD.MOV.U32 R10, RZ, RZ, R2 ;  /* 0x000000ffff0a8224 */ /* 0x000fca00078e0002 */
[----:B------:R1:W4:Y:S01]  /*14400*/  @!P0 LDG.E.U16 R7, [R10.64] ;  /* 0x000000060a078981 */ /* 0x000322000c1e1500 */
[----:B0-----:R-:W-:Y:S02]  /*14410*/  PRMT R8, RZ, 0x7610, R8 ;  /* 0x00007610ff087816 */ /* 0x001fe40000000008 */
[----:B------:R-:W-:Y:S01]  /*14420*/  PRMT R9, RZ, 0x7610, R9 ;  /* 0x00007610ff097816 */ /* 0x000fe20000000009 */
[----:B-1----:R-:W-:Y:S02]  /*14430*/  @!P0 IMAD.MOV.U32 R11, RZ, RZ, R14 ;  /* 0x000000ffff0b8224 */ /* 0x002fe400078e000e */
[----:B------:R-:W-:-:S05]  /*14440*/  @!P0 IMAD.MOV.U32 R10, RZ, RZ, R4 ;  /* 0x000000ffff0a8224 */ /* 0x000fca00078e0004 */
[----:B------:R0:W4:Y:S04]  /*14450*/  @!P0 LDG.E.U16 R8, [R10.64] ;  /* 0x000000060a088981 */ /* 0x000128000c1e1500 */
[----:B---3--:R1:W3:Y:S04]  /*14460*/  @!P0 LDG.E.U16 R9, [R12.64] ;  /* 0x000000060c098981 */ /* 0x0082e8000c1e1500 */
[----:B--2---:R2:W-:Y:S01]  /*14470*/  STL [R1+0x2188], R6 ;  /* 0x0021880601007387 */ /* 0x0045e20000100800 */
[----:B------:R-:W3:Y:S03]  /*14480*/  LDL R2, [R1+0x1088] ;  /* 0x0010880001027983 */ /* 0x000ee60000100800 */
[----:B--2---:R-:W2:Y:S04]  /*14490*/  LDL R6, [R1+0x1048] ;  /* 0x0010480001067983 */ /* 0x004ea80000100800 */
[----:B----4-:R-:W-:Y:S01]  /*144a0*/  STL [R1+0x218c], R7 ;  /* 0x00218c0701007387 */ /* 0x010fe20000100800 */
[----:B------:R-:W4:Y:S02]  /*144b0*/  LDL R5, [R1+0x106c] ;  /* 0x00106c0001057983 */ /* 0x000f240000100800 */
[----:B------:R-:W4:Y:S01]  /*144c0*/  LDL R4, [R1+0x10bc] ;  /* 0x0010bc0001047983 */ /* 0x000f220000100800 */
[----:B0-----:R-:W-:Y:S01]  /*144d0*/  PRMT R10, RZ, 0x7610, R10 ;  /* 0x00007610ff0a7816 */ /* 0x001fe2000000000a */
[----:B-1----:R-:W-:-:S02]  /*144e0*/  @!P0 IMAD.MOV.U32 R12, RZ, RZ, R0 ;  /* 0x000000ffff0c8224 */ /* 0x002fc400078e0000 */
[----:B------:R-:W-:-:S05]  /*144f0*/  @!P0 IMAD.MOV.U32 R13, RZ, RZ, R3 ;  /* 0x000000ffff0d8224 */ /* 0x000fca00078e0003 */
[----:B------:R0:W4:Y:S04]  /*14500*/  @!P0 LDG.E.U16 R10, [R12.64] ;  /* 0x000000060c0a8981 */ /* 0x000128000c1e1500 */
[----:B------:R-:W-:Y:S04]  /*14510*/  STL [R1+0x2190], R8 ;  /* 0x0021900801007387 */ /* 0x000fe80000100800 */
[----:B---3--:R-:W-:Y:S01]  /*14520*/  STL [R1+0x2194], R9 ;  /* 0x0021940901007387 */ /* 0x008fe20000100800 */
[----:B------:R-:W3:Y:S02]  /*14530*/  LDL R3, [R1+0x108c] ;  /* 0x00108c0001037983 */ /* 0x000ee40000100800 */
[----:B------:R-:W3:Y:S01]  /*14540*/  LDL R0, [R1+0x10ac] ;  /* 0x0010ac0001007983 */ /* 0x000ee20000100800 */
[----:B------:R-:W-:Y:S01]  /*14550*/  PRMT R11, RZ, 0x7610, R11 ;  /* 0x00007610ff0b7816 */ /* 0x000fe2000000000b */
[----:B------:R-:W-:-:S02]  /*14560*/  @!P0 IMAD.MOV.U32 R14, RZ, RZ, R2 ;  /* 0x000000ffff0e8224 */ /* 0x000fc400078e0002 */
[----:B--2---:R-:W-:-:S05]  /*14570*/  @!P0 IMAD.MOV.U32 R15, RZ, RZ, R6 ;  /* 0x000000ffff0f8224 */ /* 0x004fca00078e0006 */
[----:B------:R4:W2:Y:S01]  /*14580*/  @!P0 LDG.E.U16 R11, [R14.64] ;  /* 0x000000060e0b8981 */ /* 0x0008a2000c1e1500 */
[----:B0-----:R-:W-:Y:S01]  /*14590*/  PRMT R12, RZ, 0x7610, R12 ;  /* 0x00007610ff0c7816 */ /* 0x001fe2000000000c */
[----:B----4-:R-:W-:Y:S02]  /*145a0*/  @!P0 IMAD.MOV.U32 R15, RZ, RZ, R5 ;  /* 0x000000ffff0f8224 */ /* 0x010fe400078e0005 */
[----:B------:R-:W-:-:S05]  /*145b0*/  @!P0 IMAD.MOV.U32 R14, RZ, RZ, R4 ;  /* 0x000000ffff0e8224 */ /* 0x000fca00078e0004 */
[----:B------:R3:W4:Y:S01]  /*145c0*/  @!P0 LDG.E.U16 R12, [R14.64] ;  /* 0x000000060e0c8981 */ /* 0x000722000c1e1500 */
[----:B------:R-:W-:-:S03]  /*145d0*/  PRMT R13, RZ, 0x7610, R13 ;  /* 0x00007610ff0d7816 */ /* 0x000fc6000000000d */
[----:B------:R0:W-:Y:S01]  /*145e0*/  STL [R1+0x2198], R10 ;  /* 0x0021980a01007387 */ /* 0x0001e20000100800 */
[----:B------:R-:W4:Y:S02]  /*145f0*/  LDL R2, [R1+0x1090] ;  /* 0x0010900001027983 */ /* 0x000f240000100800 */
[----:B------:R-:W4:Y:S02]  /*14600*/  LDL R16, [R1+0x1050] ;  /* 0x0010500001107983 */ /* 0x000f240000100800 */
[----:B---3--:R-:W-:Y:S02]  /*14610*/  @!P0 IMAD.MOV.U32 R15, RZ, RZ, R3 ;  /* 0x000000ffff0f8224 */ /* 0x008fe400078e0003 */
[----:B------:R-:W-:-:S05]  /*14620*/  @!P0 IMAD.MOV.U32 R14, RZ, RZ, R0 ;  /* 0x000000ffff0e8224 */ /* 0x000fca00078e0000 */
[----:B------:R1:W3:Y:S04]  /*14630*/  @!P0 LDG.E.U16 R13, [R14.64] ;  /* 0x000000060e0d8981 */ /* 0x0002e8000c1e1500 */
[----:B--2---:R-:W-:Y:S01]  /*14640*/  STL [R1+0x219c], R11 ;  /* 0x00219c0b01007387 */ /* 0x004fe20000100800 */
[----:B0-----:R-:W2:Y:S02]  /*14650*/  LDL R10, [R1+0x1074] ;  /* 0x00107400010a7983 */ /* 0x001ea40000100800 */
[----:B------:R-:W2:Y:S02]  /*14660*/  LDL R9, [R1+0x10b8] ;  /* 0x0010b80001097983 */ /* 0x000ea40000100800 */
[----:B------:R-:W2:Y:S01]  /*14670*/  LDL R8, [R1+0x1094] ;  /* 0x0010940001087983 */ /* 0x000ea20000100800 */
[----:B------:R-:W2:Y:S04]  /*14680*/  LDL R7, [R1+0x10a8] ;  /* 0x0010a80001077983 */ /* 0x000ea80000100800 */
[----:B----4-:R-:W-:Y:S01]  /*14690*/  STL [R1+0x21a0], R12 ;  /* 0x0021a00c01007387 */ /* 0x010fe20000100800 */
[----:B------:R-:W4:Y:S02]  /*146a0*/  LDL R6, [R1+0x105c] ;  /* 0x00105c0001067983 */ /* 0x000f240000100800 */
[----:B------:R-:W4:Y:S02]  /*146b0*/  LDL R5, [R1+0x1098] ;  /* 0x0010980001057983 */ /* 0x000f240000100800 */
[----:B------:R-:W4:Y:S01]  /*146c0*/  LDL R4, [R1+0x107c] ;  /* 0x00107c0001047983 */ /* 0x000f220000100800 */
[----:B------:R-:W4:Y:S04]  /*146d0*/  LDL R3, [R1+0x10b4] ;  /* 0x0010b40001037983 */ /* 0x000f280000100800 */
[----:B------:R-:W4:Y:S01]  /*146e0*/  LDL R0, [R1+0x10a4] ;  /* 0x0010a40001007983 */ /* 0x000f220000100800 */
[----:B-1----:R-:W-:-:S03]  /*146f0*/  @!P0 IMAD.MOV.U32 R14, RZ, RZ, R2 ;  /* 0x000000ffff0e8224 */ /* 0x002fc600078e0002 */
[----:B---3--:R-:W-:Y:S01]  /*14700*/  STL [R1+0x21a4], R13 ;  /* 0x0021a40d01007387 */ /* 0x008fe20000100800 */
[----:B------:R-:W3:Y:S01]  /*14710*/  LDL R2, [R1+0x109c] ;  /* 0x00109c0001027983 */ /* 0x000ee20000100800 */
[----:B------:R-:W-:Y:S01]  /*14720*/  PRMT R17, RZ, 0x7610, R17 ;  /* 0x00007610ff117816 */ /* 0x000fe20000000011 */
[----:B------:R-:W-:Y:S01]  /*14730*/  @!P0 IMAD.MOV.U32 R15, RZ, RZ, R16 ;  /* 0x000000ffff0f8224 */ /* 0x000fe200078e0010 */
[----:B------:R-:W-:-:S04]  /*14740*/  PRMT R19, RZ, 0x7610, R19 ;  /* 0x00007610ff137816 */ /* 0x000fc80000000013 */
[----:B------:R2:W3:Y:S01]  /*14750*/  @!P0 LDG.E.U16 R17, [R14.64] ;  /* 0x000000060e118981 */ /* 0x0004e2000c1e1500 */
[----:B------:R-:W-:Y:S02]  /*14760*/  PRMT R21, RZ, 0x7610, R21 ;  /* 0x00007610ff157816 */ /* 0x000fe40000000015 */
[----:B------:R-:W-:Y:S01]  /*14770*/  PRMT R23, RZ, 0x7610, R23 ;  /* 0x00007610ff177816 */ /* 0x000fe20000000017 */
[----:B--2---:R-:W-:Y:S02]  /*14780*/  @!P0 IMAD.MOV.U32 R15, RZ, RZ, R10 ;  /* 0x000000ffff0f8224 */ /* 0x004fe400078e000a */
[----:B------:R-:W-:-:S05]  /*14790*/  @!P0 IMAD.MOV.U32 R14, RZ, RZ, R9 ;  /* 0x000000ffff0e8224 */ /* 0x000fca00078e0009 */
[----:B------:R0:W2:Y:S02]  /*147a0*/  @!P0 LDG.E.U16 R19, [R14.64] ;  /* 0x000000060e138981 */ /* 0x0000a4000c1e1500 */
[----:B0-----:R-:W-:Y:S02]  /*147b0*/  @!P0 IMAD.MOV.U32 R14, RZ, RZ, R7 ;  /* 0x000000ffff0e8224 */ /* 0x001fe400078e0007 */
[----:B------:R-:W-:-:S05]  /*147c0*/  @!P0 IMAD.MOV.U32 R15, RZ, RZ, R8 ;  /* 0x000000ffff0f8224 */ /* 0x000fca00078e0008 */
[----:B------:R4:W2:Y:S01]  /*147d0*/  @!P0 LDG.E.U16 R21, [R14.64] ;  /* 0x000000060e158981 */ /* 0x0008a2000c1e1500 */
[----:B------:R-:W-:Y:S01]  /*147e0*/  PRMT R24, RZ, 0x7610, R24 ;  /* 0x00007610ff187816 */ /* 0x000fe20000000018 */
[----:B----4-:R-:W-:Y:S02]  /*147f0*/  @!P0 IMAD.MOV.U32 R14, RZ, RZ, R5 ;  /* 0x000000ffff0e8224 */ /* 0x010fe400078e0005 */
[----:B------:R-:W-:-:S05]  /*14800*/  @!P0 IMAD.MOV.U32 R15, RZ, RZ, R6 ;  /* 0x000000ffff0f8224 */ /* 0x000fca00078e0006 */
[----:B------:R0:W4:Y:S02]  /*14810*/  @!P0 LDG.E.U16 R23, [R14.64] ;  /* 0x000000060e178981 */ /* 0x000124000c1e1500 */
[----:B0-----:R-:W-:Y:S02]  /*14820*/  @!P0 IMAD.MOV.U32 R14, RZ, RZ, R3 ;  /* 0x000000ffff0e8224 */ /* 0x001fe400078e0003 */
[----:B------:R-:W-:-:S05]  /*14830*/  @!P0 IMAD.MOV.U32 R15, RZ, RZ, R4 ;  /* 0x000000ffff0f8224 */ /* 0x000fca00078e0004 */
[----:B------:R0:W4:Y:S01]  /*14840*/  @!P0 LDG.E.U16 R24, [R14.64] ;  /* 0x000000060e188981 */ /* 0x000122000c1e1500 */
[----:B------:R-:W-:Y:S01]  /*14850*/  PRMT R25, RZ, 0x7610, R25 ;  /* 0x00007610ff197816 */ /* 0x000fe20000000019 */
[----:B0-----:R-:W-:Y:S02]  /*14860*/  @!P0 IMAD.MOV.U32 R14, RZ, RZ, R0 ;  /* 0x000000ffff0e8224 */ /* 0x001fe400078e0000 */
[----:B---3--:R-:W-:-:S05]  /*14870*/  @!P0 IMAD.MOV.U32 R15, RZ, RZ, R2 ;  /* 0x000000ffff0f8224 */ /* 0x008fca00078e0002 */
[----:B------:R0:W3:Y:S04]  /*14880*/  @!P0 LDG.E.U16 R25, [R14.64] ;  /* 0x000000060e198981 */ /* 0x0000e8000c1e1500 */
[----:B------:R-:W1:Y:S04]  /*14890*/  S2R R0, SR_TID.X ;  /* 0x0000000000007919 */ /* 0x000e680000002100 */
[----:B------:R-:W-:Y:S04]  /*148a0*/  STL [R1+0x21a8], R17 ;  /* 0x0021a81101007387 */ /* 0x000fe80000100800 */
[----:B--2---:R-:W-:Y:S04]  /*148b0*/  STL [R1+0x21ac], R19 ;  /* 0x0021ac1301007387 */ /* 0x004fe80000100800 */
[----:B------:R-:W-:Y:S04]  /*148c0*/  STL [R1+0x21b0], R21 ;  /* 0x0021b01501007387 */ /* 0x000fe80000100800 */
[----:B----4-:R-:W-:Y:S04]  /*148d0*/  STL [R1+0x21b4], R23 ;  /* 0x0021b41701007387 */ /* 0x010fe80000100800 */
[----:B------:R2:W-:Y:S04]  /*148e0*/  STL [R1+0x21b8], R24 ;  /* 0x0021b81801007387 */ /* 0x0005e80000100800 */
[----:B--2---:R-:W2:Y:S01]  /*148f0*/  LDL.LU R24, [R1+0x3ac] ;  /* 0x0003ac0001187983 */ /* 0x004ea20000300800 */
[----:B------:R-:W4:Y:S02]  /*14900*/  LDL.LU R23, [R1+0x2f4] ;  /* 0x0002f40001177983 */ /* 0x000f240000300800 */
        /* <DEDUP_REMOVED lines=15> */
[----:B-1----:R-:W-:Y:S01]  /*14a00*/  LOP3.LUT R0, R0, 0x7f, RZ, 0xc0, !PT ;  /* 0x0000007f00007812 */ /* 0x002fe200078ec0ff */
[----:B------:R-:W2:Y:S02]  /*14a10*/  LDL.LU R3, [R1+0x70] ;  /* 0x0000700001037983 */ /* 0x000ea40000300800 */
[----:B------:R-:W2:Y:S01]  /*14a20*/  LDL.LU R2, [R1+0x48] ;  /* 0x0000480001027983 */ /* 0x000ea20000300800 */
[----:B------:R-:W2:Y:S01]  /*14a30*/  LDL.LU R16, [R1+0x40] ;  /* 0x0000400001107983 */ /* 0x000ea20000300800 */
[----:B------:R-:W2:Y:S02]  /*14a40*/  LDL.LU R20, [R1+0x38] ;  /* 0x0000380001147983 */ /* 0x000ea40000300800 */
[----:B------:R-:W2:Y:S02]  /*14a50*/  LDL.LU R22, [R1+0x7cc] ;  /* 0x0007cc0001167983 */ /* 0x000ea40000300800 */
[----:B------:R-:W-:Y:S01]  /*14a60*/  IMAD.SHL.U32 R27, R0, 0x2, RZ ;  /* 0x00000002001b7824 */ /* 0x000fe200078e00ff */
[----:B------:R-:W2:Y:S01]  /*14a70*/  LDL.LU R26, [R1+0x7c8] ;  /* 0x0007c800011a7983 */ /* 0x000ea20000300800 */
[----:B------:R-:W2:Y:S02]  /*14a80*/  LDL.LU R0, [R1+0x7c4] ;  /* 0x0007c40001007983 */ /* 0x000ea40000300800 */
[----:B0-----:R-:W2:Y:S02]  /*14a90*/  LDL.LU R14, [R1+0x3bc] ;  /* 0x0003bc00010e7983 */ /* 0x001ea40000300800 */
[----:B------:R-:W2:Y:S01]  /*14aa0*/  LDL.LU R15, [R1+0x3b4] ;  /* 0x0003b400010f7983 */ /* 0x000ea20000300800 */
[----:B---3--:R0:W-:Y:S04]  /*14ab0*/  STL [R1+0x21bc], R25 ;  /* 0x0021bc1901007387 */ /* 0x0081e80000100800 */
[----:B0-----:R-:W3:Y:S01]  /*14ac0*/  LDL.LU R25, [R1+0x3c4] ;  /* 0x0003c40001197983 */ /* 0x001ee20000300800 */
[----:B------:R-:W-:-:S05]  /*14ad0*/  LOP3.LUT R18, R27, 0x60, RZ, 0x3c, !PT ;  /* 0x000000601b127812 */ /* 0x000fca00078e3cff */
[----:B---3--:R-:W-:Y:S01]  /*14ae0*/  STS.U16 [R18+0x5800], R25 ;  /* 0x0058001912007388 */ /* 0x008fe20000000400 */
[----:B--2---:R-:W-:Y:S02]  /*14af0*/  STS.U16 [R18+0x5900], R14 ;  /* 0x0059000e12007388 */ /* 0x004fe40000000400 */
[----:B------:R-:W-:Y:S02]  /*14b00*/  STS.U16 [R18+0x5a00], R15 ;  /* 0x005a000f12007388 */ /* 0x000fe40000000400 */
[----:B------:R-:W-:Y:S01]  /*14b10*/  STS.U16 [R18+0x5b00], R24 ;  /* 0x005b001812007388 */ /* 0x000fe20000000400 */
[----:B----4-:R-:W-:Y:S01]  /*14b20*/  STS.U16 [R18+0x7800], R23 ;  /* 0x0078001712007388 */ /* 0x010fe20000000400 */
[----:B------:R-:W-:Y:S02]  /*14b30*/  STS.U16 [R18+0x7900], R21 ;  /* 0x0079001512007388 */ /* 0x000fe40000000400 */
[----:B------:R-:W-:Y:S02]  /*14b40*/  STS.U16 [R18+0x7a00], R19 ;  /* 0x007a001312007388 */ /* 0x000fe40000000400 */
[----:B------:R-:W-:Y:S01]  /*14b50*/  STS.U16 [R18+0x7b00], R17 ;  /* 0x007b001112007388 */ /* 0x000fe20000000400 */
[----:B------:R-:W-:Y:S01]  /*14b60*/  STS.U16 [R18+0x9800], R13 ;  /* 0x0098000d12007388 */ /* 0x000fe20000000400 */
[----:B------:R-:W-:Y:S02]  /*14b70*/  STS.U16 [R18+0x9900], R12 ;  /* 0x0099000c12007388 */ /* 0x000fe40000000400 */
[----:B------:R-:W-:Y:S02]  /*14b80*/  STS.U16 [R18+0x9a00], R11 ;  /* 0x009a000b12007388 */ /* 0x000fe40000000400 */
[----:B------:R-:W-:Y:S01]  /*14b90*/  STS.U16 [R18+0x9b00], R10 ;  /* 0x009b000a12007388 */ /* 0x000fe20000000400 */
[----:B------:R0:W-:Y:S01]  /*14ba0*/  STS.U16 [R18+0xb800], R28 ;  /* 0x00b8001c12007388 */ /* 0x0001e20000000400 */
[----:B------:R-:W-:Y:S02]  /*14bb0*/  STS.U16 [R18+0xb900], R9 ;  /* 0x00b9000912007388 */ /* 0x000fe40000000400 */
[----:B------:R1:W-:Y:S01]  /*14bc0*/  STS.U16 [R18+0xba00], R29 ;  /* 0x00ba001d12007388 */ /* 0x0003e20000000400 */
[----:B0-----:R-:W2:Y:S01]  /*14bd0*/  LDL.LU R28, [R1+0x7c0] ;  /* 0x0007c000011c7983 */ /* 0x001ea20000300800 */
[----:B-1----:R-:W3:Y:S02]  /*14be0*/  LDL.LU R29, [R1+0x788] ;  /* 0x00078800011d7983 */ /* 0x002ee40000300800 */
[----:B------:R-:W4:Y:S02]  /*14bf0*/  LDL.LU R25, [R1+0x444] ;  /* 0x0004440001197983 */ /* 0x000f240000300800 */
[----:B------:R-:W-:Y:S01]  /*14c00*/  STS.U16 [R18+0xbb00], R8 ;  /* 0x00bb000812007388 */ /* 0x000fe20000000400 */
[----:B------:R-:W-:Y:S01]  /*14c10*/  STS.U16 [R18+0xd800], R7 ;  /* 0x00d8000712007388 */ /* 0x000fe20000000400 */
[----:B------:R-:W-:Y:S02]  /*14c20*/  STS.U16 [R18+0xd900], R6 ;  /* 0x00d9000612007388 */ /* 0x000fe40000000400 */
[----:B------:R-:W-:Y:S02]  /*14c30*/  STS.U16 [R18+0xda00], R5 ;  /* 0x00da000512007388 */ /* 0x000fe40000000400 */
[----:B------:R-:W-:Y:S01]  /*14c40*/  STS.U16 [R18+0xdb00], R4 ;  /* 0x00db000412007388 */ /* 0x000fe20000000400 */
[----:B------:R-:W-:Y:S01]  /*14c50*/  LOP3.LUT R27, R27, 0x70, RZ, 0x3c, !PT ;  /* 0x000000701b1b7812 */ /* 0x000fe200078e3cff */
[----:B------:R-:W-:Y:S01]  /*14c60*/  STS.U16 [R18+0xf800], R3 ;  /* 0x00f8000312007388 */ /* 0x000fe20000000400 */
[----:B------:R-:W-:Y:S02]  /*14c70*/  STS.U16 [R18+0xf900], R2 ;  /* 0x00f9000212007388 */ /* 0x000fe40000000400 */
[----:B------:R-:W-:Y:S02]  /*14c80*/  STS.U16 [R18+0xfa00], R16 ;  /* 0x00fa001012007388 */ /* 0x000fe40000000400 */
[----:B------:R-:W-:Y:S01]  /*14c90*/  STS.U16 [R18+0xfb00], R20 ;  /* 0x00fb001412007388 */ /* 0x000fe20000000400 */
[----:B------:R-:W-:Y:S01]  /*14ca0*/  STS.U16 [R27+0x1c00], R22 ;  /* 0x001c00161b007388 */ /* 0x000fe20000000400 */
[----:B------:R-:W-:Y:S02]  /*14cb0*/  STS.U16 [R27+0x1d00], R26 ;  /* 0x001d001a1b007388 */ /* 0x000fe40000000400 */
[----:B------:R-:W-:Y:S01]  /*14cc0*/  STS.U16 [R27+0x1e00], R0 ;  /* 0x001e00001b007388 */ /* 0x000fe20000000400 */
[----:B----4-:R0:W-:Y:S04]  /*14cd0*/  STL [R1+0x21c0], R25 ;  /* 0x0021c01901007387 */ /* 0x0101e80000100800 */
        /* <DEDUP_REMOVED lines=24> */
[----:B--2---:R0:W-:Y:S04]  /*14e60*/  STS.U16 [R27+0x1f00], R28 ;  /* 0x001f001c1b007388 */ /* 0x0041e80000000400 */
[----:B------:R-:W2:Y:S01]  /*14e70*/  LDL.LU R26, [R1+0x20] ;  /* 0x00002000011a7983 */ /* 0x000ea20000300800 */
[----:B---3--:R1:W-:Y:S03]  /*14e80*/  STS.U16 [R27+0x3c00], R29 ;  /* 0x003c001d1b007388 */ /* 0x0083e60000000400 */
[----:B0-----:R-:W2:Y:S01]  /*14e90*/  LDL.LU R28, [R1+0x18] ;  /* 0x00001800011c7983 */ /* 0x001ea20000300800 */
[----:B-1----:R-:W2:Y:S02]  /*14ea0*/  LDL.LU R29, [R1+0x14] ;  /* 0x00001400011d7983 */ /* 0x002ea40000300800 */
[----:B------:R-:W2:Y:S01]  /*14eb0*/  LDL.LU R15, [R1+0x4] ;  /* 0x00000400010f7983 */ /* 0x000ea20000300800 */
[----:B----4-:R0:W-:Y:S04]  /*14ec0*/  STS.U16 [R27+0x3d00], R25 ;  /* 0x003d00191b007388 */ /* 0x0101e80000000400 */
[----:B0-----:R-:W4:Y:S04]  /*14ed0*/  LDL.LU R25, [R1+0x21c0] ;  /* 0x0021c00001197983 */ /* 0x001f280000300800 */
[----:B----4-:R0:W-:Y:S01]  /*14ee0*/  STS.U16 [R27+0x3e00], R25 ;  /* 0x003e00191b007388 */ /* 0x0101e20000000400 */
[----:B------:R1:W-:Y:S02]  /*14ef0*/  STS.U16 [R27+0x3f00], R24 ;  /* 0x003f00181b007388 */ /* 0x0003e40000000400 */
[----:B------:R4:W-:Y:S02]  /*14f00*/  STS.U16 [R27+0x5c00], R23 ;  /* 0x005c00171b007388 */ /* 0x0009e40000000400 */
[----:B------:R2:W-:Y:S01]  /*14f10*/  STS.U16 [R27+0x5d00], R21 ;  /* 0x005d00151b007388 */ /* 0x0005e20000000400 */
[----:B------:R2:W-:Y:S01]  /*14f20*/  STS.U16 [R27+0x5e00], R19 ;  /* 0x005e00131b007388 */ /* 0x0005e20000000400 */
[----:B------:R2:W-:Y:S03]  /*14f30*/  STS.U16 [R27+0x5f00], R17 ;  /* 0x005f00111b007388 */ /* 0x0005e60000000400 */
[----:B0-----:R-:W3:Y:S01]  /*14f40*/  LDL.LU R25, [R1+0x21bc] ;  /* 0x0021bc0001197983 */ /* 0x001ee20000300800 */
[----:B-1----:R-:W3:Y:S02]  /*14f50*/  LDL.LU R24, [R1+0x21b8] ;  /* 0x0021b80001187983 */ /* 0x002ee40000300800 */
[----:B----4-:R-:W4:Y:S02]  /*14f60*/  LDL.LU R23, [R1+0x21b4] ;  /* 0x0021b40001177983 */ /* 0x010f240000300800 */
[----:B--2---:R-:W2:Y:S01]  /*14f70*/  LDL.LU R21, [R1+0x21b0] ;  /* 0x0021b00001157983 */ /* 0x004ea20000300800 */
[----:B------:R-:W2:Y:S01]  /*14f80*/  LDL.LU R19, [R1+0x21ac] ;  /* 0x0021ac0001137983 */ /* 0x000ea20000300800 */
[----:B------:R-:W2:Y:S03]  /*14f90*/  LDL.LU R17, [R1+0x21a8] ;  /* 0x0021a80001117983 */ /* 0x000ea60000300800 */
[----:B------:R0:W-:Y:S01]  /*14fa0*/  STS.U16 [R27+0x7c00], R13 ;  /* 0x007c000d1b007388 */ /* 0x0001e20000000400 */
[----:B------:R1:W-:Y:S02]  /*14fb0*/  STS.U16 [R27+0x7d00], R12 ;  /* 0x007d000c1b007388 */ /* 0x0003e40000000400 */
[----:B------:R1:W-:Y:S02]  /*14fc0*/  STS.U16 [R27+0x7e00], R11 ;  /* 0x007e000b1b007388 */ /* 0x0003e40000000400 */
[----:B------:R1:W-:Y:S01]  /*14fd0*/  STS.U16 [R27+0x7f00], R10 ;  /* 0x007f000a1b007388 */ /* 0x0003e20000000400 */
[----:B------:R1:W-:Y:S01]  /*14fe0*/  STS.U16 [R27+0x9c00], R9 ;  /* 0x009c00091b007388 */ /* 0x0003e20000000400 */
[----:B------:R1:W-:Y:S03]  /*14ff0*/  STS.U16 [R27+0x9d00], R0 ;  /* 0x009d00001b007388 */ /* 0x0003e60000000400 */
[----:B0-----:R-:W2:Y:S01]  /*15000*/  LDL.LU R13, [R1+0x21a4] ;  /* 0x0021a400010d7983 */ /* 0x001ea20000300800 */
[----:B-1----:R-:W2:Y:S03]  /*15010*/  LDL.LU R12, [R1+0x21a0] ;  /* 0x0021a000010c7983 */ /* 0x002ea60000300800 */
[----:B------:R-:W2:Y:S01]  /*15020*/  LDL.LU R11, [R1+0x219c] ;  /* 0x00219c00010b7983 */ /* 0x000ea20000300800 */
[----:B------:R-:W2:Y:S03]  /*15030*/  LDL.LU R10, [R1+0x2198] ;  /* 0x00219800010a7983 */ /* 0x000ea60000300800 */
[----:B------:R-:W2:Y:S01]  /*15040*/  LDL.LU R9, [R1+0x2194] ;  /* 0x0021940001097983 */ /* 0x000ea20000300800 */
[----:B------:R-:W2:Y:S03]  /*15050*/  LDL R0, [R1+0x49c] ;  /* 0x00049c0001007983 */ /* 0x000ea60000100800 */
[----:B------:R0:W-:Y:S01]  /*15060*/  STS.U16 [R27+0x9e00], R8 ;  /* 0x009e00081b007388 */ /* 0x0001e20000000400 */
[----:B------:R1:W-:Y:S02]  /*15070*/  STS.U16 [R27+0x9f00], R14 ;  /* 0x009f000e1b007388 */ /* 0x0003e40000000400 */
[----:B------:R1:W-:Y:S02]  /*15080*/  STS.U16 [R27+0xbc00], R7 ;  /* 0x00bc00071b007388 */ /* 0x0003e40000000400 */
[----:B------:R1:W-:Y:S01]  /*15090*/  STS.U16 [R27+0xbd00], R6 ;  /* 0x00bd00061b007388 */ /* 0x0003e20000000400 */
[----:B------:R1:W-:Y:S01]  /*150a0*/  STS.U16 [R27+0xbe00], R5 ;  /* 0x00be00051b007388 */ /* 0x0003e20000000400 */
[----:B------:R1:W-:Y:S03]  /*150b0*/  STS.U16 [R27+0xbf00], R4 ;  /* 0x00bf00041b007388 */ /* 0x0003e60000000400 */
[----:B0-----:R-:W3:Y:S01]  /*150c0*/  LDL.LU R8, [R1+0x2190] ;  /* 0x0021900001087983 */ /* 0x001ee20000300800 */
[----:B-1----:R-:W3:Y:S03]  /*150d0*/  LDL.LU R14, [R1+0xc] ;  /* 0x00000c00010e7983 */ /* 0x002ee60000300800 */
[----:B------:R-:W3:Y:S01]  /*150e0*/  LDL.LU R7, [R1+0x218c] ;  /* 0x00218c0001077983 */ /* 0x000ee20000300800 */
[----:B------:R-:W3:Y:S03]  /*150f0*/  LDL.LU R6, [R1+0x2188] ;  /* 0x0021880001067983 */ /* 0x000ee60000300800 */
[----:B------:R-:W3:Y:S01]  /*15100*/  LDL.LU R5, [R1+0x2184] ;  /* 0x0021840001057983 */ /* 0x000ee20000300800 */
[----:B------:R-:W3:Y:S03]  /*15110*/  LDL.LU R4, [R1+0x2180] ;  /* 0x0021800001047983 */ /* 0x000ee60000300800 */
        /* <DEDUP_REMOVED lines=13> */
[----:B------:R1:W-:Y:S03]  /*151f0*/  STS.U16 [R27+0xff00], R28 ;  /* 0x00ff001c1b007388 */ /* 0x0003e60000000400 */
[----:B0-----:R-:W3:Y:S01]  /*15200*/  LDL.LU R26, [R1+0x2164] ;  /* 0x00216400011a7983 */ /* 0x001ee20000300800 */
[----:B-1----:R-:W3:Y:S02]  /*15210*/  LDL.LU R27, [R1+0x2160] ;  /* 0x00216000011b7983 */ /* 0x002ee40000300800 */
[----:B------:R-:W4:Y:S01]  /*15220*/  LDL.LU R28, [R1+0x215c] ;  /* 0x00215c00011c7983 */ /* 0x000f220000300800 */
[----:B--2---:R0:W-:Y:S01]  /*15230*/  STS.U16 [R0+0x10000], R29 ;  /* 0x0100001d00007388 */ /* 0x0041e20000000400 */
[----:B------:R1:W-:Y:S03]  /*15240*/  STS.U16 [R0+0x10400], R15 ;  /* 0x0104000f00007388 */ /* 0x0003e60000000400 */
[----:B0-----:R-:W2:Y:S01]  /*15250*/  LDL.LU R29, [R1+0x2158] ;  /* 0x00215800011d7983 */ /* 0x001ea20000300800 */
[----:B-1----:R-:W2:Y:S03]  /*15260*/  LDL R15, [R1+0x10f0] ;  /* 0x0010f000010f7983 */ /* 0x002ea60000100800 */
[----:B---3--:R0:W-:Y:S01]  /*15270*/  STS.U16 [R0+0x10800], R27 ;  /* 0x0108001b00007388 */ /* 0x0081e20000000400 */
[----:B------:R1:W-:Y:S02]  /*15280*/  STS.U16 [R0+0x10c00], R18 ;  /* 0x010c001200007388 */ /* 0x0003e40000000400 */
[----:B------:R3:W-:Y:S02]  /*15290*/  STS.U16 [R0+0x11000], R4 ;  /* 0x0110000400007388 */ /* 0x0007e40000000400 */
[----:B------:R4:W-:Y:S01]  /*152a0*/  STS.U16 [R0+0x11400], R8 ;  /* 0x0114000800007388 */ /* 0x0009e20000000400 */
[----:B0-----:R-:W2:Y:S01]  /*152b0*/  LDL.LU R27, [R1+0x8] ;  /* 0x00000800011b7983 */ /* 0x001ea20000300800 */
[----:B-1----:R-:W2:Y:S02]  /*152c0*/  LDL R18, [R1+0x10f4] ;  /* 0x0010f40001127983 */ /* 0x002ea40000100800 */
[----:B---3--:R-:W2:Y:S02]  /*152d0*/  LDL.LU R4, [R1+0x10] ;  /* 0x0000100001047983 */ /* 0x008ea40000300800 */
[----:B----4-:R-:W3:Y:S01]  /*152e0*/  LDL.LU R0, [R1+0x2154] ;  /* 0x0021540001007983 */ /* 0x010ee20000300800 */
[----:B------:R-:W4:Y:S04]  /*152f0*/  LDL R8, [R1+0x49c] ;  /* 0x00049c0001087983 */ /* 0x000f280000100800 */
[----:B----4-:R-:W-:Y:S01]  /*15300*/  STS.U16 [R8+0x11800], R9 ;  /* 0x0118000908007388 */ /* 0x010fe20000000400 */
[----:B------:R-:W-:Y:S02]  /*15310*/  STS.U16 [R8+0x11c00], R10 ;  /* 0x011c000a08007388 */ /* 0x000fe40000000400 */
[----:B--2---:R-:W-:Y:S02]  /*15320*/  STS.U16 [R18+0x10100], R4 ;  /* 0x0101000412007388 */ /* 0x004fe40000000400 */
[----:B---3--:R0:W-:Y:S02]  /*15330*/  STS.U16 [R18+0x10500], R0 ;  /* 0x0105000012007388 */ /* 0x0081e40000000400 */
[----:B0-----:R-:W2:Y:S04]  /*15340*/  LDL.LU R0, [R1+0x2150] ;  /* 0x0021500001007983 */ /* 0x001ea80000300800 */
[----:B------:R-:W-:Y:S01]  /*15350*/  STS.U16 [R18+0x10900], R26 ;  /* 0x0109001a12007388 */ /* 0x000fe20000000400 */
[----:B------:R-:W-:Y:S02]  /*15360*/  STS.U16 [R18+0x10d00], R16 ;  /* 0x010d001012007388 */ /* 0x000fe40000000400 */
[----:B------:R-:W-:Y:S02]  /*15370*/  STS.U16 [R18+0x11100], R5 ;  /* 0x0111000512007388 */ /* 0x000fe40000000400 */
[----:B------:R-:W-:Y:S01]  /*15380*/  STS.U16 [R18+0x11500], R11 ;  /* 0x0115000b12007388 */ /* 0x000fe20000000400 */
[----:B------:R-:W-:Y:S01]  /*15390*/  STS.U16 [R18+0x11900], R12 ;  /* 0x0119000c12007388 */ /* 0x000fe20000000400 */
[----:B------:R-:W-:Y:S02]  /*153a0*/  STS.U16 [R18+0x11d00], R13 ;  /* 0x011d000d12007388 */ /* 0x000fe40000000400 */
[----:B------:R0:W-:Y:S02]  /*153b0*/  STS.U16 [R15+0x10200], R14 ;  /* 0x0102000e0f007388 */ /* 0x0001e40000000400 */
[----:B0-----:R-:W0:Y:S01]  /*153c0*/  S2R R14, SR_TID.X ;  /* 0x00000000000e7919 */ /* 0x001e220000002100 */
[----:B------:R-:W-:Y:S02]  /*153d0*/  STS.U16 [R15+0x10600], R29 ;  /* 0x0106001d0f007388 */ /* 0x000fe40000000400 */
[----:B------:R-:W-:Y:S02]  /*153e0*/  STS.U16 [R15+0x10a00], R22 ;  /* 0x010a00160f007388 */ /* 0x000fe40000000400 */
[----:B------:R-:W-:Y:S01]  /*153f0*/  STS.U16 [R15+0x10e00], R2 ;  /* 0x010e00020f007388 */ /* 0x000fe20000000400 */
[----:B------:R-:W-:Y:S01]  /*15400*/  STS.U16 [R15+0x11200], R6 ;  /* 0x011200060f007388 */ /* 0x000fe20000000400 */
[----:B------:R-:W-:Y:S02]  /*15410*/  STS.U16 [R15+0x11600], R17 ;  /* 0x011600110f007388 */ /* 0x000fe40000000400 */
[----:B------:R-:W-:Y:S02]  /*15420*/  STS.U16 [R15+0x11a00], R19 ;  /* 0x011a00130f007388 */ /* 0x000fe40000000400 */
[----:B------:R1:W-:Y:S01]  /*15430*/  STS.U16 [R15+0x11e00], R21 ;  /* 0x011e00150f007388 */ /* 0x0003e20000000400 */
[----:B0-----:R-:W-:-:S04]  /*15440*/  SHF.R.S32.HI R4, RZ, 0x6, R14 ;  /* 0x00000006ff047819 */ /* 0x001fc8000001140e */
[----:B------:R-:W-:Y:S01]  /*15450*/  SGXT R4, R4, 0x1 ;  /* 0x000000010404781a */ /* 0x000fe20000000200 */
[----:B-1----:R-:W0:Y:S02]  /*15460*/  S2R R15, SR_TID.X ;  /* 0x00000000000f7919 */ /* 0x002e240000002100 */
[----:B0-----:R-:W-:-:S05]  /*15470*/  IMAD.SHL.U32 R18, R15, 0x2, RZ ;  /* 0x000000020f127824 */ /* 0x001fca00078e00ff */
[----:B------:R-:W-:-:S04]  /*15480*/  LOP3.LUT R18, R18, 0x10, RZ, 0xc0, !PT ;  /* 0x0000001012127812 */ /* 0x000fc800078ec0ff */
[----:B------:R-:W-:Y:S01]  /*15490*/  LOP3.LUT R2, R18, 0x60, R14, 0xf8, !PT ;  /* 0x0000006012027812 */ /* 0x000fe200078ef80e */
[----:B------:R-:W-:Y:S02]  /*154a0*/  IMAD.SHL.U32 R14, R14, 0x2, RZ ;  /* 0x000000020e0e7824 */ /* 0x000fe400078e00ff */
[----:B--2---:R-:W-:-:S05]  /*154b0*/  IMAD.SHL.U32 R0, R0, 0x2, RZ ;  /* 0x0000000200007824 */ /* 0x004fca00078e00ff */
[----:B------:R-:W-:-:S04]  /*154c0*/  LOP3.LUT R0, R0, 0x90, R4, 0x78, !PT ;  /* 0x0000009000007812 */ /* 0x000fc800078e7804 */
[----:B------:R-:W-:-:S05]  /*154d0*/  LOP3.LUT R0, R0, 0x60, RZ, 0x3c, !PT ;  /* 0x0000006000007812 */ /* 0x000fca00078e3cff */
[----:B------:R0:W-:Y:S01]  /*154e0*/  STS.U16 [R0+0x10300], R27 ;  /* 0x0103001b00007388 */ /* 0x0001e20000000400 */
[----:B------:R-:W-:Y:S03]  /*154f0*/  STS.U16 [R0+0x10700], R28 ;  /* 0x0107001c00007388 */ /* 0x000fe60000000400 */
[----:B0-----:R-:W0:Y:S01]  /*15500*/  S2R R27, SR_TID.X ;  /* 0x00000000001b7919 */ /* 0x001e220000002100 */
[----:B------:R-:W-:Y:S02]  /*15510*/  STS.U16 [R0+0x10b00], R20 ;  /* 0x010b001400007388 */ /* 0x000fe40000000400 */
[----:B------:R-:W-:Y:S02]  /*15520*/  STS.U16 [R0+0x10f00], R3 ;  /* 0x010f000300007388 */ /* 0x000fe40000000400 */
[----:B------:R-:W-:Y:S01]  /*15530*/  STS.U16 [R0+0x11300], R7 ;  /* 0x0113000700007388 */ /* 0x000fe20000000400 */
[----:B------:R-:W-:Y:S01]  /*15540*/  STS.U16 [R0+0x11700], R23 ;  /* 0x0117001700007388 */ /* 0x000fe20000000400 */
[----:B------:R-:W-:Y:S02]  /*15550*/  STS.U16 [R0+0x11b00], R24 ;  /* 0x011b001800007388 */ /* 0x000fe40000000400 */
[----:B------:R-:W-:Y:S02]  /*15560*/  STS.U16 [R0+0x11f00], R25 ;  /* 0x011f001900007388 */ /* 0x000fe40000000400 */
[----:B------:R-:W-:Y:S01]  /*15570*/  BAR.SYNC.DEFER_BLOCKING 0x0 ;  /* 0x0000000000007b1d */ /* 0x000fe20000010000 */
[C---:B0-----:R-:W-:Y:S01]  /*15580*/  LOP3.LUT R15, R27.reuse, 0x7, RZ, 0xc0, !PT ;  /* 0x000000071b0f7812 */ /* 0x041fe200078ec0ff */
[----:B------:R-:W-:-:S04]  /*15590*/  IMAD.SHL.U32 R27, R27, 0x200, RZ ;  /* 0x000002001b1b7824 */ /* 0x000fc800078e00ff */
[C---:B------:R-:W-:Y:S02]  /*155a0*/  IMAD R18, R15.reuse, 0x410, RZ ;  /* 0x000004100f127824 */ /* 0x040fe400078e02ff */
[----:B------:R-:W-:Y:S01]  /*155b0*/  IMAD R15, R15, 0x90, RZ ;  /* 0x000000900f0f7824 */ /* 0x000fe200078e02ff */
[----:B------:R-:W-:-:S04]  /*155c0*/  LOP3.LUT R27, R27, 0x2000, RZ, 0xc0, !PT ;  /* 0x000020001b1b7812 */ /* 0x000fc800078ec0ff */
[----:B------:R-:W-:Y:S02]  /*155d0*/  LOP3.LUT R29, R15, 0x30, R14, 0x78, !PT ;  /* 0x000000300f1d7812 */ /* 0x000fe400078e780e */
[----:B------:R-:W-:-:S03]  /*155e0*/  LOP3.LUT R2, R18, R2, RZ, 0x3c, !PT ;  /* 0x0000000212027212 */ /* 0x000fc600078e3cff */
[----:B------:R-:W0:Y:S04]  /*155f0*/  LDSM.16.M88.4 R12, [R29+0x10400] ;  /* 0x010400001d0c783b */ /* 0x000e280000000200 */
[----:B------:R-:W1:Y:S01]  /*15600*/  LDSM.16.M88.4 R8, [R29+0x10000] ;  /* 0x010000001d08783b */ /* 0x000e620000000200 */
[----:B------:R-:W-:Y:S02]  /*15610*/  IMAD.IADD R2, R27, 0x1, R2 ;  /* 0x000000011b027824 */ /* 0x000fe400078e0202 */
[----:B------:R-:W2:Y:S01]  /*15620*/  LDSM.16.M88.4 R24, [R29+0x10c00] ;  /* 0x010c00001d18783b */ /* 0x000ea20000000200 */
[----:B------:R-:W3:Y:S04]  /*15630*/  LDSM.16.M88.4 R20, [R29+0x10800] ;  /* 0x010800001d14783b */ /* 0x000ee80000000200 */
[----:B------:R-:W4:Y:S04]  /*15640*/  LDSM.16.MT88.4 R4, [R2] ;  /* 0x000000000204783b */ /* 0x000f280000004200 */
[----:B------:R-:W-:Y:S04]  /*15650*/  LDSM.16.M88.4 R16, [R29+0x11400] ;  /* 0x011400001d10783b */ /* 0x000fe80000000200 */
[----:B0-----:R-:W-:Y:S01]  /*15660*/  STL.64 [R1+0x10], R12 ;  /* 0x0000100c01007387 */ /* 0x001fe20000100a00 */
[----:B------:R-:W-:Y:S02]  /*15670*/  STL.64 [R1+0x18], R14 ;  /* 0x0000180e01007387 */ /* 0x000fe40000100a00 */
[----:B-1----:R-:W-:Y:S02]  /*15680*/  STL.64 [R1+0x20], R8 ;  /* 0x0000200801007387 */ /* 0x002fe40000100a00 */
[----:B------:R-:W-:Y:S01]  /*15690*/  STL.64 [R1+0x28], R10 ;  /* 0x0000280a01007387 */ /* 0x000fe20000100a00 */
[----:B--2---:R-:W-:Y:S01]  /*156a0*/  STL.64 [R1+0x2138], R26 ;  /* 0x0021381a01007387 */ /* 0x004fe20000100a00 */
[----:B------:R0:W-:Y:S03]  /*156b0*/  STL.64 [R1+0x2130], R24 ;  /* 0x0021301801007387 */ /* 0x0001e60000100a00 */
[----:B0-----:R-:W4:Y:S01]  /*156c0*/  LDL.LU.64 R24, [R1+0x700] ;  /* 0x0007000001187983 */ /* 0x001f220000300a00 */
[----:B------:R-:W4:Y:S02]  /*156d0*/  LDL.LU.64 R26, [R1+0x708] ;  /* 0x00070800011a7983 */ /* 0x000f240000300a00 */
[----:B------:R-:W-:-:S02]  /*156e0*/  IMAD.MOV.U32 R3, RZ, RZ, R12 ;  /* 0x000000ffff037224 */ /* 0x000fc400078e000c */
[----:B------:R-:W-:Y:S01]  /*156f0*/  IMAD.MOV.U32 R0, RZ, RZ, R13 ;  /* 0x000000ffff007224 */ /* 0x000fe200078e000d */
[----:B---3--:R-:W-:Y:S04]  /*15700*/  STL.64 [R1], R20 ;  /* 0x0000001401007387 */ /* 0x008fe80000100a00 */
[----:B------:R-:W0:Y:S01]  /*15710*/  LDSM.16.M88.4 R12, [R29+0x11000] ;  /* 0x011000001d0c783b */ /* 0x000e220000000200 */
[----:B------:R-:W-:Y:S02]  /*15720*/  STL.64 [R1+0x8], R22 ;  /* 0x0000081601007387 */ /* 0x000fe40000100a00 */
[----:B------:R1:W-:Y:S02]  /*15730*/  STL.64 [R1+0x2140], R20 ;  /* 0x0021401401007387 */ /* 0x0003e40000100a00 */
[----:B-1----:R-:W-:-:S02]  /*15740*/  IMAD.MOV.U32 R20, RZ, RZ, R3 ;  /* 0x000000ffff147224 */ /* 0x002fc400078e0003 */
[----:B------:R-:W-:-:S05]  /*15750*/  IMAD.MOV.U32 R21, RZ, RZ, R0 ;  /* 0x000000ffff157224 */ /* 0x000fca00078e0000 */
[----:B------:R-:W-:Y:S02]  /*15760*/  STL.64 [R1+0x2148], R20 ;  /* 0x0021481401007387 */ /* 0x000fe40000100a00 */
[----:B------:R-:W1:Y:S01]  /*15770*/  LDSM.16.M88.4 R20, [R29+0x11800] ;  /* 0x011800001d14783b */ /* 0x000e620000000200 */
[C---:B----4-:R-:W-:Y:S11]  /*15780*/  HMMA.16816.F32.BF16 R8, R4.reuse, R8, R24 ;  /* 0x000000080408723c */ /* 0x050ff60000041818 */
[----:B------:R-:W-:Y:S11]  /*15790*/  @!UPT UIADD3 URZ, URZ, URZ, URZ ;  /* 0x0000003f3f3ff290 */ /* 0x000ff6000fffe03f */
[----:B------:R-:W-:Y:S01]  /*157a0*/  @!UPT UIADD3 URZ, URZ, URZ, URZ ;  /* 0x0000003f3f3ff290 */ /* 0x000fe2000fffe03f */
[----:B------:R2:W-:Y:S01]  /*157b0*/  STL.64 [R1+0x320], R8 ;  /* 0x0003200801007387 */ /* 0x0005e20000100a00 */
[----:B------:R3:W-:Y:S02]  /*157c0*/  STL [R1+0x328], R10 ;  /* 0x0003280a01007387 */ /* 0x0007e40000100800 */
[----:B------:R-:W4:Y:S02]  /*157d0*/  LDL.LU.64 R24, [R1+0x730] ;  /* 0x0007300001187983 */ /* 0x000f240000300a00 */
[----:B------:R-:W-:Y:S01]  /*157e0*/  IMAD.MOV.U32 R0, RZ, RZ, R11 ;  /* 0x000000ffff007224 */ /* 0x000fe200078e000b */
[----:B------:R-:W4:Y:S04]  /*157f0*/  LDL.LU.64 R26, [R1+0x738] ;  /* 0x00073800011a7983 */ /* 0x000f280000300a00 */
[----:B--2---:R-:W2:Y:S01]  /*15800*/  LDL.LU.64 R8, [R1+0x720] ;  /* 0x0007200001087983 */ /* 0x004ea20000300a00 */
[----:B---3--:R-:W2:Y:S02]  /*15810*/  LDL.LU.64 R10, [R1+0x728] ;  /* 0x00072800010a7983 */ /* 0x008ea40000300a00 */
[----:B0-----:R-:W-:Y:S02]  /*15820*/  STL.64 [R1+0x40], R12 ;  /* 0x0000400c01007387 */ /* 0x001fe40000100a00 */
[----:B------:R-:W-:Y:S01]  /*15830*/  STL.64 [R1+0x48], R14 ;  /* 0x0000480e01007387 */ /* 0x000fe20000100a00 */
[----:B------:R-:W-:Y:S01]  /*15840*/  STL [R1+0x1e70], R0 ;  /* 0x001e700001007387 */ /* 0x000fe20000100800 */
[----:B------:R-:W-:Y:S02]  /*15850*/  STL.64 [R1+0x30], R16 ;  /* 0x0000301001007387 */ /* 0x000fe40000100a00 */
[----:B------:R-:W-:Y:S02]  /*15860*/  STL.64 [R1+0x38], R18 ;  /* 0x0000381201007387 */ /* 0x000fe40000100a00 */
[----:B------:R0:W-:Y:S02]  /*15870*/  STL.64 [R1+0x2128], R16 ;  /* 0x0021281001007387 */ /* 0x0001e40000100a00 */
[----:B0-----:R-:W3:Y:S01]  /*15880*/  LDL.LU.64 R16, [R1+0x6f0] ;  /* 0x0006f00001107983 */ /* 0x001ee20000300a00 */
[----:B------:R-:W3:Y:S02]  /*15890*/  LDL.LU.64 R18, [R1+0x6f8] ;  /* 0x0006f80001127983 */ /* 0x000ee40000300a00 */
[----:B-1----:R0:W-:Y:S02]  /*158a0*/  STL.64 [R1+0x70], R20 ;  /* 0x0000701401007387 */ /* 0x0021e40000100a00 */
[----:B------:R-:W-:Y:S01]  /*158b0*/  STL.64 [R1+0x78], R22 ;  /* 0x0000781601007387 */ /* 0x000fe20000100a00 */
[----:B0-----:R-:W3:Y:S02]  /*158c0*/  LDL.LU.64 R20, [R1+0x2148] ;  /* 0x0021480001147983 */ /* 0x001ee40000300a00 */
[C---:B---3--:R-:W-:Y:S02]  /*158d0*/  HMMA.16816.F32.BF16 R16, R4.reuse, R20, R16 ;  /* 0x000000140410723c */ /* 0x048fe40000041810 */
[----:B------:R-:W0:Y:S11]  /*158e0*/  LDSM.16.M88.4 R20, [R29+0x11c00] ;  /* 0x011c00001d14783b */ /* 0x000e360000000200 */
[----:B------:R-:W-:Y:S10]  /*158f0*/  @!UPT UIADD3 URZ, URZ, URZ, URZ ;  /* 0x0000003f3f3ff290 */ /* 0x000ff4000fffe03f */
[----:B------:R1:W-:Y:S01]  /*15900*/  STL.64 [R1+0x310], R16 ;  /* 0x0003101001007387 */ /* 0x0003e20000100a00 */
[----:B------:R-:W-:Y:S02]  /*15910*/  IMAD.MOV.U32 R0, RZ, RZ, R18 ;  /* 0x000000ffff007224 */ /* 0x000fe400078e0012 */
[----:B------:R3:W-:Y:S01]  /*15920*/  STL [R1+0x31c], R19 ;  /* 0x00031c1301007387 */ /* 0x0007e20000100800 */
[----:B-1----:R-:W2:Y:S01]  /*15930*/  LDL.LU.64 R16, [R1+0x550] ;  /* 0x0005500001107983 */ /* 0x002ea20000300a00 */
[----:B---3--:R-:W3:Y:S02]  /*15940*/  LDL.LU.64 R18, [R1+0x558] ;  /* 0x0005580001127983 */ /* 0x008ee40000300a00 */
[----:B------:R-:W-:Y:S01]  /*15950*/  STL [R1+0x1e74], R0 ;  /* 0x001e740001007387 */ /* 0x000fe20000100800 */
[----:B0-----:R0:W-:Y:S01]  /*15960*/  STL.64 [R1+0x80], R20 ;  /* 0x0000801401007387 */ /* 0x0011e20000100a00 */
[----:B------:R4:W-:Y:S03]  /*15970*/  STL.64 [R1+0x88], R22 ;  /* 0x0000881601007387 */ /* 0x0009e60000100a00 */
[----:B0-----:R-:W4:Y:S02]  /*15980*/  LDL.LU.64 R20, [R1+0x2140] ;  /* 0x0021400001147983 */ /* 0x001f240000300a00 */
[C---:B----4-:R-:W-:Y:S02]  /*15990*/  HMMA.16816.F32.BF16 R20, R4.reuse, R20, R24 ;  /* 0x000000140414723c */ /* 0x050fe40000041818 */
[----:B------:R-:W4:Y:S01]  /*159a0*/  LDL.LU.64 R26, [R1+0x2138] ;  /* 0x00213800011a7983 */ /* 0x000f220000300a00 */
[----:B------:R-:W2:Y:S11]  /*159b0*/  LDL.LU.64 R24, [R1+0x2130] ;  /* 0x0021300001187983 */ /* 0x000eb60000300a00 */
[----:B------:R-:W-:Y:S10]  /*159c0*/  @!UPT UIADD3 URZ, URZ, URZ, URZ ;  /* 0x0000003f3f3ff290 */ /* 0x000ff4000fffe03f */
[----:B------:R-:W-:Y:S01]  /*159d0*/  IMAD.MOV.U32 R0, RZ, RZ, R21 ;  /* 0x000000ffff007224 */ /* 0x000fe200078e0015 */
[----:B------:R0:W-:Y:S01]  /*159e0*/  STL [R1+0x300], R20 ;  /* 0x0003001401007387 */ /* 0x0001e20000100800 */
[----:B------:R1:W-:Y:S03]  /*159f0*/  STL.64 [R1+0x308], R22 ;  /* 0x0003081601007387 */ /* 0x0003e60000100a00 */
[----:B------:R2:W-:Y:S04]  /*15a00*/  STL [R1+0x1e98], R0 ;  /* 0x001e980001007387 */ /* 0x0005e80000100800 */
[----:B0-----:R-:W3:Y:S01]  /*15a10*/  LDL.LU.64 R20, [R1+0x590] ;  /* 0x0005900001147983 */ /* 0x001ee20000300a00 */
[----:B-1----:R-:W3:Y:S01]  /*15a20*/  LDL.LU.64 R22, [R1+0x598] ;  /* 0x0005980001167983 */ /* 0x002ee20000300a00 */
[C---:B--2---:R-:W-:Y:S11]  /*15a30*/  HMMA.16816.F32.BF16 R8, R4.reuse, R24, R8 ;  /* 0x000000180408723c */ /* 0x044ff60000041808 */
[----:B------:R-:W-:Y:S11]  /*15a40*/  @!UPT UIADD3 URZ, URZ, URZ, URZ ;  /* 0x0000003f3f3ff290 */ /* 0x000ff6000fffe03f */
[----:B------:R-:W-:Y:S01]  /*15a50*/  @!UPT UIADD3 URZ, URZ, URZ, URZ ;  /* 0x0000003f3f3ff290 */ /* 0x000fe2000fffe03f */
[----:B------:R-:W-:Y:S01]  /*15a60*/  STL.64 [R1+0x2f0], R8 ;  /* 0x0002f00801007387 */ /* 0x000fe20000100a00 */
[----:B------:R-:W-:Y:S02]  /*15a70*/  STL.64 [R1+0x2f8], R10 ;  /* 0x0002f80a01007387 */ /* 0x000fe40000100a00 */
[----:B----4-:R-:W-:Y:S02]  /*15a80*/  STL.64 [R1+0x2110], R26 ;  /* 0x0021101a01007387 */ /* 0x010fe40000100a00 */
[----:B------:R0:W-:Y:S01]  /*15a90*/  STL.64 [R1+0x2108], R24 ;  /* 0x0021081801007387 */ /* 0x0001e20000100a00 */
[C---:B---3--:R-:W-:Y:S01]  /*15aa0*/  HMMA.16816.F32.BF16 R16, R4.reuse, R12, R16 ;  /* 0x0000000c0410723c */ /* 0x048fe20000041810 */
[----:B------:R-:W-:Y:S02]  /*15ab0*/  IMAD.MOV.U32 R3, RZ, RZ, R12 ;  /* 0x000000ffff037224 */ /* 0x000fe400078e000c */
[----:B------:R-:W-:Y:S01]  /*15ac0*/  IMAD.MOV.U32 R0, RZ, RZ, R13 ;  /* 0x000000ffff007224 */ /* 0x000fe200078e000d */
[----:B------:R-:W-:Y:S04]  /*15ad0*/  LDSM.16.MT88.4 R8, [R2+0x80] ;  /* 0x000080000208783b */ /* 0x000fe80000004200 */
[----:B------:R-:W1:Y:S04]  /*15ae0*/  LDSM.16.MT88.4 R12, [R2+0x100] ;  /* 0x00010000020c783b */ /* 0x000e680000004200 */
[----:B0-----:R-:W2:Y:S04]  /*15af0*/  LDL.64 R24, [R1+0x20] ;  /* 0x0000200001187983 */ /* 0x001ea80000100a00 */
[----:B--2---:R0:W-:Y:S04]  /*15b00*/  STL.64 [R1+0x2120], R24 ;  /* 0x0021201801007387 */ /* 0x0041e80000100a00 */
[----:B0-----:R-:W2:Y:S01]  /*15b10*/  LDL.LU.64 R24, [R1+0x540] ;  /* 0x0005400001187983 */ /* 0x001ea20000300a00 */
[----:B------:R-:W2:Y:S02]  /*15b20*/  LDL.LU.64 R26, [R1+0x548] ;  /* 0x00054800011a7983 */ /* 0x000ea40000300a00 */
[----:B------:R0:W-:Y:S02]  /*15b30*/  STL.64 [R1+0x2e0], R16 ;  /* 0x0002e01001007387 */ /* 0x0001e40000100a00 */
[----:B------:R-:W-:Y:S01]  /*15b40*/  STL.64 [R1+0x2e8], R18 ;  /* 0x0002e81201007387 */ /* 0x000fe20000100a00 */
[----:B0-----:R-:W2:Y:S01]  /*15b50*/  LDL.LU.64 R16, [R1+0x2128] ;  /* 0x0021280001107983 */ /* 0x001ea20000300a00 */
[----:B-1----:R-:W-:Y:S02]  /*15b60*/  STL.64 [R1+0x20d0], R14 ;  /* 0x0020d00e01007387 */ /* 0x002fe40000100a00 */
[----:B------:R2:W-:Y:S02]  /*15b70*/  STL.64 [R1+0x20c8], R12 ;  /* 0x0020c80c01007387 */ /* 0x0005e40000100a00 */
[C---:B--2---:R-:W-:Y:S01]  /*15b80*/  HMMA.16816.F32.BF16 R12, R4.reuse, R16, R24 ;  /* 0x00000010040c723c */ /* 0x044fe20000041818 */
[----:B------:R-:W0:Y:S04]  /*15b90*/  LDSM.16.MT88.4 R16, [R2+0x180] ;  /* 0x000180000210783b */ /* 0x000e280000004200 */
[----:B------:R-:W2:Y:S01]  /*15ba0*/  LDL.LU.64 R24, [R1+0x580] ;  /* 0x0005800001187983 */ /* 0x000ea20000300a00 */
[----:B------:R-:W2:Y:S11]  /*15bb0*/  LDL.LU.64 R26, [R1+0x588] ;  /* 0x00058800011a7983 */ /* 0x000eb60000300a00 */
[----:B------:R-:W-:Y:S06]  /*15bc0*/  @!UPT UIADD3 URZ, URZ, URZ, URZ ;  /* 0x0000003f3f3ff290 */ /* 0x000fec000fffe03f */
[----:B------:R-:W-:Y:S01]  /*15bd0*/  STL.64 [R1+0x2d0], R12 ;  /* 0x0002d00c01007387 */ /* 0x000fe20000100a00 */
[----:B------:R-:W-:Y:S03]  /*15be0*/  STL.64 [R1+0x2d8], R14 ;  /* 0x0002d80e01007387 */ /* 0x000fe60000100a00 */
[----:B0-----:R-:W-:Y:S01]  /*15bf0*/  STL.64 [R1+0x2068], R18 ;  /* 0x0020681201007387 */ /* 0x001fe20000100a00 */
[----:B------:R0:W-:Y:S03]  /*15c00*/  STL.64 [R1+0x2060], R16 ;  /* 0x0020601001007387 */ /* 0x0001e60000100a00 */
[----:B0-----:R-:W3:Y:S04]  /*15c10*/  LDL.64 R16, [R1] ;  /* 0x0000000001107983 */ /* 0x001ee80000100a00 */
[----:B---3--:R0:W-:Y:S04]  /*15c20*/  STL.64 [R1+0x2118], R16 ;  /* 0x0021181001007387 */ /* 0x0081e80000100a00 */
[----:B0-----:R-:W3:Y:S02]  /*15c30*/  LDL.64 R16, [R1+0x70] ;  /* 0x0000700001107983 */ /* 0x001ee40000100a00 */
[C---:B---3--:R-:W-:Y:S11]  /*15c40*/  HMMA.16816.F32.BF16 R20, R4.reuse, R16, R20 ;  /* 0x000000100414723c */ /* 0x048ff60000041814 */
[----:B------:R-:W-:Y:S11]  /*15c50*/  @!UPT UIADD3 URZ, URZ, URZ, URZ ;  /* 0x0000003f3f3ff290 */ /* 0x000ff6000fffe03f */
[----:B------:R-:W-:Y:S01]  /*15c60*/  @!UPT UIADD3 URZ, URZ, URZ, URZ ;  /* 0x0000003f3f3ff290 */ /* 0x000fe2000fffe03f */
[----:B------:R-:W-:Y:S01]  /*15c70*/  STL.64 [R1+0x2c0], R20 ;  /* 0x0002c01401007387 */ /* 0x000fe20000100a00 */
[----:B------:R-:W-:Y:S02]  /*15c80*/  IMAD.MOV.U32 R29, RZ, RZ, R22 ;  /* 0x000000ffff1d7224 */ /* 0x000fe400078e0016 */
[----:B------:R-:W-:Y:S02]  /*15c90*/  IMAD.MOV.U32 R28, RZ, RZ, R23 ;  /* 0x000000ffff1c7224 */ /* 0x000fe400078e0017 */
[----:B------:R-:W0:Y:S01]  /*15ca0*/  LDSM.16.MT88.4 R20, [R2+0x200] ;  /* 0x000200000214783b */ /* 0x000e220000004200 */
[----:B------:R-:W-:Y:S02]  /*15cb0*/  IMAD.MOV.U32 R15, RZ, RZ, R16 ;  /* 0x000000ffff0f7224 */ /* 0x000fe400078e0010 */
[----:B------:R-:W-:Y:S02]  /*15cc0*/  IMAD.MOV.U32 R14, RZ, RZ, R17 ;  /* 0x000000ffff0e7224 */ /* 0x000fe400078e0011 */
[----:B------:R-:W3:Y:S01]  /*15cd0*/  LDL.LU.64 R16, [R1+0x770] ;  /* 0x0007700001107983 */ /* 0x000ee20000300a00 */
[----:B------:R-:W3:Y:S02]  /*15ce0*/  LDL.LU.64 R18, [R1+0x778] ;  /* 0x0007780001127983 */ /* 0x000ee40000300a00 */
[----:B------:R-:W4:Y:S02]  /*15cf0*/  LDL.64 R12, [R1+0x10] ;  /* 0x00001000010c7983 */ /* 0x000f240000100a00 */
[----:B------:R-:W-:Y:S01]  /*15d00*/  STL [R1+0x1de4], R28 ;  /* 0x001de41c01007387 */ /* 0x000fe20000100800 */
[----:B------:R-:W-:Y:S04]  /*15d10*/  STL [R1+0x1de0], R29 ;  /* 0x001de01d01007387 */ /* 0x000fe80000100800 */
[----:B0-----:R-:W-:Y:S01]  /*15d20*/  STL.64 [R1+0x1ff0], R22 ;  /* 0x001ff01601007387 */ /* 0x001fe20000100a00 */
[----:B------:R0:W-:Y:S03]  /*15d30*/  STL.64 [R1+0x1fe8], R20 ;  /* 0x001fe81401007387 */ /* 0x0001e60000100a00 */
[----:B0-----:R-:W2:Y:S04]  /*15d40*/  LDL R20, [R1+0x80] ;  /* 0x0000800001147983 */ /* 0x001ea80000100800 */
[----:B------:R-:W2:Y:S02]  /*15d50*/  LDL R21, [R1+0x84] ;  /* 0x0000840001157983 */ /* 0x000ea40000100800 */
[----:B--2---:R-:W-:Y:S02]  /*15d60*/  HMMA.16816.F32.BF16 R4, R4, R20, R24 ;  /* 0x000000140404723c */ /* 0x004fe40000041818 */
[----:B------:R-:W3:Y:S11]  /*15d70*/  LDL.LU.64 R24, [R1+0x2120] ;  /* 0x0021200001187983 */ /* 0x000ef60000300a00 */
[----:B------:R-:W-:Y:S10]  /*15d80*/  @!UPT UIADD3 URZ, URZ, URZ, URZ ;  /* 0x0000003f3f3ff290 */ /* 0x000ff4000fffe03f */
[----:B------:R-:W-:Y:S01]  /*15d90*/  STL.64 [R1+0x210], R4 ;  /* 0x0002100401007387 */ /* 0x000fe20000100a00 */
[----:B------:R-:W-:Y:S02]  /*15da0*/  STL.64 [R1+0x218], R6 ;  /* 0x0002180601007387 */ /* 0x000fe40000100a00 */
[----:B------:R-:W0:Y:S02]  /*15db0*/  LDSM.16.MT88.4 R4, [R2+0x280] ;  /* 0x000280000204783b */ /* 0x000e240000004200 */
[----:B0-----:R-:W-:Y:S02]  /*15dc0*/  STL.64 [R1+0x1f80], R6 ;  /* 0x001f800601007387 */ /* 0x001fe40000100a00 */
[----:B------:R0:W-:Y:S02]  /*15dd0*/  STL.64 [R1+0x1f78], R4 ;  /* 0x001f780401007387 */ /* 0x0001e40000100a00 */
[----:B0-----:R-:W-:Y:S02]  /*15de0*/  IMAD.MOV.U32 R4, RZ, RZ, R15 ;  /* 0x000000ffff047224 */ /* 0x001fe400078e000f */
[----:B------:R-:W-:-:S05]  /*15df0*/  IMAD.MOV.U32 R5, RZ, RZ, R14 ;  /* 0x000000ffff057224 */ /* 0x000fca00078e000e */
[----:B------:R3:W-:Y:S02]  /*15e00*/  STL.64 [R1+0x20d8], R4 ;  /* 0x0020d80401007387 */ /* 0x0007e40000100a00 */
[----:B---3--:R-:W-:Y:S01]  /*15e10*/  HMMA.16816.F32.BF16 R4, R8, R24, R16 ;  /* 0x000000180804723c */ /* 0x008fe20000041810 */
[----:B------:R-:W-:Y:S02]  /*15e20*/  IMAD.MOV.U32 R23, RZ, RZ, R24 ;  /* 0x000000ffff177224 */ /* 0x000fe400078e0018 */
[----:B------:R-:W-:Y:S11]  /*15e30*/  IMAD.MOV.U32 R22, RZ, RZ, R25 ;  /* 0x000000ffff167224 */ /* 0x000ff600078e0019 */
[----:B------:R-:W-:Y:S09]  /*15e40*/  @!UPT UIADD3 URZ, URZ, URZ, URZ ;  /* 0x0000003f3f3ff290 */ /* 0x000ff2000fffe03f */
[----:B------:R-:W-:Y:S01]  /*15e50*/  STL.64 [R1+0x200], R4 ;  /* 0x0002000401007387 */ /* 0x000fe20000100a00 */
[----:B------:R-:W-:Y:S02]  /*15e60*/  STL.64 [R1+0x208], R6 ;  /* 0x0002080601007387 */ /* 0x000fe40000100a00 */
[----:B------:R-:W4:Y:S02]  /*15e70*/  LDL.LU.64 R16, [R1+0x760] ;  /* 0x0007600001107983 */ /* 0x000f240000300a00 */
[----:B------:R-:W4:Y:S01]  /*15e80*/  LDL.LU.64 R18, [R1+0x768] ;  /* 0x0007680001127983 */ /* 0x000f220000300a00 */
[----:B------:R-:W2:Y:S01]  /*15e90*/  LDL.LU.64 R24, [R1+0x750] ;  /* 0x0007500001187983 */ /* 0x000ea20000300a00 */
[----:B------:R-:W2:Y:S02]  /*15ea0*/  LDL.LU.64 R26, [R1+0x758] ;  /* 0x00075800011a7983 */ /* 0x000ea40000300a00 */
[----:B------:R-:W-:Y:S02]  /*15eb0*/  STL.64 [R1+0x20e8], R22 ;  /* 0x0020e81601007387 */ /* 0x000fe40000100a00 */
[----:B------:R0:W-:Y:S02]  /*15ec0*/  STL.64 [R1+0x20e0], R20 ;  /* 0x0020e01401007387 */ /* 0x0001e40000100a00 */
[----:B0-----:R-:W-:-:S02]  /*15ed0*/  IMAD.MOV.U32 R20, RZ, RZ, R3 ;  /* 0x000000ffff147224 */ /* 0x001fc400078e0003 */
[----:B------:R-:W-:-:S05]  /*15ee0*/  IMAD.MOV.U32 R21, RZ, RZ, R0 ;  /* 0x000000ffff157224 */ /* 0x000fca00078e0000 */
[----:B------:R0:W-:Y:S04]  /*15ef0*/  STL.64 [R1+0x2100], R20 ;  /* 0x0021001401007387 */ /* 0x0001e80000100a00 */
[----:B0-----:R-:W3:Y:S01]  /*15f00*/  LDL.LU.64 R20, [R1+0x740] ;  /* 0x0007400001147983 */ /* 0x001ee20000300a00 */
[----:B------:R-:W3:Y:S02]  /*15f10*/  LDL.LU.64 R22, [R1+0x748] ;  /* 0x0007480001167983 */ /* 0x000ee40000300a00 */
[----:B------:R-:W2:Y:S02]  /*15f20*/  LDL.LU.64 R4, [R1+0x530] ;  /* 0x0005300001047983 */ /* 0x000ea40000300a00 */
[----:B------:R-:W2:Y:S01]  /*15f30*/  LDL.LU.64 R6, [R1+0x538] ;  /* 0x0005380001067983 */ /* 0x000ea20000300a00 */
[C---:B----4-:R-:W-:Y:S01]  /*15f40*/  HMMA.16816.F32.BF16 R16, R8.reuse, R12, R16 ;  /* 0x0000000c0810723c */ /* 0x050fe20000041810 */
[----:B--2---:R-:W-:Y:S01]  /*15f50*/  STL.64 [R1+0x20f8], R6 ;  /* 0x0020f80601007387 */ /* 0x004fe20000100a00 */
[----:B------:R0:W-:Y:S03]  /*15f60*/  STL.64 [R1+0x20f0], R4 ;  /* 0x0020f00401007387 */ /* 0x0001e60000100a00 */
[----:B0-----:R-:W2:Y:S01]  /*15f70*/  LDL.LU.64 R4, [R1+0x570] ;  /* 0x0005700001047983 */ /* 0x001ea20000300a00 */
[----:B------:R-:W2:Y:S11]  /*15f80*/  LDL.LU.64 R6, [R1+0x578] ;  /* 0x0005780001067983 */ /* 0x000eb60000300a00 */
[----:B------:R-:W-:Y:S06]  /*15f90*/  @!UPT UIADD3 URZ, URZ, URZ, URZ ;  /* 0x0000003f3f3ff290 */ /* 0x000fec000fffe03f */
[----:B------:R0:W-:Y:S02]  /*15fa0*/  STL.64 [R1+0x1f0], R16 ;  /* 0x0001f01001007387 */ /* 0x0001e40000100a00 */
[----:B------:R-:W-:Y:S01]  /*15fb0*/  STL.64 [R1+0x1f8], R18 ;  /* 0x0001f81201007387 */ /* 0x000fe20000100a00 */
[----:B0-----:R-:W4:Y:S01]  /*15fc0*/  LDL.LU.64 R16, [R1+0x2118] ;  /* 0x0021180001107983 */ /* 0x001f220000300a00 */
[----:B------:R-:W-:Y:S02]  /*15fd0*/  IMAD.MOV.U32 R3, RZ, RZ, R12 ;  /* 0x000000ffff037224 */ /* 0x000fe400078e000c */
[----:B------:R-:W-:Y:S02]  /*15fe0*/  IMAD.MOV.U32 R0, RZ, RZ, R13 ;  /* 0x000000ffff007224 */ /* 0x000fe400078e000d */
[----:B------:R-:W2:Y:S01]  /*15ff0*/  LDL.LU.64 R12, [R1+0x4e0] ;  /* 0x0004e000010c7983 */ /* 0x000ea20000300a00 */
[----:B------:R-:W2:Y:S01]  /*16000*/  LDL.LU.64 R14, [R1+0x4e8] ;  /* 0x0004e800010e7983 */ /* 0x000ea20000300a00 */
[C---:B----4-:R-:W-:Y:S11]  /*16010*/  HMMA.16816.F32.BF16 R24, R8.reuse, R16, R24 ;  /* 0x000000100818723c */ /* 0x050ff60000041818 */
[----:B------:R-:W-:Y:S11]  /*16020*/  @!UPT UIADD3 URZ, URZ, URZ, URZ ;  /* 0x0000003f3f3ff290 */ /* 0x000ff6000fffe03f */
[----:B------:R-:W-:Y:S01]  /*16030*/  @!UPT UIADD3 URZ, URZ, URZ, URZ ;  /* 0x0000003f3f3ff290 */ /* 0x000fe2000fffe03f */
[----:B------:R-:W-:Y:S01]  /*16040*/  STL.64 [R1+0x1e0], R24 ;  /* 0x0001e01801007387 */ /* 0x000fe20000100a00 */
[----:B------:R0:W-:Y:S03]  /*16050*/  STL.64 [R1+0x1e8], R26 ;  /* 0x0001e81a01007387 */ /* 0x0001e60000100a00 */
[----:B0-----:R-:W4:Y:S01]  /*16060*/  LDL.LU.64 R26, [R1+0x2110] ;  /* 0x00211000011a7983 */ /* 0x001f220000300a00 */
[----:B------:R-:W3:Y:S02]  /*16070*/  LDL.LU.64 R24, [R1+0x2108] ;  /* 0x0021080001187983 */ /* 0x000ee40000300a00 */
[----:B------:R0:W-:Y:S02]  /*16080*/  STL.64 [R1+0x20b0], R16 ;  /* 0x0020b01001007387 */ /* 0x0001e40000100a00 */
[----:B0-----:R-:W2:Y:S01]  /*16090*/  LDL.LU.64 R16, [R1+0x520] ;  /* 0x0005200001107983 */ /* 0x001ea20000300a00 */
[----:B------:R-:W2:Y:S01]  /*160a0*/  LDL.LU.64 R18, [R1+0x528] ;  /* 0x0005280001127983 */ /* 0x000ea20000300a00 */
[C---:B---3--:R-:W-:Y:S11]  /*160b0*/  HMMA.16816.F32.BF16 R20, R8.reuse, R24, R20 ;  /* 0x000000180814723c */ /* 0x048ff60000041814 */
[----:B------:R-:W-:Y:S11]  /*160c0*/  @!UPT UIADD3 URZ, URZ, URZ, URZ ;  /* 0x0000003f3f3ff290 */ /* 0x000ff6000fffe03f */
[----:B------:R-:W-:Y:S01]  /*160d0*/  @!UPT UIADD3 URZ, URZ, URZ, URZ ;  /* 0x0000003f3f3ff290 */ /* 0x000fe2000fffe03f */
[----:B------:R0:W-:Y:S01]  /*160e0*/  STL.64 [R1+0x1d0], R20 ;  /* 0x0001d01401007387 */ /* 0x0001e20000100a00 */
[----:B------:R-:W-:Y:S03]  /*160f0*/  STL.64 [R1+0x1d8], R22 ;  /* 0x0001d81601007387 */ /* 0x000fe60000100a00 */
[----:B0-----:R-:W2:Y:S01]  /*16100*/  LDL.LU.64 R20, [R1+0x2100] ;  /* 0x0021000001147983 */ /* 0x001ea20000300a00 */
[----:B----4-:R-:W-:Y:S02]  /*16110*/  STL.64 [R1+0x20c0], R26 ;  /* 0x0020c01a01007387 */ /* 0x010fe40000100a00 */
[----:B------:R0:W-:Y:S02]  /*16120*/  STL.64 [R1+0x20b8], R24 ;  /* 0x0020b81801007387 */ /* 0x0001e40000100a00 */
[----:B0-----:R-:W3:Y:S01]  /*16130*/  LDL.64 R24, [R1+0x30] ;  /* 0x0000300001187983 */ /* 0x001ee20000100a00 */
[C---:B--2---:R-:W-:Y:S03]  /*16140*/  HMMA.16816.F32.BF16 R20, R8.reuse, R20, R4 ;  /* 0x000000140814723c */ /* 0x044fe60000041804 */
[----:B------:R-:W3:Y:S01]  /*16150*/  LDL.LU.64 R6, [R1+0x20f8] ;  /* 0x0020f80001067983 */ /* 0x000ee20000300a00 */
[----:B------:R-:W3:Y:S11]  /*16160*/  LDL.LU.64 R4, [R1+0x20f0] ;  /* 0x0020f00001047983 */ /* 0x000ef60000300a00 */
[----:B------:R-:W-:Y:S08]  /*16170*/  @!UPT UIADD3 URZ, URZ, URZ, URZ ;  /* 0x0000003f3f3ff290 */ /* 0x000ff0000fffe03f */
[----:B------:R-:W-:Y:S01]  /*16180*/  STL.64 [R1+0x1c0], R20 ;  /* 0x0001c01401007387 */ /* 0x000fe20000100a00 */
[----:B------:R0:W-:Y:S03]  /*16190*/  STL.64 [R1+0x1c8], R22 ;  /* 0x0001c81601007387 */ /* 0x0001e60000100a00 */
[----:B0-----:R-:W2:Y:S01]  /*161a0*/  LDL.LU.64 R22, [R1+0x20e8] ;  /* 0x0020e80001167983 */ /* 0x001ea20000300a00 */
[----:B------:R-:W4:Y:S01]  /*161b0*/  LDL.LU.64 R20, [R1+0x20e0] ;  /* 0x0020e00001147983 */ /* 0x000f220000300a00 */
[C---:B---3--:R-:W-:Y:S11]  /*161c0*/  HMMA.16816.F32.BF16 R4, R8.reuse, R24, R4 ;  /* 0x000000180804723c */ /* 0x048ff60000041804 */
[----:B------:R-:W-:Y:S11]  /*161d0*/  @!UPT UIADD3 URZ, URZ, URZ, URZ ;  /* 0x0000003f3f3ff290 */ /* 0x000ff6000fffe03f */
[----:B------:R-:W-:Y:S01]  /*161e0*/  @!UPT UIADD3 URZ, URZ, URZ, URZ ;  /* 0x0000003f3f3ff290 */ /* 0x000fe2000fffe03f */
[----:B------:R0:W-:Y:S01]  /*161f0*/  STL.64 [R1+0x1b0], R4 ;  /* 0x0001b00401007387 */ /* 0x0001e20000100a00 */
[----:B------:R1:W-:Y:S03]  /*16200*/  STL.64 [R1+0x1b8], R6 ;  /* 0x0001b80601007387 */ /* 0x0003e60000100a00 */
[----:B0-----:R-:W1:Y:S01]  /*16210*/  LDL.LU.64 R4, [R1+0x20d8] ;  /* 0x0020d80001047983 */ /* 0x001e620000300a00 */
[----:B------:R-:W-:Y:S02]  /*16220*/  IMAD.MOV.U32 R29, RZ, RZ, R24 ;  /* 0x000000ffff1d7224 */ /* 0x000fe400078e0018 */
[----:B------:R-:W-:Y:S02]  /*16230*/  IMAD.MOV.U32 R28, RZ, RZ, R25 ;  /* 0x000000ffff1c7224 */ /* 0x000fe400078e0019 */
[----:B------:R-:W3:Y:S01]  /*16240*/  LDL.LU.64 R24, [R1+0x710] ;  /* 0x0007100001187983 */ /* 0x000ee20000300a00 */
[----:B------:R-:W3:Y:S01]  /*16250*/  LDL.LU.64 R26, [R1+0x718] ;  /* 0x00071800011a7983 */ /* 0x000ee20000300a00 */
[C---:B-1----:R-:W-:Y:S08]  /*16260*/  HMMA.16816.F32.BF16 R4, R8.reuse, R4, R16 ;  /* 0x000000040804723c */ /* 0x042ff00000041810 */
[----:B----4-:R-:W-:Y:S11]  /*16270*/  HMMA.16816.F32.BF16 R8, R8, R20, R12 ;  /* 0x000000140808723c */ /* 0x010ff6000004180c */
[----:B------:R-:W-:Y:S04]  /*16280*/  @!UPT UIADD3 URZ, URZ, URZ, URZ ;  /* 0x0000003f3f3ff290 */ /* 0x000fe8000fffe03f */
[----:B------:R0:W-:Y:S01]  /*16290*/  STL.64 [R1+0x1a0], R4 ;  /* 0x0001a00401007387 */ /* 0x0001e20000100a00 */
[----:B------:R1:W-:Y:S02]  /*162a0*/  STL.64 [R1+0x1a8], R6 ;  /* 0x0001a80601007387 */ /* 0x0003e40000100a00 */
[----:B------:R-:W4:Y:S02]  /*162b0*/  LDL.LU.64 R16, [R1+0x6e0] ;  /* 0x0006e00001107983 */ /* 0x000f240000300a00 */
[----:B------:R-:W4:Y:S01]  /*162c0*/  LDL.LU.64 R18, [R1+0x6e8] ;  /* 0x0006e80001127983 */ /* 0x000f220000300a00 */
[----:B0-----:R-:W2:Y:S01]  /*162d0*/  LDL.LU.64 R4, [R1+0x6d0] ;  /* 0x0006d00001047983 */ /* 0x001ea20000300a00 */
[----:B-1----:R-:W2:Y:S02]  /*162e0*/  LDL.LU.64 R6, [R1+0x6d8] ;  /* 0x0006d80001067983 */ /* 0x002ea40000300a00 */
[----:B------:R-:W4:Y:S02]  /*162f0*/  LDL.LU.64 R14, [R1+0x20d0] ;  /* 0x0020d000010e7983 */ /* 0x000f240000300a00 */
[----:B------:R-:W4:Y:S01]  /*16300*/  LDL.LU.64 R12, [R1+0x20c8] ;  /* 0x0020c800010c7983 */ /* 0x000f220000300a00 */
[----:B------:R0:W-:Y:S04]  /*16310*/  STL.64 [R1+0x2070], R20 ;  /* 0x0020701401007387 */ /* 0x0001e80000100a00 */
[----:B0-----:R-:W2:Y:S01]  /*16320*/  LDL.64 R20, [R1+0x70] ;  /* 0x0000700001147983 */ /* 0x001ea20000100a00 */
[----:B------:R-:W-:Y:S02]  /*16330*/  STL.64 [R1+0x100], R8 ;  /* 0x0001000801007387 */ /* 0x000fe40000100a00 */
[----:B------:R-:W-:Y:S01]  /*16340*/  STL.64 [R1+0x108], R10 ;  /* 0x0001080a01007387 */ /* 0x000fe20000100a00 */
[----:B--2---:R0:W-:Y:S02]  /*16350*/  STL.64 [R1+0x2080], R20 ;  /* 0x0020801401007387 */ /* 0x0041e40000100a00 */
[----:B0-----:R-:W-:-:S02]  /*16360*/  IMAD.MOV.U32 R20, RZ, RZ, R29 ;  /* 0x000000ffff147224 */ /* 0x001fc400078e001d */
[----:B------:R-:W-:-:S05]  /*16370*/  IMAD.MOV.U32 R21, RZ, RZ, R28 ;  /* 0x000000ffff157224 */ /* 0x000fca00078e001c */
[----:B------:R0:W-:Y:S04]  /*16380*/  STL.64 [R1+0x2090], R20 ;  /* 0x0020901401007387 */ /* 0x0001e80000100a00 */
[----:B0-----:R-:W2:Y:S01]  /*16390*/  LDL.64 R20, [R1+0x40] ;  /* 0x0000400001147983 */ /* 0x001ea20000100a00 */
[----:B------:R-:W-:Y:S02]  /*163a0*/  IMAD.MOV.U32 R8, RZ, RZ, R3 ;  /* 0x000000ffff087224 */ /* 0x000fe400078e0003 */
[----:B------:R-:W-:-:S07]  /*163b0*/  IMAD.MOV.U32 R9, RZ, RZ, R0 ;  /* 0x000000ffff097224 */ /* 0x000fce00078e0000 */
[----:B----4-:R-:W-:Y:S01]  /*163c0*/  HMMA.16816.F32.BF16 R16, R12, R8, R16 ;  /* 0x000000080c10723c */ /* 0x010fe20000041810 */
[----:B--2---:R0:W-:Y:S02]  /*163d0*/  STL.64 [R1+0x20a8], R20 ;  /* 0x0020a81401007387 */ /* 0x0041e40000100a00 */
[----:B0-----:R-:W-:Y:S02]  /*163e0*/  IMAD.MOV.U32 R20, RZ, RZ, R23 ;  /* 0x000000ffff147224 */ /* 0x001fe400078e0017 */
[----:B------:R-:W-:-:S07]  /*163f0*/  IMAD.MOV.U32 R21, RZ, RZ, R22 ;  /* 0x000000ffff157224 */ /* 0x000fce00078e0016 */
[C---:B---3--:R-:W-:Y:S01]  /*16400*/  HMMA.16816.F32.BF16 R20, R12.reuse, R20, R24 ;  /* 0x000000140c14723c */ /* 0x048fe20000041818 */
[----:B------:R-:W2:Y:S01]  /*16410*/  LDL.LU.64 R26, [R1+0x20c0] ;  /* 0x0020c000011a7983 */ /* 0x000ea20000300a00 */
[----:B------:R-:W3:Y:S11]  /*16420*/  LDL.LU.64 R24, [R1+0x20b8] ;  /* 0x0020b80001187983 */ /* 0x000ef60000300a00 */
[----:B------:R-:W-:Y:S10]  /*16430*/  @!UPT UIADD3 URZ, URZ, URZ, URZ ;  /* 0x0000003f3f3ff290 */ /* 0x000ff4000fffe03f */
[----:B------:R0:W-:Y:S01]  /*16440*/  STL.64 [R1+0xf0], R20 ;  /* 0x0000f01401007387 */ /* 0x0001e20000100a00 */
[----:B------:R1:W-:Y:S03]  /*16450*/  STL.64 [R1+0xf8], R22 ;  /* 0x0000f81601007387 */ /* 0x0003e60000100a00 */
[----:B0-----:R-:W3:Y:S01]  /*16460*/  LDL.LU.64 R20, [R1+0x6c0] ;  /* 0x0006c00001147983 */ /* 0x001ee20000300a00 */
[----:B-1----:R-:W3:Y:S02]  /*16470*/  LDL.LU.64 R22, [R1+0x6c8] ;  /* 0x0006c80001167983 */ /* 0x002ee40000300a00 */
[----:B------:R0:W-:Y:S02]  /*16480*/  STL.64 [R1+0xe0], R16 ;  /* 0x0000e01001007387 */ /* 0x0001e40000100a00 */
[----:B------:R-:W-:Y:S01]  /*16490*/  STL.64 [R1+0xe8], R18 ;  /* 0x0000e81201007387 */ /* 0x000fe20000100a00 */
[----:B0-----:R-:W4:Y:S01]  /*164a0*/  LDL.LU.64 R16, [R1+0x20b0] ;  /* 0x0020b00001107983 */ /* 0x001f220000300a00 */
[----:B------:R4:W-:Y:S02]  /*164b0*/  STL.64 [R1+0x2078], R8 ;  /* 0x0020780801007387 */ /* 0x0009e40000100a00 */
[----:B----4-:R-:W-:Y:S07]  /*164c0*/  HMMA.16816.F32.BF16 R8, R12, R16, R4 ;  /* 0x000000100c08723c */ /* 0x010fee0000041804 */
[----:B------:R-:W-:-:S02]  /*164d0*/  IMAD.MOV.U32 R5, RZ, RZ, R16 ;  /* 0x000000ffff057224 */ /* 0x000fc400078e0010 */
[----:B------:R-:W-:Y:S11]  /*164e0*/  IMAD.MOV.U32 R4, RZ, RZ, R17 ;  /* 0x000000ffff047224 */ /* 0x000ff600078e0011 */
[----:B------:R-:W-:Y:S03]  /*164f0*/  @!UPT UIADD3 URZ, URZ, URZ, URZ ;  /* 0x0000003f3f3ff290 */ /* 0x000fe6000fffe03f */
[----:B------:R-:W-:Y:S01]  /*16500*/  STL.64 [R1+0xd0], R8 ;  /* 0x0000d00801007387 */ /* 0x000fe20000100a00 */
[----:B------:R-:W-:Y:S02]  /*16510*/  STL.64 [R1+0xd8], R10 ;  /* 0x0000d80a01007387 */ /* 0x000fe40000100a00 */
[----:B------:R0:W-:Y:S02]  /*16520*/  STL.64 [R1+0x2088], R4 ;  /* 0x0020880401007387 */ /* 0x0001e40000100a00 */
[----:B0-----:R-:W4:Y:S01]  /*16530*/  LDL.LU.64 R4, [R1+0x4c0] ;  /* 0x0004c00001047983 */ /* 0x001f220000300a00 */
[----:B------:R-:W2:Y:S01]  /*16540*/  LDL.LU.64 R6, [R1+0x4c8] ;  /* 0x0004c80001067983 */ /* 0x000ea20000300a00 */
[----:B---3--:R-:W-:Y:S11]  /*16550*/  HMMA.16816.F32.BF16 R20, R12, R24, R20 ;  /* 0x000000180c14723c */ /* 0x008ff60000041814 */
[----:B------:R-:W-:Y:S11]  /*16560*/  @!UPT UIADD3 URZ, URZ, URZ, URZ ;  /* 0x0000003f3f3ff290 */ /* 0x000ff6000fffe03f */
[----:B------:R-:W-:Y:S02]  /*16570*/  @!UPT UIADD3 URZ, URZ, URZ, URZ ;  /* 0x0000003f3f3ff290 */ /* 0x000fe4000fffe03f */
[----:B------:R-:W-:Y:S01]  /*16580*/  IMAD.MOV.U32 R28, RZ, RZ, R21 ;  /* 0x000000ffff1c7224 */ /* 0x000fe200078e0015 */
[----:B--2---:R-:W-:Y:S01]  /*16590*/  STL.64 [R1+0x20a0], R6 ;  /* 0x0020a00601007387 */ /* 0x004fe20000100a00 */
[----:B----4-:R0:W-:Y:S03]  /*165a0*/  STL.64 [R1+0x2098], R4 ;  /* 0x0020980401007387 */ /* 0x0101e60000100a00 */
[----:B0-----:R-:W2:Y:S01]  /*165b0*/  LDL.LU.64 R4, [R1+0x4d0] ;  /* 0x0004d00001047983 */ /* 0x001ea20000300a00 */
[----:B------:R-:W2:Y:S02]  /*165c0*/  LDL.LU.64 R6, [R1+0x4d8] ;  /* 0x0004d80001067983 */ /* 0x000ea40000300a00 */
[----:B------:R-:W3:Y:S02]  /*165d0*/  LDL.LU.64 R8, [R1+0x400] ;  /* 0x0004000001087983 */ /* 0x000ee40000300a00 */
[----:B------:R-:W3:Y:S01]  /*165e0*/  LDL.LU.64 R10, [R1+0x408] ;  /* 0x00040800010a7983 */ /* 0x000ee20000300a00 */
[----:B------:R-:W4:Y:S01]  /*165f0*/  LDL.LU.64 R16, [R1+0x360] ;  /* 0x0003600001107983 */ /* 0x000f220000300a00 */
[----:B------:R-:W4:Y:S02]  /*16600*/  LDL.LU.64 R18, [R1+0x368] ;  /* 0x0003680001127983 */ /* 0x000f240000300a00 */
[----:B------:R0:W-:Y:S02]  /*16610*/  STL [R1+0xc0], R20 ;  /* 0x0000c01401007387 */ /* 0x0001e40000100800 */
[----:B------:R-:W-:Y:S01]  /*16620*/  STL [R1+0xcc], R23 ;  /* 0x0000cc1701007387 */ /* 0x000fe20000100800 */
[----:B0-----:R-:W2:Y:S01]  /*16630*/  LDL.LU.64 R20, [R1+0x20a8] ;  /* 0x0020a80001147983 */ /* 0x001ea20000300a00 */
[----:B------:R-:W-:-:S02]  /*16640*/  IMAD.MOV.U32 R29, RZ, RZ, R22 ;  /* 0x000000ffff1d7224 */ /* 0x000fc400078e0016 */
[----:B------:R-:W-:Y:S02]  /*16650*/  STL.64 [R1+0x2048], R26 ;  /* 0x0020481a01007387 */ /* 0x000fe40000100a00 */
[----:B------:R0:W-:Y:S02]  /*16660*/  STL.64 [R1+0x2040], R24 ;  /* 0x0020401801007387 */ /* 0x0001e40000100a00 */
[----:B0-----:R-:W3:Y:S01]  /*16670*/  LDL.LU.64 R24, [R1+0x6a0] ;  /* 0x0006a00001187983 */ /* 0x001ee20000300a00 */
[----:B------:R-:W3:Y:S02]  /*16680*/  LDL.LU.64 R26, [R1+0x6a8] ;  /* 0x0006a800011a7983 */ /* 0x000ee40000300a00 */
[----:B------:R-:W-:Y:S02]  /*16690*/  STL [R1+0x1ea0], R29 ;  /* 0x001ea01d01007387 */ /* 0x000fe40000100800 */
[----:B------:R-:W-:Y:S01]  /*166a0*/  STL [R1+0x1e9c], R28 ;  /* 0x001e9c1c01007387 */ /* 0x000fe20000100800 */
[----:B--2---:R-:W-:Y:S01]  /*166b0*/  HMMA.16816.F32.BF16 R4, R12, R20, R4 ;  /* 0x000000140c04723c */ /* 0x004fe20000041804 */
[----:B------:R-:W-:-:S02]  /*166c0*/  IMAD.MOV.U32 R3, RZ, RZ, R20 ;  /* 0x000000ffff037224 */ /* 0x000fc400078e0014 */
[----:B------:R-:W-:Y:S11]  /*166d0*/  IMAD.MOV.U32 R0, RZ, RZ, R21 ;  /* 0x000000ffff007224 */ /* 0x000ff600078e0015 */
[----:B------:R-:W-:Y:S09]  /*166e0*/  @!UPT UIADD3 URZ, URZ, URZ, URZ ;  /* 0x0000003f3f3ff290 */ /* 0x000ff2000fffe03f */
[----:B------:R-:W-:Y:S01]  /*166f0*/  STL.64 [R1+0x190], R4 ;  /* 0x0001900401007387 */ /* 0x000fe20000100a00 */
[----:B------:R0:W-:Y:S03]  /*16700*/  STL.64 [R1+0x198], R6 ;  /* 0x0001980601007387 */ /* 0x0001e60000100a00 */
[----:B0-----:R-:W2:Y:S01]  /*16710*/  LDL.LU.64 R6, [R1+0x20a0] ;  /* 0x0020a00001067983 */ /* 0x001ea20000300a00 */
[----:B------:R-:W2:Y:S02]  /*16720*/  LDL.LU.64 R4, [R1+0x2098] ;  /* 0x0020980001047983 */ /* 0x000ea40000300a00 */
[----:B------:R-:W2:Y:S02]  /*16730*/  LDL.LU.64 R20, [R1+0x2090] ;  /* 0x0020900001147983 */ /* 0x000ea40000300a00 */
[C---:B--2---:R-:W-:Y:S01]  /*16740*/  HMMA.16816.F32.BF16 R20, R12.reuse, R20, R4 ;  /* 0x000000140c14723c */ /* 0x044fe20000041804 */
[----:B------:R-:W2:Y:S11]  /*16750*/  LDL.LU.64 R4, [R1+0x2088] ;  /* 0x0020880001047983 */ /* 0x000eb60000300a00 */
[----:B------:R-:W-:Y:S11]  /*16760*/  @!UPT UIADD3 URZ, URZ, URZ, URZ ;  /* 0x0000003f3f3ff290 */ /* 0x000ff6000fffe03f */
[----:B------:R0:W-:Y:S01]  /*16770*/  STL.64 [R1+0x2b0], R20 ;  /* 0x0002b01401007387 */ /* 0x0001e20000100a00 */
[----:B------:R-:W-:Y:S03]  /*16780*/  STL.64 [R1+0x2b8], R22 ;  /* 0x0002b81601007387 */ /* 0x000fe60000100a00 */
[----:B0-----:R-:W3:Y:S02]  /*16790*/  LDL.LU.64 R20, [R1+0x2080] ;  /* 0x0020800001147983 */ /* 0x001ee40000300a00 */
[C---:B---3--:R-:W-:Y:S01]  /*167a0*/  HMMA.16816.F32.BF16 R8, R12.reuse, R20, R8 ;  /* 0x000000140c08723c */ /* 0x048fe20000041808 */
[----:B------:R-:W-:Y:S02]  /*167b0*/  IMAD.MOV.U32 R7, RZ, RZ, R20 ;  /* 0x000000ffff077224 */ /* 0x000fe400078e0014 */
[----:B------:R-:W-:Y:S11]  /*167c0*/  IMAD.MOV.U32 R6, RZ, RZ, R21 ;  /* 0x000000ffff067224 */ /* 0x000ff600078e0015 */
[----:B------:R-:W-:Y:S09]  /*167d0*/  @!UPT UIADD3 URZ, URZ, URZ, URZ ;  /* 0x0000003f3f3ff290 */ /* 0x000ff2000fffe03f */
[----:B------:R0:W-:Y:S01]  /*167e0*/  STL.64 [R1+0x3d0], R8 ;  /* 0x0003d00801007387 */ /* 0x0001e20000100a00 */
[----:B------:R-:W-:Y:S03]  /*167f0*/  STL.64 [R1+0x3d8], R10 ;  /* 0x0003d80a01007387 */ /* 0x000fe60000100a00 */
[----:B0-----:R-:W3:Y:S01]  /*16800*/  LDL.LU.64 R8, [R1+0x2078] ;  /* 0x0020780001087983 */ /* 0x001ee20000300a00 */
[----:B------:R-:W4:Y:S02]  /*16810*/  LDL.LU.64 R20, [R1+0x2070] ;  /* 0x0020700001147983 */ /* 0x000f240000300a00 */
[----:B----4-:R-:W-:Y:S01]  /*16820*/  HMMA.16816.F32.BF16 R12, R12, R20, R16 ;  /* 0x000000140c0c723c */ /* 0x010fe20000041810 */
[----:B------:R-:W3:Y:S01]  /*16830*/  LDL.LU.64 R18, [R1+0x2068] ;  /* 0x0020680001127983 */ /* 0x000ee20000300a00 */
[----:B------:R-:W3:Y:S02]  /*16840*/  LDL.LU.64 R16, [R1+0x2060] ;  /* 0x0020600001107983 */ /* 0x000ee40000300a00 */
[----:B------:R0:W-:Y:S03]  /*16850*/  STL.64 [R1+0x2000], R20 ;  /* 0x0020001401007387 */ /* 0x0001e60000100a00 */
[----:B0-----:R-:W-:-:S02]  /*16860*/  IMAD.MOV.U32 R20, RZ, RZ, R7 ;  /* 0x000000ffff147224 */ /* 0x001fc400078e0007 */
[----:B------:R-:W-:Y:S11]  /*16870*/  IMAD.MOV.U32 R21, RZ, RZ, R6 ;  /* 0x000000ffff157224 */ /* 0x000ff600078e0006 */
[----:B------:R-:W-:Y:S03]  /*16880*/  @!UPT UIADD3 URZ, URZ, URZ, URZ ;  /* 0x0000003f3f3ff290 */ /* 0x000fe6000fffe03f */
[----:B------:R0:W-:Y:S01]  /*16890*/  STL.64 [R1+0x3c0], R12 ;  /* 0x0003c00c01007387 */ /* 0x0001e20000100a00 */
[----:B------:R-:W-:Y:S02]  /*168a0*/  STL.64 [R1+0x3c8], R14 ;  /* 0x0003c80e01007387 */ /* 0x000fe40000100a00 */
[----:B------:R1:W-:Y:S02]  /*168b0*/  STL.64 [R1+0x2018], R20 ;  /* 0x0020181401007387 */ /* 0x0003e40000100a00 */
[----:B0-----:R-:W-:Y:S02]  /*168c0*/  IMAD.MOV.U32 R12, RZ, RZ, R3 ;  /* 0x000000ffff0c7224 */ /* 0x001fe400078e0003 */
[----:B------:R-:W-:-:S05]  /*168d0*/  IMAD.MOV.U32 R13, RZ, RZ, R0 ;  /* 0x000000ffff0d7224 */ /* 0x000fca00078e0000 */
[----:B------:R0:W-:Y:S01]  /*168e0*/  STL.64 [R1+0x2038], R12 ;  /* 0x0020380c01007387 */ /* 0x0001e20000100a00 */
[----:B-1----:R-:W4:Y:S03]  /*168f0*/  LDL.64 R20, [R1+0x30] ;  /* 0x0000300001147983 */ /* 0x002f260000100a00 */
[----:B0-----:R-:W2:Y:S04]  /*16900*/  LDL.64 R12, [R1+0x20] ;  /* 0x00002000010c7983 */ /* 0x001ea80000100a00 */
[----:B----4-:R0:W-:Y:S04]  /*16910*/  STL.64 [R1+0x2030], R20 ;  /* 0x0020301401007387 */ /* 0x0101e80000100a00 */
[----:B0-----:R-:W4:Y:S01]  /*16920*/  LDL.LU.64 R20, [R1+0x6b0] ;  /* 0x0006b00001147983 */ /* 0x001f220000300a00 */
[----:B------:R-:W4:Y:S01]  /*16930*/  LDL.LU.64 R22, [R1+0x6b8] ;  /* 0x0006b80001167983 */ /* 0x000f220000300a00 */
[----:B---3--:R-:W-:Y:S07]  /*16940*/  HMMA.16816.F32.BF16 R8, R16, R8, R24 ;  /* 0x000000081008723c */ /* 0x008fee0000041818 */
[----:B--2---:R-:W-:-:S02]  /*16950*/  IMAD.MOV.U32 R24, RZ, RZ, R5 ;  /* 0x000000ffff187224 */ /* 0x004fc400078e0005 */
[----:B------:R-:W-:Y:S01]  /*16960*/  IMAD.MOV.U32 R25, RZ, RZ, R4 ;  /* 0x000000ffff197224 */ /* 0x000fe200078e0004 */
[----:B----4-:R-:W-:Y:S11]  /*16970*/  HMMA.16816.F32.BF16 R20, R16, R12, R20 ;  /* 0x0000000c1014723c */ /* 0x010ff60000041814 */
[----:B------:R-:W-:Y:S11]  /*16980*/  @!UPT UIADD3 URZ, URZ, URZ, URZ ;  /* 0x0000003f3f3ff290 */ /* 0x000ff6000fffe03f */
[----:B------:R-:W-:Y:S01]  /*16990*/  @!UPT UIADD3 URZ, URZ, URZ, URZ ;  /* 0x0000003f3f3ff290 */ /* 0x000fe2000fffe03f */
[----:B------:R-:W-:Y:S01]  /*169a0*/  STL.64 [R1+0x440], R20 ;  /* 0x0004401401007387 */ /* 0x000fe20000100a00 */
[----:B------:R-:W-:Y:S02]  /*169b0*/  STL.64 [R1+0x448], R22 ;  /* 0x0004481601007387 */ /* 0x000fe40000100a00 */
[----:B------:R-:W-:Y:S02]  /*169c0*/  STL.64 [R1+0x430], R8 ;  /* 0x0004300801007387 */ /* 0x000fe40000100a00 */
[----:B------:R-:W-:Y:S01]  /*169d0*/  STL.64 [R1+0x438], R10 ;  /* 0x0004380a01007387 */ /* 0x000fe20000100a00 */
[----:B------:R-:W2:Y:S01]  /*169e0*/  LDL.LU.64 R4, [R1+0x660] ;  /* 0x0006600001047983 */ /* 0x000ea20000300a00 */
[----:B------:R-:W3:Y:S03]  /*169f0*/  LDL.LU.64 R6, [R1+0x668] ;  /* 0x0006680001067983 */ /* 0x000ee60000300a00 */
[----:B---3--:R-:W-:Y:S01]  /*16a00*/  STL.64 [R1+0x1fb8], R6 ;  /* 0x001fb80601007387 */ /* 0x008fe20000100a00 */
[----:B--2---:R0:W-:Y:S03]  /*16a10*/  STL.64 [R1+0x1fb0], R4 ;  /* 0x001fb00401007387 */ /* 0x0041e60000100a00 */
[----:B0-----:R-:W2:Y:S01]  /*16a20*/  LDL.64 R4, [R1+0x10] ;  /* 0x0000100001047983 */ /* 0x001ea20000100a00 */
[----:B------:R-:W-:-:S02]  /*16a30*/  IMAD.MOV.U32 R3, RZ, RZ, R12 ;  /* 0x000000ffff037224 */ /* 0x000fc400078e000c */
[----:B------:R-:W-:Y:S01]  /*16a40*/  IMAD.MOV.U32 R0, RZ, RZ, R13 ;  /* 0x000000ffff007224 */ /* 0x000fe200078e000d */
[----:B--2---:R0:W-:Y:S01]  /*16a50*/  STL.64 [R1+0x1fd0], R4 ;  /* 0x001fd00401007387 */ /* 0x0041e20000100a00 */
[----:B------:R-:W2:Y:S02]  /*16a60*/  LDL.LU.64 R12, [R1+0x3f0] ;  /* 0x0003f000010c7983 */ /* 0x000ea40000300a00 */
[----:B------:R-:W3:Y:S02]  /*16a70*/  LDL.LU.64 R14, [R1+0x3f8] ;  /* 0x0003f800010e7983 */ /* 0x000ee40000300a00 */
[----:B0-----:R-:W-:Y:S02]  /*16a80*/  IMAD.MOV.U32 R4, RZ, RZ, R3 ;  /* 0x000000ffff047224 */ /* 0x001fe400078e0003 */
[----:B------:R-:W-:Y:S01]  /*16a90*/  IMAD.MOV.U32 R5, RZ, RZ, R0 ;  /* 0x000000ffff057224 */ /* 0x000fe200078e0000 */
[----:B---3--:R-:W-:Y:S01]  /*16aa0*/  STL.64 [R1+0x2058], R14 ;  /* 0x0020580e01007387 */ /* 0x008fe20000100a00 */
[----:B--2---:R0:W-:Y:S03]  /*16ab0*/  STL.64 [R1+0x2050], R12 ;  /* 0x0020500c01007387 */ /* 0x0041e60000100a00 */
[----:B0-----:R-:W2:Y:S01]  /*16ac0*/  LDL.LU.64 R12, [R1+0x690] ;  /* 0x00069000010c7983 */ /* 0x001ea20000300a00 */
[----:B------:R-:W2:Y:S02]  /*16ad0*/  LDL.LU.64 R14, [R1+0x698] ;  /* 0x00069800010e7983 */ /* 0x000ea40000300a00 */
[----:B------:R-:W3:Y:S02]  /*16ae0*/  LDL.LU.64 R20, [R1+0x350] ;  /* 0x0003500001147983 */ /* 0x000ee40000300a00 */
[----:B------:R-:W3:Y:S01]  /*16af0*/  LDL.LU.64 R22, [R1+0x358] ;  /* 0x0003580001167983 */ /* 0x000ee20000300a00 */
[----:B------:R0:W-:Y:S04]  /*16b00*/  STL.64 [R1+0x1ff8], R4 ;  /* 0x001ff80401007387 */ /* 0x0001e80000100a00 */
[----:B0-----:R-:W4:Y:S01]  /*16b10*/  LDL.LU.64 R4, [R1+0x240] ;  /* 0x0002400001047983 */ /* 0x001f220000300a00 */
[----:B------:R-:W2:Y:S03]  /*16b20*/  LDL.LU.64 R6, [R1+0x248] ;  /* 0x0002480001067983 */ /* 0x000ea60000300a00 */
[----:B--2---:R-:W-:Y:S01]  /*16b30*/  STL.64 [R1+0x2010], R6 ;  /* 0x0020100601007387 */ /* 0x004fe20000100a00 */
[----:B----4-:R0:W-:Y:S03]  /*16b40*/  STL.64 [R1+0x2008], R4 ;  /* 0x0020080401007387 */ /* 0x0101e60000100a00 */
[----:B0-----:R-:W2:Y:S01]  /*16b50*/  LDL.LU.64 R4, [R1+0x250] ;  /* 0x0002500001047983 */ /* 0x001ea20000300a00 */
[----:B------:R-:W4:Y:S03]  /*16b60*/  LDL.LU.64 R6, [R1+0x258] ;  /* 0x0002580001067983 */ /* 0x000f260000300a00 */
[----:B----4-:R-:W-:Y:S01]  /*16b70*/  STL.64 [R1+0x2028], R6 ;  /* 0x0020280601007387 */ /* 0x010fe20000100a00 */
[----:B--2---:R0:W-:Y:S03]  /*16b80*/  STL.64 [R1+0x2020], R4 ;  /* 0x0020200401007387 */ /* 0x0041e60000100a00 */
[----:B0-----:R-:W2:Y:S01]  /*16b90*/  LDL.LU.64 R4, [R1+0x340] ;  /* 0x0003400001047983 */ /* 0x001ea20000300a00 */
[----:B------:R-:W2:Y:S02]  /*16ba0*/  LDL.LU.64 R6, [R1+0x348] ;  /* 0x0003480001067983 */ /* 0x000ea40000300a00 */
[----:B------:R-:W4:Y:S02]  /*16bb0*/  LDL.LU.64 R8, [R1+0x650] ;  /* 0x0006500001087983 */ /* 0x000f240000300a00 */
[----:B------:R-:W2:Y:S01]  /*16bc0*/  LDL.LU.64 R10, [R1+0x658] ;  /* 0x00065800010a7983 */ /* 0x000ea20000300a00 */
[C---:B------:R-:W-:Y:S01]  /*16bd0*/  HMMA.16816.F32.BF16 R24, R16.reuse, R24, R12 ;  /* 0x000000181018723c */ /* 0x040fe2000004180c */
        /* <DEDUP_REMOVED lines=9> */
[----:B------:R-:W4:Y:S05]  /*16c70*/  LDL.LU.64 R12, [R1+0x2050] ;  /* 0x00205000010c7983 */ /* 0x000f2a0000300a00 */
[----:B------:R-:W-:Y:S01]  /*16c80*/  STL.64 [R1+0x420], R24 ;  /* 0x0004201801007387 */ /* 0x000fe20000100a00 */
[----:B------:R0:W-:Y:S03]  /*16c90*/  STL.64 [R1+0x428], R26 ;  /* 0x0004281a01007387 */ /* 0x0001e60000100a00 */
[----:B0-----:R-:W2:Y:S01]  /*16ca0*/  LDL.LU.64 R26, [R1+0x2048] ;  /* 0x00204800011a7983 */ /* 0x001ea20000300a00 */
[----:B------:R-:W4:Y:S02]  /*16cb0*/  LDL.LU.64 R24, [R1+0x2040] ;  /* 0x0020400001187983 */ /* 0x000f240000300a00 */
[C---:B----4-:R-:W-:Y:S11]  /*16cc0*/  HMMA.16816.F32.BF16 R12, R16.reuse, R24, R12 ;  /* 0x00000018100c723c */ /* 0x050ff6000004180c */
[----:B------:R-:W-:Y:S11]  /*16cd0*/  @!UPT UIADD3 URZ, URZ, URZ, URZ ;  /* 0x0000003f3f3ff290 */ /* 0x000ff6000fffe03f */
[----:B------:R-:W-:Y:S01]  /*16ce0*/  @!UPT UIADD3 URZ, URZ, URZ, URZ ;  /* 0x0000003f3f3ff290 */ /* 0x000fe2000fffe03f */
[----:B------:R0:W-:Y:S01]  /*16cf0*/  STL.64 [R1+0x410], R12 ;  /* 0x0004100c01007387 */ /* 0x0001e20000100a00 */
[----:B------:R-:W-:Y:S03]  /*16d00*/  STL.64 [R1+0x418], R14 ;  /* 0x0004180e01007387 */ /* 0x000fe60000100a00 */
[----:B0-----:R-:W3:Y:S02]  /*16d10*/  LDL.LU.64 R12, [R1+0x2038] ;  /* 0x00203800010c7983 */ /* 0x001ee40000300a00 */
[C---:B---3--:R-:W-:Y:S11]  /*16d20*/  HMMA.16816.F32.BF16 R20, R16.reuse, R12, R20 ;  /* 0x0000000c1014723c */ /* 0x048ff60000041814 */
[----:B------:R-:W-:Y:S11]  /*16d30*/  @!UPT UIADD3 URZ, URZ, URZ, URZ ;  /* 0x0000003f3f3ff290 */ /* 0x000ff6000fffe03f */
[----:B------:R-:W-:Y:S01]  /*16d40*/  @!UPT UIADD3 URZ, URZ, URZ, URZ ;  /* 0x0000003f3f3ff290 */ /* 0x000fe2000fffe03f */
[----:B------:R0:W-:Y:S01]  /*16d50*/  STL.64 [R1+0x400], R20 ;  /* 0x0004001401007387 */ /* 0x0001e20000100a00 */
[----:B------:R-:W-:Y:S03]  /*16d60*/  STL.64 [R1+0x408], R22 ;  /* 0x0004081601007387 */ /* 0x000fe60000100a00 */
[----:B0-----:R-:W3:Y:S02]  /*16d70*/  LDL.LU.64 R20, [R1+0x2030] ;  /* 0x0020300001147983 */ /* 0x001ee40000300a00 */
[C---:B---3--:R-:W-:Y:S01]  /*16d80*/  HMMA.16816.F32.BF16 R4, R16.reuse, R20, R4 ;  /* 0x000000141004723c */ /* 0x048fe20000041804 */
[----:B------:R-:W-:Y:S02]  /*16d90*/  IMAD.MOV.U32 R3, RZ, RZ, R20 ;  /* 0x000000ffff037224 */ /* 0x000fe400078e0014 */
[----:B------:R-:W-:Y:S11]  /*16da0*/  IMAD.MOV.U32 R0, RZ, RZ, R21 ;  /* 0x000000ffff007224 */ /* 0x000ff600078e0015 */
[----:B------:R-:W-:Y:S09]  /*16db0*/  @!UPT UIADD3 URZ, URZ, URZ, URZ ;  /* 0x0000003f3f3ff290 */ /* 0x000ff2000fffe03f */
[----:B------:R-:W-:Y:S01]  /*16dc0*/  STL.64 [R1+0x3f0], R4 ;  /* 0x0003f00401007387 */ /* 0x000fe20000100a00 */
[----:B------:R0:W-:Y:S03]  /*16dd0*/  STL.64 [R1+0x3f8], R6 ;  /* 0x0003f80601007387 */ /* 0x0001e60000100a00 */
[----:B0-----:R-:W3:Y:S01]  /*16de0*/  LDL.LU.64 R6, [R1+0x2028] ;  /* 0x0020280001067983 */ /* 0x001ee20000300a00 */
[----:B------:R-:W3:Y:S02]  /*16df0*/  LDL.LU.64 R4, [R1+0x2020] ;  /* 0x0020200001047983 */ /* 0x000ee40000300a00 */
[----:B------:R-:W3:Y:S02]  /*16e00*/  LDL.LU.64 R20, [R1+0x2018] ;  /* 0x0020180001147983 */ /* 0x000ee40000300a00 */
[C---:B---3--:R-:W-:Y:S01]  /*16e10*/  HMMA.16816.F32.BF16 R20, R16.reuse, R20, R4 ;  /* 0x000000141014723c */ /* 0x048fe20000041804 */
[----:B------:R-:W3:Y:S01]  /*16e20*/  LDL.LU.64 R6, [R1+0x2010] ;  /* 0x0020100001067983 */ /* 0x000ee20000300a00 */
[----:B------:R-:W3:Y:S11]  /*16e30*/  LDL.LU.64 R4, [R1+0x2008] ;  /* 0x0020080001047983 */ /* 0x000ef60000300a00 */
[----:B------:R-:W-:Y:S10]  /*16e40*/  @!UPT UIADD3 URZ, URZ, URZ, URZ ;  /* 0x0000003f3f3ff290 */ /* 0x000ff4000fffe03f */
[----:B------:R0:W-:Y:S01]  /*16e50*/  STL.64 [R1+0x3e0], R20 ;  /* 0x0003e01401007387 */ /* 0x0001e20000100a00 */
[----:B------:R1:W-:Y:S03]  /*16e60*/  STL.64 [R1+0x3e8], R22 ;  /* 0x0003e81601007387 */ /* 0x0003e60000100a00 */
[----:B0-----:R-:W3:Y:S02]  /*16e70*/  LDL.LU.64 R20, [R1+0x2000] ;  /* 0x0020000001147983 */ /* 0x001ee40000300a00 */
[----:B---3--:R-:W-:Y:S02]  /*16e80*/  HMMA.16816.F32.BF16 R16, R16, R20, R4 ;  /* 0x000000141010723c */ /* 0x008fe40000041804 */
[----:B------:R-:W2:Y:S01]  /*16e90*/  LDL.LU.64 R4, [R1+0x1ff8] ;  /* 0x001ff80001047983 */ /* 0x000ea20000300a00 */
[----:B-1----:R-:W2:Y:S02]  /*16ea0*/  LDL.LU.64 R22, [R1+0x1ff0] ;  /* 0x001ff00001167983 */ /* 0x002ea40000300a00 */
[----:B------:R-:W2:Y:S11]  /*16eb0*/  LDL.LU.64 R20, [R1+0x1fe8] ;  /* 0x001fe80001147983 */ /* 0x000eb60000300a00 */
[----:B------:R-:W-:Y:S07]  /*16ec0*/  @!UPT UIADD3 URZ, URZ, URZ, URZ ;  /* 0x0000003f3f3ff290 */ /* 0x000fee000fffe03f */
[----:B------:R0:W-:Y:S01]  /*16ed0*/  STL.64 [R1+0x3b0], R16 ;  /* 0x0003b01001007387 */ /* 0x0001e20000100a00 */
[----:B------:R-:W-:Y:S02]  /*16ee0*/  STL.64 [R1+0x3b8], R18 ;  /* 0x0003b81201007387 */ /* 0x000fe40000100a00 */
[----:B0-----:R-:W-:Y:S02]  /*16ef0*/  IMAD.MOV.U32 R16, RZ, RZ, R3 ;  /* 0x000000ffff107224 */ /* 0x001fe400078e0003 */
[----:B------:R-:W-:-:S05]  /*16f00*/  IMAD.MOV.U32 R17, RZ, RZ, R0 ;  /* 0x000000ffff117224 */ /* 0x000fca00078e0000 */
[----:B------:R0:W-:Y:S04]  /*16f10*/  STL.64 [R1+0x1fa8], R16 ;  /* 0x001fa81001007387 */ /* 0x0001e80000100a00 */
[----:B0-----:R-:W3:Y:S01]  /*16f20*/  LDL.64 R16, [R1] ;  /* 0x0000000001107983 */ /* 0x001ee20000100a00 */
[C---:B--2---:R-:W-:Y:S03]  /*16f30*/  HMMA.16816.F32.BF16 R4, R20.reuse, R4, R8 ;  /* 0x000000041404723c */ /* 0x044fe60000041808 */
[----:B------:R-:W2:Y:S01]  /*16f40*/  LDL.LU.64 R10, [R1+0x1fe0] ;  /* 0x001fe000010a7983 */ /* 0x000ea20000300a00 */
[----:B------:R-:W2:Y:S11]  /*16f50*/  LDL.LU.64 R8, [R1+0x1fd8] ;  /* 0x001fd80001087983 */ /* 0x000eb60000300a00 */
[----:B------:R-:W-:Y:S08]  /*16f60*/  @!UPT UIADD3 URZ, URZ, URZ, URZ ;  /* 0x0000003f3f3ff290 */ /* 0x000ff0000fffe03f */
[----:B------:R0:W-:Y:S01]  /*16f70*/  STL.64 [R1+0x3a0], R4 ;  /* 0x0003a00401007387 */ /* 0x0001e20000100a00 */
[----:B------:R-:W-:Y:S03]  /*16f80*/  STL.64 [R1+0x3a8], R6 ;  /* 0x0003a80601007387 */ /* 0x000fe60000100a00 */
[----:B0-----:R-:W2:Y:S02]  /*16f90*/  LDL.LU.64 R4, [R1+0x1fd0] ;  /* 0x001fd00001047983 */ /* 0x001ea40000300a00 */
[C---:B--2---:R-:W-:Y:S01]  /*16fa0*/  HMMA.16816.F32.BF16 R8, R20.reuse, R4, R8 ;  /* 0x000000041408723c */ /* 0x044fe20000041808 */
[----:B------:R-:W-:Y:S02]  /*16fb0*/  IMAD.MOV.U32 R3, RZ, RZ, R4 ;  /* 0x000000ffff037224 */ /* 0x000fe400078e0004 */
[----:B------:R-:W-:Y:S11]  /*16fc0*/  IMAD.MOV.U32 R0, RZ, RZ, R5 ;  /* 0x000000ffff007224 */ /* 0x000ff600078e0005 */
[----:B------:R-:W-:Y:S09]  /*16fd0*/  @!UPT UIADD3 URZ, URZ, URZ, URZ ;  /* 0x0000003f3f3ff290 */ /* 0x000ff2000fffe03f */
[----:B------:R-:W-:Y:S01]  /*16fe0*/  STL.64 [R1+0x390], R8 ;  /* 0x0003900801007387 */ /* 0x000fe20000100a00 */
[----:B------:R0:W-:Y:S03]  /*16ff0*/  STL.64 [R1+0x398], R10 ;  /* 0x0003980a01007387 */ /* 0x0001e60000100a00 */
[----:B0-----:R-:W2:Y:S01]  /*17000*/  LDL.LU.64 R10, [R1+0x1fc8] ;  /* 0x001fc800010a7983 */ /* 0x001ea20000300a00 */
[----:B------:R-:W2:Y:S02]  /*17010*/  LDL.LU.64 R8, [R1+0x1fc0] ;  /* 0x001fc00001087983 */ /* 0x000ea40000300a00 */
[----:B------:R-:W3:Y:S02]  /*17020*/  LDL.LU.64 R6, [R1+0x1fb8] ;  /* 0x001fb80001067983 */ /* 0x000ee40000300a00 */
[----:B------:R-:W3:Y:S02]  /*17030*/  LDL.LU.64 R4, [R1+0x1fb0] ;  /* 0x001fb00001047983 */ /* 0x000ee40000300a00 */
[C---:B---3--:R-:W-:Y:S08]  /*17040*/  HMMA.16816.F32.BF16 R4, R20.reuse, R16, R4 ;  /* 0x000000101404723c */ /* 0x048ff00000041804 */
[----:B--2---:R-:W-:Y:S11]  /*17050*/  HMMA.16816.F32.BF16 R8, R20, R24, R8 ;  /* 0x000000181408723c */ /* 0x004ff60000041808 */
[----:B------:R-:W-:Y:S04]  /*17060*/  @!UPT UIADD3 URZ, URZ, URZ, URZ ;  /* 0x0000003f3f3ff290 */ /* 0x000fe8000fffe03f */
[----:B------:R0:W-:Y:S01]  /*17070*/  STL.64 [R1+0x380], R4 ;  /* 0x0003800401007387 */ /* 0x0001e20000100a00 */
[----:B------:R-:W-:Y:S02]  /*17080*/  STL.64 [R1+0x388], R6 ;  /* 0x0003880601007387 */ /* 0x000fe40000100a00 */
[----:B------:R-:W-:Y:S02]  /*17090*/  STL.64 [R1+0x1f30], R26 ;  /* 0x001f301a01007387 */ /* 0x000fe40000100a00 */
[----:B------:R1:W-:Y:S03]  /*170a0*/  STL.64 [R1+0x1f28], R24 ;  /* 0x001f281801007387 */ /* 0x0003e60000100a00 */
[----:B------:R-:W-:Y:S01]  /*170b0*/  STL.64 [R1+0x370], R8 ;  /* 0x0003700801007387 */ /* 0x000fe20000100a00 */
[----:B------:R-:W-:Y:S02]  /*170c0*/  STL.64 [R1+0x378], R10 ;  /* 0x0003780a01007387 */ /* 0x000fe40000100a00 */
[----:B0-----:R-:W-:-:S02]  /*170d0*/  IMAD.MOV.U32 R5, RZ, RZ, R16 ;  /* 0x000000ffff057224 */ /* 0x001fc400078e0010 */
[----:B------:R-:W-:Y:S02]  /*170e0*/  IMAD.MOV.U32 R4, RZ, RZ, R17 ;  /* 0x000000ffff047224 */ /* 0x000fe400078e0011 */
[----:B------:R-:W2:Y:S01]  /*170f0*/  LDL.LU.64 R16, [R1+0x230] ;  /* 0x0002300001107983 */ /* 0x000ea20000300a00 */
[----:B-1----:R-:W-:Y:S02]  /*17100*/  IMAD.MOV.U32 R24, RZ, RZ, R5 ;  /* 0x000000ffff187224 */ /* 0x002fe400078e0005 */
[----:B------:R-:W-:Y:S02]  /*17110*/  IMAD.MOV.U32 R25, RZ, RZ, R4 ;  /* 0x000000ffff197224 */ /* 0x000fe400078e0004 */
[----:B------:R-:W2:Y:S03]  /*17120*/  LDL.LU.64 R18, [R1+0x238] ;  /* 0x0002380001127983 */ /* 0x000ea60000300a00 */
[----:B------:R-:W-:Y:S01]  /*17130*/  STL.64 [R1+0x1f48], R24 ;  /* 0x001f481801007387 */ /* 0x000fe20000100a00 */
[----:B------:R-:W3:Y:S02]  /*17140*/  LDL.LU.64 R4, [R1+0x110] ;  /* 0x0001100001047983 */ /* 0x000ee40000300a00 */
[----:B------:R-:W4:Y:S02]  /*17150*/  LDL.LU.64 R6, [R1+0x118] ;  /* 0x0001180001067983 */ /* 0x000f240000300a00 */
[----:B----4-:R-:W-:Y:S01]  /*17160*/  STL.64 [R1+0x1f90], R6 ;  /* 0x001f900601007387 */ /* 0x010fe20000100a00 */
[----:B---3--:R0:W-:Y:S03]  /*17170*/  STL.64 [R1+0x1f88], R4 ;  /* 0x001f880401007387 */ /* 0x0081e60000100a00 */
[----:B0-----:R-:W3:Y:S01]  /*17180*/  LDL.64 R4, [R1+0x70] ;  /* 0x0000700001047983 */ /* 0x001ee20000100a00 */
[----:B------:R-:W-:-:S02]  /*17190*/  IMAD.MOV.U32 R24, RZ, RZ, R3 ;  /* 0x000000ffff187224 */ /* 0x000fc400078e0003 */
[----:B------:R-:W-:Y:S01]  /*171a0*/  IMAD.MOV.U32 R25, RZ, RZ, R0 ;  /* 0x000000ffff197224 */ /* 0x000fe200078e0000 */
[----:B---3--:R0:W-:Y:S04]  /*171b0*/  STL.64 [R1+0x1fa0], R4 ;  /* 0x001fa00401007387 */ /* 0x0081e80000100a00 */
[----:B0-----:R-:W3:Y:S01]  /*171c0*/  LDL.LU.64 R4, [R1+0x140] ;  /* 0x0001400001047983 */ /* 0x001ee20000300a00 */
[----:B------:R-:W3:Y:S02]  /*171d0*/  LDL.LU.64 R6, [R1+0x148] ;  /* 0x0001480001067983 */ /* 0x000ee40000300a00 */
[----:B------:R0:W-:Y:S02]  /*171e0*/  STL.64 [R1+0x1f60], R24 ;  /* 0x001f601801007387 */ /* 0x0001e40000100a00 */
[----:B0-----:R-:W4:Y:S04]  /*171f0*/  LDL.LU.64 R24, [R1+0x20] ;  /* 0x0000200001187983 */ /* 0x001f280000300a00 */
[----:B----4-:R0:W-:Y:S04]  /*17200*/  STL.64 [R1+0x1f98], R24 ;  /* 0x001f981801007387 */ /* 0x0101e80000100a00 */
[----:B0-----:R-:W4:Y:S01]  /*17210*/  LDL.LU.64 R24, [R1+0x130] ;  /* 0x0001300001187983 */ /* 0x001f220000300a00 */
[----:B------:R-:W4:Y:S02]  /*17220*/  LDL.LU.64 R26, [R1+0x138] ;  /* 0x00013800011a7983 */ /* 0x000f240000300a00 */
[----:B------:R-:W2:Y:S02]  /*17230*/  LDL.LU.64 R8, [R1+0x5b0] ;  /* 0x0005b00001087983 */ /* 0x000ea40000300a00 */
[----:B------:R-:W2:Y:S02]  /*17240*/  LDL.LU.64 R10, [R1+0x5b8] ;  /* 0x0005b800010a7983 */ /* 0x000ea40000300a00 */
[----:B--2---:R-:W-:Y:S01]  /*17250*/  STL.64 [R1+0x1f40], R10 ;  /* 0x001f400a01007387 */ /* 0x004fe20000100a00 */
[----:B------:R0:W-:Y:S03]  /*17260*/  STL.64 [R1+0x1f38], R8 ;  /* 0x001f380801007387 */ /* 0x0001e60000100a00 */
[----:B0-----:R-:W2:Y:S01]  /*17270*/  LDL.LU.64 R8, [R1+0x5c0] ;  /* 0x0005c00001087983 */ /* 0x001ea20000300a00 */
[----:B------:R-:W2:Y:S01]  /*17280*/  LDL.LU.64 R10, [R1+0x5c8] ;  /* 0x0005c800010a7983 */ /* 0x000ea20000300a00 */
[C---:B------:R-:W-:Y:S02]  /*17290*/  HMMA.16816.F32.BF16 R16, R20.reuse, R12, R16 ;  /* 0x0000000c1410723c */ /* 0x040fe40000041810 */
[----:B--2---:R-:W-:Y:S01]  /*172a0*/  STL.64 [R1+0x1f58], R10 ;  /* 0x001f580a01007387 */ /* 0x004fe20000100a00 */
[----:B------:R0:W-:Y:S03]  /*172b0*/  STL.64 [R1+0x1f50], R8 ;  /* 0x001f500801007387 */ /* 0x0001e60000100a00 */
[----:B0-----:R-:W2:Y:S01]  /*172c0*/  LDL.LU.64 R8, [R1+0x5d0] ;  /* 0x0005d00001087983 */ /* 0x001ea20000300a00 */
[----:B------:R-:W2:Y:S03]  /*172d0*/  LDL.LU.64 R10, [R1+0x5d8] ;  /* 0x0005d800010a7983 */ /* 0x000ea60000300a00 */
[----:B--2---:R-:W-:Y:S01]  /*172e0*/  STL.64 [R1+0x1f70], R10 ;  /* 0x001f700a01007387 */ /* 0x004fe20000100a00 */
[----:B------:R0:W-:Y:S03]  /*172f0*/  STL.64 [R1+0x1f68], R8 ;  /* 0x001f680801007387 */ /* 0x0001e60000100a00 */
[----:B0-----:R-:W2:Y:S01]  /*17300*/  LDL.LU.64 R8, [R1+0x600] ;  /* 0x0006000001087983 */ /* 0x001ea20000300a00 */
[----:B------:R-:W2:Y:S08]  /*17310*/  LDL.LU.64 R10, [R1+0x608] ;  /* 0x00060800010a7983 */ /* 0x000eb00000300a00 */
[----:B------:R0:W-:Y:S02]  /*17320*/  STL.64 [R1+0x360], R16 ;  /* 0x0003601001007387 */ /* 0x0001e40000100a00 */
[----:B------:R-:W-:Y:S01]  /*17330*/  STL.64 [R1+0x368], R18 ;  /* 0x0003681201007387 */ /* 0x000fe20000100a00 */
[----:B0-----:R-:W3:Y:S02]  /*17340*/  LDL.LU.64 R16, [R1+0x1fa8] ;  /* 0x001fa80001107983 */ /* 0x001ee40000300a00 */
[C---:B---3--:R-:W-:Y:S11]  /*17350*/  HMMA.16816.F32.BF16 R4, R20.reuse, R16, R4 ;  /* 0x000000101404723c */ /* 0x048ff60000041804 */
[----:B------:R-:W-:Y:S11]  /*17360*/  @!UPT UIADD3 URZ, URZ, URZ, URZ ;  /* 0x0000003f3f3ff290 */ /* 0x000ff6000fffe03f */
[----:B------:R-:W-:Y:S01]  /*17370*/  @!UPT UIADD3 URZ, URZ, URZ, URZ ;  /* 0x0000003f3f3ff290 */ /* 0x000fe2000fffe03f */
[----:B------:R0:W-:Y:S01]  /*17380*/  STL.64 [R1+0x350], R4 ;  /* 0x0003500401007387 */ /* 0x0001e20000100a00 */
[----:B------:R-:W-:Y:S03]  /*17390*/  STL.64 [R1+0x358], R6 ;  /* 0x0003580601007387 */ /* 0x000fe60000100a00 */
[----:B0-----:R-:W4:Y:S01]  /*173a0*/  LDL.LU.64 R4, [R1+0x1fa0] ;  /* 0x001fa00001047983 */ /* 0x001f220000300a00 */
[----:B------:R0:W-:Y:S03]  /*173b0*/  STL.64 [R1+0x1f20], R16 ;  /* 0x001f201001007387 */ /* 0x0001e60000100a00 */
[----:B0-----:R-:W3:Y:S01]  /*173c0*/  LDL.64 R16, [R1+0x80] ;  /* 0x0000800001107983 */ /* 0x001ee20000100a00 */
[----:B----4-:R-:W-:Y:S01]  /*173d0*/  HMMA.16816.F32.BF16 R24, R20, R4, R24 ;  /* 0x000000041418723c */ /* 0x010fe20000041818 */
[----:B------:R-:W-:-:S02]  /*173e0*/  IMAD.MOV.U32 R15, RZ, RZ, R4 ;  /* 0x000000ffff0f7224 */ /* 0x000fc400078e0004 */
[----:B------:R-:W-:Y:S11]  /*173f0*/  IMAD.MOV.U32 R14, RZ, RZ, R5 ;  /* 0x000000ffff0e7224 */ /* 0x000ff600078e0005 */
[----:B------:R-:W-:Y:S09]  /*17400*/  @!UPT UIADD3 URZ, URZ, URZ, URZ ;  /* 0x0000003f3f3ff290 */ /* 0x000ff2000fffe03f */
[----:B------:R0:W-:Y:S01]  /*17410*/  STL.64 [R1+0x340], R24 ;  /* 0x0003401801007387 */ /* 0x0001e20000100a00 */
[----:B------:R-:W-:Y:S03]  /*17420*/  STL.64 [R1+0x348], R26 ;  /* 0x0003481a01007387 */ /* 0x000fe60000100a00 */
[----:B0-----:R-:W4:Y:S01]  /*17430*/  LDL.LU.64 R24, [R1+0x1f98] ;  /* 0x001f980001187983 */ /* 0x001f220000300a00 */
[----:B------:R-:W3:Y:S02]  /*17440*/  LDL.LU.64 R6, [R1+0x1f90] ;  /* 0x001f900001067983 */ /* 0x000ee40000300a00 */
[----:B------:R-:W3:Y:S02]  /*17450*/  LDL.LU.64 R4, [R1+0x1f88] ;  /* 0x001f880001047983 */ /* 0x000ee40000300a00 */
[----:B---3--:R-:W-:Y:S01]  /*17460*/  HMMA.16816.F32.BF16 R20, R20, R16, R4 ;  /* 0x000000101414723c */ /* 0x008fe20000041804 */
[----:B------:R-:W2:Y:S01]  /*17470*/  LDL.LU.64 R6, [R1+0x1f80] ;  /* 0x001f800001067983 */ /* 0x000ea20000300a00 */
[----:B------:R-:W2:Y:S02]  /*17480*/  LDL.LU.64 R4, [R1+0x1f78] ;  /* 0x001f780001047983 */ /* 0x000ea40000300a00 */
[----:B------:R-:W-:-:S02]  /*17490*/  IMAD.MOV.U32 R3, RZ, RZ, R16 ;  /* 0x000000ffff037224 */ /* 0x000fc400078e0010 */
[----:B------:R-:W-:Y:S11]  /*174a0*/  IMAD.MOV.U32 R0, RZ, RZ, R17 ;  /* 0x000000ffff007224 */ /* 0x000ff600078e0011 */
[----:B------:R-:W-:Y:S06]  /*174b0*/  @!UPT UIADD3 URZ, URZ, URZ, URZ ;  /* 0x0000003f3f3ff290 */ /* 0x000fec000fffe03f */
[----:B------:R-:W-:Y:S01]  /*174c0*/  STL.64 [R1+0x2a0], R20 ;  /* 0x0002a01401007387 */ /* 0x000fe20000100a00 */
[----:B------:R4:W-:Y:S02]  /*174d0*/  STL.64 [R1+0x2a8], R22 ;  /* 0x0002a81601007387 */ /* 0x0009e40000100a00 */
[----:B------:R-:W3:Y:S02]  /*174e0*/  LDL.LU.64 R16, [R1+0x120] ;  /* 0x0001200001107983 */ /* 0x000ee40000300a00 */
[----:B------:R-:W3:Y:S02]  /*174f0*/  LDL.LU.64 R18, [R1+0x128] ;  /* 0x0001280001127983 */ /* 0x000ee40000300a00 */
[----:B----4-:R-:W-:Y:S02]  /*17500*/  IMAD.MOV.U32 R23, RZ, RZ, R24 ;  /* 0x000000ffff177224 */ /* 0x010fe400078e0018 */
[----:B------:R-:W-:Y:S01]  /*17510*/  IMAD.MOV.U32 R22, RZ, RZ, R25 ;  /* 0x000000ffff167224 */ /* 0x000fe200078e0019 */
[C---:B--2---:R-:W-:Y:S11]  /*17520*/  HMMA.16816.F32.BF16 R8, R4.reuse, R24, R8 ;  /* 0x000000180408723c */ /* 0x044ff60000041808 */
[----:B------:R-:W-:Y:S11]  /*17530*/  @!UPT UIADD3 URZ, URZ, URZ, URZ ;  /* 0x0000003f3f3ff290 */ /* 0x000ff6000fffe03f */
[----:B------:R-:W-:Y:S01]  /*17540*/  @!UPT UIADD3 URZ, URZ, URZ, URZ ;  /* 0x0000003f3f3ff290 */ /* 0x000fe2000fffe03f */
[----:B------:R-:W-:Y:S01]  /*17550*/  STL.64 [R1+0x290], R8 ;  /* 0x0002900801007387 */ /* 0x000fe20000100a00 */
[----:B------:R0:W-:Y:S03]  /*17560*/  STL.64 [R1+0x298], R10 ;  /* 0x0002980a01007387 */ /* 0x0001e60000100a00 */
[----:B0-----:R-:W2:Y:S01]  /*17570*/  LDL.LU.64 R10, [R1+0x1f70] ;  /* 0x001f7000010a7983 */ /* 0x001ea20000300a00 */
[----:B------:R-:W2:Y:S02]  /*17580*/  LDL.LU.64 R8, [R1+0x1f68] ;  /* 0x001f680001087983 */ /* 0x000ea40000300a00 */
[----:B------:R-:W2:Y:S02]  /*17590*/  LDL.LU.64 R24, [R1+0x1f60] ;  /* 0x001f600001187983 */ /* 0x000ea40000300a00 */
[C---:B--2---:R-:W-:Y:S01]  /*175a0*/  HMMA.16816.F32.BF16 R24, R4.reuse, R24, R8 ;  /* 0x000000180418723c */ /* 0x044fe20000041808 */
[----:B------:R-:W2:Y:S01]  /*175b0*/  LDL.LU.64 R10, [R1+0x1f58] ;  /* 0x001f5800010a7983 */ /* 0x000ea20000300a00 */
[----:B------:R-:W2:Y:S11]  /*175c0*/  LDL.LU.64 R8, [R1+0x1f50] ;  /* 0x001f500001087983 */ /* 0x000eb60000300a00 */
[----:B------:R-:W-:Y:S10]  /*175d0*/  @!UPT UIADD3 URZ, URZ, URZ, URZ ;  /* 0x0000003f3f3ff290 */ /* 0x000ff4000fffe03f */
[----:B------:R0:W-:Y:S01]  /*175e0*/  STL.64 [R1+0x280], R24 ;  /* 0x0002801801007387 */ /* 0x0001e20000100a00 */
[----:B------:R2:W-:Y:S03]  /*175f0*/  STL.64 [R1+0x288], R26 ;  /* 0x0002881a01007387 */ /* 0x0005e60000100a00 */
[----:B0-----:R-:W2:Y:S02]  /*17600*/  LDL.LU.64 R24, [R1+0x1f48] ;  /* 0x001f480001187983 */ /* 0x001ea40000300a00 */
[C---:B--2---:R-:W-:Y:S02]  /*17610*/  HMMA.16816.F32.BF16 R24, R4.reuse, R24, R8 ;  /* 0x000000180418723c */ /* 0x044fe40000041808 */
[----:B------:R-:W2:Y:S01]  /*17620*/  LDL.LU.64 R10, [R1+0x1f40] ;  /* 0x001f4000010a7983 */ /* 0x000ea20000300a00 */
[----:B------:R-:W2:Y:S11]  /*17630*/  LDL.LU.64 R8, [R1+0x1f38] ;  /* 0x001f380001087983 */ /* 0x000eb60000300a00 */
[----:B------:R-:W-:Y:S09]  /*17640*/  @!UPT UIADD3 URZ, URZ, URZ, URZ ;  /* 0x0000003f3f3ff290 */ /* 0x000ff2000fffe03f */
[----:B------:R-:W-:Y:S01]  /*17650*/  STL.64 [R1+0x270], R24 ;  /* 0x0002701801007387 */ /* 0x000fe20000100a00 */
[----:B------:R0:W-:Y:S03]  /*17660*/  STL.64 [R1+0x278], R26 ;  /* 0x0002781a01007387 */ /* 0x0001e60000100a00 */
[----:B0-----:R-:W4:Y:S01]  /*17670*/  LDL.LU.64 R26, [R1+0x1f30] ;  /* 0x001f3000011a7983 */ /* 0x001f220000300a00 */
[----:B------:R-:W2:Y:S02]  /*17680*/  LDL.LU.64 R24, [R1+0x1f28] ;  /* 0x001f280001187983 */ /* 0x000ea40000300a00 */
[----:B------:R-:W-:Y:S02]  /*17690*/  IMAD.MOV.U32 R20, RZ, RZ, R15 ;  /* 0x000000ffff147224 */ /* 0x000fe400078e000f */
[----:B------:R-:W-:Y:S02]  /*176a0*/  IMAD.MOV.U32 R21, RZ, RZ, R14 ;  /* 0x000000ffff157224 */ /* 0x000fe400078e000e */
[C---:B---3--:R-:W-:Y:S08]  /*176b0*/  HMMA.16816.F32.BF16 R12, R4.reuse, R12, R16 ;  /* 0x0000000c040c723c */ /* 0x048ff00000041810 */
[C---:B--2---:R-:W-:Y:S01]  /*176c0*/  HMMA.16816.F32.BF16 R8, R4.reuse, R24, R8 ;  /* 0x000000180408723c */ /* 0x044fe20000041808 */
[----:B----4-:R-:W-:Y:S01]  /*176d0*/  STL.64 [R1+0x1ee8], R26 ;  /* 0x001ee81a01007387 */ /* 0x010fe20000100a00 */
[----:B------:R0:W-:Y:S11]  /*176e0*/  STL.64 [R1+0x1ee0], R24 ;  /* 0x001ee01801007387 */ /* 0x0001f60000100a00 */
[----:B------:R-:W-:Y:S10]  /*176f0*/  @!UPT UIADD3 URZ, URZ, URZ, URZ ;  /* 0x0000003f3f3ff290 */ /* 0x000ff4000fffe03f */
[----:B------:R-:W-:Y:S01]  /*17700*/  STL.64 [R1+0x260], R8 ;  /* 0x0002600801007387 */ /* 0x000fe20000100a00 */
[----:B------:R-:W-:Y:S02]  /*17710*/  STL.64 [R1+0x268], R10 ;  /* 0x0002680a01007387 */ /* 0x000fe40000100a00 */
[----:B------:R-:W1:Y:S04]  /*17720*/  LDSM.16.MT88.4 R8, [R2+0x300] ;  /* 0x000300000208783b */ /* 0x000e680000004200 */
[----:B0-----:R-:W2:Y:S01]  /*17730*/  LDL.LU.64 R24, [R1+0x470] ;  /* 0x0004700001187983 */ /* 0x001ea20000300a00 */
[----:B------:R-:W2:Y:S04]  /*17740*/  LDL.LU.64 R26, [R1+0x478] ;  /* 0x00047800011a7983 */ /* 0x000ea80000300a00 */
[----:B-1----:R-:W-:Y:S01]  /*17750*/  STL.64 [R1+0x1f18], R10 ;  /* 0x001f180a01007387 */ /* 0x002fe20000100a00 */
[----:B------:R0:W-:Y:S03]  /*17760*/  STL.64 [R1+0x1f10], R8 ;  /* 0x001f100801007387 */ /* 0x0001e60000100a00 */
[----:B0-----:R-:W3:Y:S01]  /*17770*/  LDL.LU.64 R8, [R1+0x4b0] ;  /* 0x0004b00001087983 */ /* 0x001ee20000300a00 */
[----:B------:R-:W3:Y:S02]  /*17780*/  LDL.LU.64 R10, [R1+0x4b8] ;  /* 0x0004b800010a7983 */ /* 0x000ee40000300a00 */
[----:B------:R-:W2:Y:S02]  /*17790*/  LDL.LU.64 R16, [R1+0x1f20] ;  /* 0x001f200001107983 */ /* 0x000ea40000300a00 */
[----:B------:R-:W-:Y:S01]  /*177a0*/  STL.64 [R1+0x250], R12 ;  /* 0x0002500c01007387 */ /* 0x000fe20000100a00 */
[----:B------:R-:W-:Y:S02]  /*177b0*/  STL.64 [R1+0x258], R14 ;  /* 0x0002580e01007387 */ /* 0x000fe40000100a00 */
[----:B------:R-:W0:Y:S02]  /*177c0*/  LDSM.16.MT88.4 R12, [R2+0x380] ;  /* 0x00038000020c783b */ /* 0x000e240000004200 */
[----:B0-----:R-:W-:Y:S02]  /*177d0*/  STL.64 [R1+0x1eb0], R14 ;  /* 0x001eb00e01007387 */ /* 0x001fe40000100a00 */
[----:B------:R2:W-:Y:S02]  /*177e0*/  STL.64 [R1+0x1ea8], R12 ;  /* 0x001ea80c01007387 */ /* 0x0005e40000100a00 */
[C---:B--2---:R-:W-:Y:S01]  /*177f0*/  HMMA.16816.F32.BF16 R12, R4.reuse, R16, R24 ;  /* 0x00000010040c723c */ /* 0x044fe20000041818 */
[----:B------:R-:W2:Y:S04]  /*17800*/  LDL.LU.64 R24, [R1] ;  /* 0x0000000001187983 */ /* 0x000ea80000300a00 */
[----:B------:R-:W0:Y:S04]  /*17810*/  LDSM.16.MT88.4 R16, [R2+0x4000] ;  /* 0x004000000210783b */ /* 0x000e280000004200 */
[----:B--2---:R-:W-:Y:S11]  /*17820*/  STL.64 [R1+0x1ef8], R24 ;  /* 0x001ef81801007387 */ /* 0x004ff60000100a00 */
[----:B------:R-:W-:Y:S03]  /*17830*/  @!UPT UIADD3 URZ, URZ, URZ, URZ ;  /* 0x0000003f3f3ff290 */ /* 0x000fe6000fffe03f */
[----:B------:R-:W-:Y:S02]  /*17840*/  STL.64 [R1+0x240], R12 ;  /* 0x0002400c01007387 */ /* 0x000fe40000100a00 */
[----:B------:R3:W-:Y:S02]  /*17850*/  STL.64 [R1+0x248], R14 ;  /* 0x0002480e01007387 */ /* 0x0007e40000100a00 */
[----:B---3--:R-:W-:Y:S01]  /*17860*/  HMMA.16816.F32.BF16 R12, R4, R20, R8 ;  /* 0x00000014040c723c */ /* 0x008fe20000041808 */
[----:B0-----:R-:W-:Y:S01]  /*17870*/  STL.64 [R1+0x1e38], R18 ;  /* 0x001e381201007387 */ /* 0x001fe20000100a00 */
[----:B------:R0:W-:Y:S02]  /*17880*/  STL.64 [R1+0x1e30], R16 ;  /* 0x001e301001007387 */ /* 0x0001e40000100a00 */
[----:B------:R-:W2:Y:S02]  /*17890*/  LDL.LU.64 R8, [R1+0x4a0] ;  /* 0x0004a00001087983 */ /* 0x000ea40000300a00 */
[----:B------:R-:W2:Y:S11]  /*178a0*/  LDL.LU.64 R10, [R1+0x4a8] ;  /* 0x0004a800010a7983 */ /* 0x000eb60000300a00 */
[----:B------:R-:W-:Y:S06]  /*178b0*/  @!UPT UIADD3 URZ, URZ, URZ, URZ ;  /* 0x0000003f3f3ff290 */ /* 0x000fec000fffe03f */
[----:B------:R-:W-:Y:S01]  /*178c0*/  STL.64 [R1+0x230], R12 ;  /* 0x0002300c01007387 */ /* 0x000fe20000100a00 */
[----:B------:R-:W-:Y:S02]  /*178d0*/  STL.64 [R1+0x238], R14 ;  /* 0x0002380e01007387 */ /* 0x000fe40000100a00 */
[----:B------:R-:W3:Y:S02]  /*178e0*/  LDL.LU.64 R24, [R1+0x630] ;  /* 0x0006300001187983 */ /* 0x000ee40000300a00 */
[----:B------:R-:W4:Y:S02]  /*178f0*/  LDL.LU.64 R26, [R1+0x638] ;  /* 0x00063800011a7983 */ /* 0x000f240000300a00 */
[----:B0-----:R-:W-:Y:S02]  /*17900*/  IMAD.MOV.U32 R16, RZ, RZ, R23 ;  /* 0x000000ffff107224 */ /* 0x001fe400078e0017 */
[----:B------:R-:W-:Y:S02]  /*17910*/  IMAD.MOV.U32 R17, RZ, RZ, R22 ;  /* 0x000000ffff117224 */ /* 0x000fe400078e0016 */
[----:B------:R-:W0:Y:S04]  /*17920*/  LDSM.16.MT88.4 R20, [R2+0x4080] ;  /* 0x004080000214783b */ /* 0x000e280000004200 */
[----:B----4-:R-:W-:Y:S01]  /*17930*/  STL.64 [R1+0x1f08], R26 ;  /* 0x001f081a01007387 */ /* 0x010fe20000100a00 */
[----:B---3--:R1:W-:Y:S03]  /*17940*/  STL.64 [R1+0x1f00], R24 ;  /* 0x001f001801007387 */ /* 0x0083e60000100a00 */
[----:B-1----:R-:W3:Y:S01]  /*17950*/  LDL.LU.64 R24, [R1+0x640] ;  /* 0x0006400001187983 */ /* 0x002ee20000300a00 */
[----:B------:R-:W3:Y:S02]  /*17960*/  LDL.LU.64 R26, [R1+0x648] ;  /* 0x00064800011a7983 */ /* 0x000ee40000300a00 */
[----:B------:R-:W4:Y:S02]  /*17970*/  LDL.LU.64 R12, [R1+0x40] ;  /* 0x00004000010c7983 */ /* 0x000f240000300a00 */
[----:B----4-:R-:W-:Y:S01]  /*17980*/  STL.64 [R1+0x1ef0], R12 ;  /* 0x001ef00c01007387 */ /* 0x010fe20000100a00 */
[----:B0-----:R-:W-:Y:S02]  /*17990*/  STL.64 [R1+0x1db8], R22 ;  /* 0x001db81601007387 */ /* 0x001fe40000100a00 */
[----:B------:R0:W-:Y:S02]  /*179a0*/  STL.64 [R1+0x1db0], R20 ;  /* 0x001db01401007387 */ /* 0x0001e40000100a00 */
[----:B0-----:R-:W4:Y:S01]  /*179b0*/  LDL.LU.64 R20, [R1+0x70] ;  /* 0x0000700001147983 */ /* 0x001f220000300a00 */
[----:B------:R-:W3:Y:S02]  /*179c0*/  LDL.64 R22, [R1+0x78] ;  /* 0x0000780001167983 */ /* 0x000ee40000100a00 */
[----:B------:R-:W-:-:S02]  /*179d0*/  IMAD.MOV.U32 R12, RZ, RZ, R3 ;  /* 0x000000ffff0c7224 */ /* 0x000fc400078e0003 */
[----:B------:R-:W-:-:S07]  /*179e0*/  IMAD.MOV.U32 R13, RZ, RZ, R0 ;  /* 0x000000ffff0d7224 */ /* 0x000fce00078e0000 */
[----:B--2---:R-:W-:Y:S01]  /*179f0*/  HMMA.16816.F32.BF16 R12, R4, R12, R8 ;  /* 0x0000000c040c723c */ /* 0x004fe20000041808 */
[----:B------:R-:W0:Y:S04]  /*17a00*/  LDSM.16.MT88.4 R4, [R2+0x4100] ;  /* 0x004100000204783b */ /* 0x000e280000004200 */
[----:B---3--:R-:W-:Y:S01]  /*17a10*/  STL.64 [R1+0x1ed0], R22 ;  /* 0x001ed01601007387 */ /* 0x008fe20000100a00 */
[----:B----4-:R1:W-:Y:S03]  /*17a20*/  STL.64 [R1+0x1ec8], R20 ;  /* 0x001ec81401007387 */ /* 0x0103e60000100a00 */
[----:B-1----:R-:W2:Y:S01]  /*17a30*/  LDL.LU.64 R20, [R1+0x10] ;  /* 0x0000100001147983 */ /* 0x002ea20000300a00 */
[----:B------:R-:W3:Y:S02]  /*17a40*/  LDL.LU.64 R10, [R1+0x1f18] ;  /* 0x001f1800010a7983 */ /* 0x000ee40000300a00 */
[----:B------:R-:W3:Y:S11]  /*17a50*/  LDL.LU.64 R8, [R1+0x1f10] ;  /* 0x001f100001087983 */ /* 0x000ef60000300a00 */
[----:B------:R1:W-:Y:S01]  /*17a60*/  STL.64 [R1+0x180], R12 ;  /* 0x0001800c01007387 */ /* 0x0003e20000100a00 */
[----:B------:R4:W-:Y:S04]  /*17a70*/  STL.64 [R1+0x188], R14 ;  /* 0x0001880e01007387 */ /* 0x0009e80000100a00 */
[----:B-1----:R-:W2:Y:S01]  /*17a80*/  LDL.LU.64 R12, [R1+0x620] ;  /* 0x00062000010c7983 */ /* 0x002ea20000300a00 */
[----:B----4-:R-:W4:Y:S02]  /*17a90*/  LDL.LU.64 R14, [R1+0x628] ;  /* 0x00062800010e7983 */ /* 0x010f240000300a00 */
[----:B0-----:R-:W-:Y:S02]  /*17aa0*/  STL.64 [R1+0x1d28], R6 ;  /* 0x001d280601007387 */ /* 0x001fe40000100a00 */
[----:B------:R0:W-:Y:S02]  /*17ab0*/  STL.64 [R1+0x1d20], R4 ;  /* 0x001d200401007387 */ /* 0x0001e40000100a00 */
[----:B0-----:R-:W2:Y:S01]  /*17ac0*/  LDL.LU.64 R4, [R1+0x80] ;  /* 0x0000800001047983 */ /* 0x001ea20000300a00 */
[----:B------:R-:W2:Y:S01]  /*17ad0*/  LDL.64 R6, [R1+0x88] ;  /* 0x0000880001067983 */ /* 0x000ea20000100a00 */
[C---:B---3--:R-:W-:Y:S02]  /*17ae0*/  HMMA.16816.F32.BF16 R24, R8.reuse, R16, R24 ;  /* 0x000000100818723c */ /* 0x048fe40000041818 */
[----:B--2---:R-:W-:Y:S01]  /*17af0*/  STL.64 [R1+0x1ec0], R6 ;  /* 0x001ec00601007387 */ /* 0x004fe20000100a00 */
[----:B------:R0:W-:Y:S03]  /*17b00*/  STL.64 [R1+0x1eb8], R4 ;  /* 0x001eb80401007387 */ /* 0x0001e60000100a00 */
[----:B0-----:R-:W2:Y:S01]  /*17b10*/  LDL.LU.64 R4, [R1+0x610] ;  /* 0x0006100001047983 */ /* 0x001ea20000300a00 */
[----:B------:R-:W2:Y:S11]  /*17b20*/  LDL.LU.64 R6, [R1+0x618] ;  /* 0x0006180001067983 */ /* 0x000eb60000300a00 */
[----:B------:R-:W-:Y:S05]  /*17b30*/  @!UPT UIADD3 URZ, URZ, URZ, URZ ;  /* 0x0000003f3f3ff290 */ /* 0x000fea000fffe03f */
[----:B------:R-:W-:Y:S02]  /*17b40*/  STL.64 [R1+0x170], R24 ;  /* 0x0001701801007387 */ /* 0x000fe40000100a00 */
[----:B------:R0:W-:Y:S02]  /*17b50*/  STL.64 [R1+0x178], R26 ;  /* 0x0001781a01007387 */ /* 0x0001e40000100a00 */
[----:B0-----:R-:W3:Y:S01]  /*17b60*/  LDL.LU.64 R26, [R1+0x1f08] ;  /* 0x001f0800011a7983 */ /* 0x001ee20000300a00 */
[----:B------:R-:W3:Y:S02]  /*17b70*/  LDL.LU.64 R24, [R1+0x1f00] ;  /* 0x001f000001187983 */ /* 0x000ee40000300a00 */
[----:B------:R0:W-:Y:S02]  /*17b80*/  STL.64 [R1+0x1ed8], R16 ;  /* 0x001ed81001007387 */ /* 0x0001e40000100a00 */
[----:B0-----:R-:W2:Y:S01]  /*17b90*/  LDL.LU.64 R16, [R1+0x30] ;  /* 0x0000300001107983 */ /* 0x001ea20000300a00 */
[C---:B---3--:R-:W-:Y:S11]  /*17ba0*/  HMMA.16816.F32.BF16 R24, R8.reuse, R20, R24 ;  /* 0x000000140818723c */ /* 0x048ff60000041818 */
[----:B------:R-:W-:Y:S11]  /*17bb0*/  @!UPT UIADD3 URZ, URZ, URZ, URZ ;  /* 0x0000003f3f3ff290 */ /* 0x000ff6000fffe03f */
[----:B------:R-:W-:Y:S01]  /*17bc0*/  @!UPT UIADD3 URZ, URZ, URZ, URZ ;  /* 0x0000003f3f3ff290 */ /* 0x000fe2000fffe03f */
[----:B------:R0:W-:Y:S01]  /*17bd0*/  STL.64 [R1+0x160], R24 ;  /* 0x0001601801007387 */ /* 0x0001e20000100a00 */
[----:B------:R-:W-:Y:S03]  /*17be0*/  STL.64 [R1+0x168], R26 ;  /* 0x0001681a01007387 */ /* 0x000fe60000100a00 */
[----:B0-----:R-:W4:Y:S01]  /*17bf0*/  LDL.LU.64 R24, [R1+0x1ef8] ;  /* 0x001ef80001187983 */ /* 0x001f220000300a00 */
[----:B------:R-:W-:Y:S02]  /*17c00*/  IMAD.MOV.U32 R3, RZ, RZ, R20 ;  /* 0x000000ffff037224 */ /* 0x000fe400078e0014 */
[----:B------:R-:W-:Y:S02]  /*17c10*/  IMAD.MOV.U32 R2, RZ, RZ, R21 ;  /* 0x000000ffff027224 */ /* 0x000fe400078e0015 */
[----:B------:R-:W3:Y:S01]  /*17c20*/  LDL.LU.64 R20, [R1+0x500] ;  /* 0x0005000001147983 */ /* 0x000ee20000300a00 */
[----:B------:R-:W3:Y:S01]  /*17c30*/  LDL.LU.64 R22, [R1+0x508] ;  /* 0x0005080001167983 */ /* 0x000ee20000300a00 */
[----:B----4-:R-:W-:Y:S01]  /*17c40*/  HMMA.16816.F32.BF16 R12, R8, R24, R12 ;  /* 0x00000018080c723c */ /* 0x010fe2000004180c */
[----:B------:R-:W-:-:S02]  /*17c50*/  IMAD.MOV.U32 R28, RZ, RZ, R24 ;  /* 0x000000ffff1c7224 */ /* 0x000fc400078e0018 */
[----:B------:R-:W-:Y:S11]  /*17c60*/  IMAD.MOV.U32 R0, RZ, RZ, R25 ;  /* 0x000000ffff007224 */ /* 0x000ff600078e0019 */
[----:B------:R-:W-:Y:S09]  /*17c70*/  @!UPT UIADD3 URZ, URZ, URZ, URZ ;  /* 0x0000003f3f3ff290 */ /* 0x000ff2000fffe03f */
[----:B------:R0:W-:Y:S01]  /*17c80*/  STL.64 [R1+0x150], R12 ;  /* 0x0001500c01007387 */ /* 0x0001e20000100a00 */
[----:B------:R-:W-:Y:S03]  /*17c90*/  STL.64 [R1+0x158], R14 ;  /* 0x0001580e01007387 */ /* 0x000fe60000100a00 */
[----:B0-----:R-:W4:Y:S01]  /*17ca0*/  LDL.LU.64 R12, [R1+0x1ef0] ;  /* 0x001ef000010c7983 */ /* 0x001f220000300a00 */
[----:B------:R-:W2:Y:S02]  /*17cb0*/  LDL.LU.64 R26, [R1+0x1ee8] ;  /* 0x001ee800011a7983 */ /* 0x000ea40000300a00 */
[----:B------:R-:W2:Y:S02]  /*17cc0*/  LDL.LU.64 R24, [R1+0x1ee0] ;  /* 0x001ee00001187983 */ /* 0x000ea40000300a00 */
[----:B------:R-:W-:Y:S01]  /*17cd0*/  STL [R1+0x1ea4], R0 ;  /* 0x001ea40001007387 */ /* 0x000fe20000100800 */
[C---:B--2---:R-:W-:Y:S11]  /*17ce0*/  HMMA.16816.F32.BF16 R4, R8.reuse, R24, R4 ;  /* 0x000000180804723c */ /* 0x044ff60000041804 */
[----:B------:R-:W-:Y:S11]  /*17cf0*/  @!UPT UIADD3 URZ, URZ, URZ, URZ ;  /* 0x0000003f3f3ff290 */ /* 0x000ff6000fffe03f */
[----:B------:R-:W-:Y:S01]  /*17d00*/  @!UPT UIADD3 URZ, URZ, URZ, URZ ;  /* 0x0000003f3f3ff290 */ /* 0x000fe2000fffe03f */
[----:B------:R0:W-:Y:S01]  /*17d10*/  STL.64 [R1+0x140], R4 ;  /* 0x0001400401007387 */ /* 0x0001e20000100a00 */
[----:B------:R1:W-:Y:S03]  /*17d20*/  STL.64 [R1+0x148], R6 ;  /* 0x0001480601007387 */ /* 0x0003e60000100a00 */
[----:B0-----:R-:W2:Y:S01]  /*17d30*/  LDL.LU.64 R4, [R1+0x4f0] ;  /* 0x0004f00001047983 */ /* 0x001ea20000300a00 */
[----:B-1----:R-:W2:Y:S02]  /*17d40*/  LDL.LU.64 R6, [R1+0x4f8] ;  /* 0x0004f80001067983 */ /* 0x002ea40000300a00 */
[----:B------:R-:W-:Y:S02]  /*17d50*/  STL.64 [R1+0x1e80], R26 ;  /* 0x001e801a01007387 */ /* 0x000fe40000100a00 */
[----:B------:R0:W-:Y:S02]  /*17d60*/  STL.64 [R1+0x1e78], R24 ;  /* 0x001e781801007387 */ /* 0x0001e40000100a00 */
[----:B0-----:R-:W4:Y:S01]  /*17d70*/  LDL.LU.64 R24, [R1+0x510] ;  /* 0x0005100001187983 */ /* 0x001f220000300a00 */
[----:B------:R-:W4:Y:S01]  /*17d80*/  LDL.LU.64 R26, [R1+0x518] ;  /* 0x00051800011a7983 */ /* 0x000f220000300a00 */
[----:B---3--:R-:W-:Y:S01]  /*17d90*/  HMMA.16816.F32.BF16 R20, R8, R16, R20 ;  /* 0x000000100814723c */ /* 0x008fe20000041814 */
[----:B------:R-:W-:-:S02]  /*17da0*/  IMAD.MOV.U32 R0, RZ, RZ, R16 ;  /* 0x000000ffff007224 */ /* 0x000fc400078e0010 */
[----:B------:R-:W-:-:S05]  /*17db0*/  IMAD.MOV.U32 R29, RZ, RZ, R17 ;  /* 0x000000ffff1d7224 */ /* 0x000fca00078e0011 */
[----:B----4-:R-:W-:Y:S11]  /*17dc0*/  HMMA.16816.F32.BF16 R24, R8, R12, R24 ;  /* 0x0000000c0818723c */ /* 0x010ff60000041818 */
[----:B------:R-:W-:Y:S11]  /*17dd0*/  @!UPT UIADD3 URZ, URZ, URZ, URZ ;  /* 0x0000003f3f3ff290 */ /* 0x000ff6000fffe03f */
[----:B------:R-:W-:Y:S01]  /*17de0*/  @!UPT UIADD3 URZ, URZ, URZ, URZ ;  /* 0x0000003f3f3ff290 */ /* 0x000fe2000fffe03f */
[----:B------:R-:W-:Y:S01]  /*17df0*/  STL.64 [R1+0x130], R24 ;  /* 0x0001301801007387 */ /* 0x000fe20000100a00 */
[----:B------:R0:W-:Y:S02]  /*17e00*/  STL.64 [R1+0x138], R26 ;  /* 0x0001381a01007387 */ /* 0x0001e40000100a00 */
[----:B0-----:R-:W-:Y:S02]  /*17e10*/  IMAD.MOV.U32 R27, RZ, RZ, R12 ;  /* 0x000000ffff1b7224 */ /* 0x001fe400078e000c */
[----:B------:R-:W-:Y:S02]  /*17e20*/  IMAD.MOV.U32 R26, RZ, RZ, R13 ;  /* 0x000000ffff1a7224 */ /* 0x000fe400078e000d */
[----:B------:R-:W3:Y:S01]  /*17e30*/  LDL.LU.64 R12, [R1+0x480] ;  /* 0x00048000010c7983 */ /* 0x000ee20000300a00 */
[----:B------:R-:W3:Y:S02]  /*17e40*/  LDL.LU.64 R14, [R1+0x488] ;  /* 0x00048800010e7983 */ /* 0x000ee40000300a00 */
[----:B------:R-:W-:-:S02]  /*17e50*/  IMAD.MOV.U32 R24, RZ, RZ, R3 ;  /* 0x000000ffff187224 */ /* 0x000fc400078e0003 */
[----:B------:R-:W-:Y:S01]  /*17e60*/  IMAD.MOV.U32 R25, RZ, RZ, R2 ;  /* 0x000000ffff197224 */ /* 0x000fe200078e0002 */
[----:B------:R-:W4:Y:S01]  /*17e70*/  LDL.LU.64 R16, [R1+0x1ed8] ;  /* 0x001ed80001107983 */ /* 0x000f220000300a00 */
[----:B------:R-:W-:Y:S02]  /*17e80*/  IMAD.MOV.U32 R3, RZ, RZ, R22 ;  /* 0x000000ffff037224 */ /* 0x000fe400078e0016 */
[----:B------:R0:W-:Y:S02]  /*17e90*/  STL.64 [R1+0x120], R20 ;  /* 0x0001201401007387 */ /* 0x0001e40000100a00 */
[----:B------:R-:W-:Y:S02]  /*17ea0*/  IMAD.MOV.U32 R2, RZ, RZ, R23 ;  /* 0x000000ffff027224 */ /* 0x000fe400078e0017 */
[----:B------:R-:W2:Y:S04]  /*17eb0*/  LDL.LU.64 R22, [R1+0x1ed0] ;  /* 0x001ed00001167983 */ /* 0x000ea80000300a00 */
[----:B0-----:R-:W2:Y:S01]  /*17ec0*/  LDL.LU.64 R20, [R1+0x1ec8] ;  /* 0x001ec80001147983 */ /* 0x001ea20000300a00 */
[----:B------:R-:W-:Y:S02]  /*17ed0*/  STL [R1+0x1c54], R2 ;  /* 0x001c540201007387 */ /* 0x000fe40000100800 */
[----:B------:R-:W-:Y:S01]  /*17ee0*/  STL [R1+0x1c50], R3 ;  /* 0x001c500301007387 */ /* 0x000fe20000100800 */
[C---:B--2---:R-:W-:Y:S11]  /*17ef0*/  HMMA.16816.F32.BF16 R4, R8.reuse, R20, R4 ;  /* 0x000000140804723c */ /* 0x044ff60000041804 */
[----:B------:R-:W-:Y:S11]  /*17f00*/  @!UPT UIADD3 URZ, URZ, URZ, URZ ;  /* 0x0000003f3f3ff290 */ /* 0x000ff6000fffe03f */
[----:B------:R-:W-:Y:S01]  /*17f10*/  @!UPT UIADD3 URZ, URZ, URZ, URZ ;  /* 0x0000003f3f3ff290 */ /* 0x000fe2000fffe03f */
[----:B------:R-:W-:Y:S01]  /*17f20*/  STL.64 [R1+0x110], R4 ;  /* 0x0001100401007387 */ /* 0x000fe20000100a00 */
[----:B------:R0:W-:Y:S03]  /*17f30*/  STL.64 [R1+0x118], R6 ;  /* 0x0001180601007387 */ /* 0x0001e60000100a00 */
[----:B0-----:R-:W2:Y:S01]  /*17f40*/  LDL.LU.64 R6, [R1+0x1ec0] ;  /* 0x001ec00001067983 */ /* 0x001ea20000300a00 */
[----:B------:R-:W3:Y:S02]  /*17f50*/  LDL.LU.64 R4, [R1+0x1eb8] ;  /* 0x001eb80001047983 */ /* 0x000ee40000300a00 */
[----:B------:R-:W-:Y:S02]  /*17f60*/  STL.64 [R1+0x1e48], R22 ;  /* 0x001e481601007387 */ /* 0x000fe40000100a00 */
[----:B------:R0:W-:Y:S02]  /*17f70*/  STL.64 [R1+0x1e40], R20 ;  /* 0x001e401401007387 */ /* 0x0001e40000100a00 */
[----:B0-----:R-:W4:Y:S01]  /*17f80*/  LDL.LU.64 R20, [R1+0x5a0] ;  /* 0x0005a00001147983 */ /* 0x001f220000300a00 */
[----:B------:R-:W4:Y:S01]  /*17f90*/  LDL.LU.64 R22, [R1+0x5a8] ;  /* 0x0005a80001167983 */ /* 0x000f220000300a00 */
[----:B---3--:R-:W-:Y:S02]  /*17fa0*/  HMMA.16816.F32.BF16 R8, R8, R4, R12 ;  /* 0x000000040808723c */ /* 0x008fe4000004180c */
[----:B------:R-:W4:Y:S01]  /*17fb0*/  LDL.LU.64 R14, [R1+0x1eb0] ;  /* 0x001eb000010e7983 */ /* 0x000f220000300a00 */
[----:B------:R-:W4:Y:S02]  /*17fc0*/  LDL.LU.64 R12, [R1+0x1ea8] ;  /* 0x001ea800010c7983 */ /* 0x000f240000300a00 */
[----:B--2---:R-:W-:Y:S02]  /*17fd0*/  STL.64 [R1+0x1e58], R6 ;  /* 0x001e580601007387 */ /* 0x004fe40000100a00 */
[----:B------:R4:W-:Y:S11]  /*17fe0*/  STL.64 [R1+0x1e50], R4 ;  /* 0x001e500401007387 */ /* 0x0009f60000100a00 */
[----:B------:R-:W-:Y:S05]  /*17ff0*/  @!UPT UIADD3 URZ, URZ, URZ, URZ ;  /* 0x0000003f3f3ff290 */ /* 0x000fea000fffe03f */
[----:B------:R-:W-:Y:S01]  /*18000*/  STL.64 [R1+0xb0], R8 ;  /* 0x0000b00801007387 */ /* 0x000fe20000100a00 */
[----:B------:R-:W-:Y:S01]  /*18010*/  STL.64 [R1+0xb8], R10 ;  /* 0x0000b80a01007387 */ /* 0x000fe20000100a00 */
[----:B----4-:R-:W-:Y:S02]  /*18020*/  HMMA.16816.F32.BF16 R4, R12, R16, R20 ;  /* 0x000000100c04723c */ /* 0x010fe40000041814 */
[----:B------:R-:W2:Y:S01]  /*18030*/  LDL.LU.64 R16, [R1+0x60] ;  /* 0x0000600001107983 */ /* 0x000ea20000300a00 */
[----:B------:R-:W3:Y:S04]  /*18040*/  LDL.LU.64 R18, [R1+0x68] ;  /* 0x0000680001127983 */ /* 0x000ee80000300a00 */
[----:B------:R-:W-:Y:S11]  /*18050*/  IMAD.MOV.U32 R20, RZ, RZ, R0 ;  /* 0x000000ffff147224 */ /* 0x000ff600078e0000 */
[----:B------:R-:W-:Y:S05]  /*18060*/  @!UPT UIADD3 URZ, URZ, URZ, URZ ;  /* 0x0000003f3f3ff290 */ /* 0x000fea000fffe03f */
[----:B------:R-:W-:Y:S01]  /*18070*/  STL.64 [R1+0xa0], R4 ;  /* 0x0000a00401007387 */ /* 0x000fe20000100a00 */
[----:B------:R-:W-:Y:S03]  /*18080*/  STL.64 [R1+0xa8], R6 ;  /* 0x0000a80601007387 */ /* 0x000fe60000100a00 */
[----:B---3--:R-:W-:Y:S01]  /*18090*/  STL.64 [R1+0x1e90], R18 ;  /* 0x001e901201007387 */ /* 0x008fe20000100a00 */
[----:B--2---:R0:W-:Y:S03]  /*180a0*/  STL.64 [R1+0x1e88], R16 ;  /* 0x001e881001007387 */ /* 0x0041e60000100a00 */
[----:B0-----:R-:W2:Y:S01]  /*180b0*/  LDL.LU.64 R16, [R1+0x560] ;  /* 0x0005600001107983 */ /* 0x001ea20000300a00 */
[----:B------:R-:W2:Y:S02]  /*180c0*/  LDL.LU.64 R18, [R1+0x568] ;  /* 0x0005680001127983 */ /* 0x000ea40000300a00 */
[----:B------:R-:W3:Y:S02]  /*180d0*/  LDL.LU R8, [R1+0x2f0] ;  /* 0x0002f00001087983 */ /* 0x000ee40000300800 */
[----:B------:R-:W3:Y:S01]  /*180e0*/  LDL.LU R9, [R1+0x2f4] ;  /* 0x0002f40001097983 */ /* 0x000ee20000300800 */
[----:B------:R-:W4:Y:S01]  /*180f0*/  LDL.LU R10, [R1+0x2f8] ;  /* 0x0002f800010a7983 */ /* 0x000f220000300800 */
[----:B------:R-:W4:Y:S02]  /*18100*/  LDL.LU R11, [R1+0x2fc] ;  /* 0x0002fc00010b7983 */ /* 0x000f240000300800 */
[----:B------:R-:W2:Y:S02]  /*18110*/  LDL.LU R0, [R1+0x1ea4] ;  /* 0x001ea40001007983 */ /* 0x000ea40000300800 */
[----:B------:R-:W-:-:S02]  /*18120*/  IMAD.MOV.U32 R21, RZ, RZ, R29 ;  /* 0x000000ffff157224 */ /* 0x000fc400078e001d */
[----:B------:R-:W2:Y:S01]  /*18130*/  LDL.LU R29, [R1+0x1ea0] ;  /* 0x001ea000011d7983 */ /* 0x000ea20000300800 */
[----:B------:R-:W2:Y:S02]  /*18140*/  LDL.LU.64 R4, [R1+0x50] ;  /* 0x0000500001047983 */ /* 0x000ea40000300a00 */
[----:B------:R-:W2:Y:S02]  /*18150*/  LDL.LU.64 R6, [R1+0x58] ;  /* 0x0000580001067983 */ /* 0x000ea40000300a00 */
[----:B------:R0:W-:Y:S02]  /*18160*/  STL.64 [R1+0x1e60], R20 ;  /* 0x001e601401007387 */ /* 0x0001e40000100a00 */
[----:B0-----:R-:W-:Y:S02]  /*18170*/  IMAD.MOV.U32 R20, RZ, RZ, R27 ;  /* 0x000000ffff147224 */ /* 0x001fe400078e001b */
[----:B------:R-:W-:Y:S01]  /*18180*/  IMAD.MOV.U32 R21, RZ, RZ, R26 ;  /* 0x000000ffff157224 */ /* 0x000fe200078e001a */
[----:B----4-:R-:W-:Y:S01]  /*18190*/  STL.64 [R1+0x1df0], R10 ;  /* 0x001df00a01007387 */ /* 0x010fe20000100a00 */
[----:B---3--:R0:W-:Y:S02]  /*181a0*/  STL.64 [R1+0x1de8], R8 ;  /* 0x001de80801007387 */ /* 0x0081e40000100a00 */
[----:B0-----:R-:W-:-:S02]  /*181b0*/  IMAD.MOV.U32 R8, RZ, RZ, R28 ;  /* 0x000000ffff087224 */ /* 0x001fc400078e001c */
[----:B--2---:R-:W-:Y:S01]  /*181c0*/  IMAD.MOV.U32 R9, RZ, RZ, R0 ;  /* 0x000000ffff097224 */ /* 0x004fe200078e0000 */
[----:B------:R-:W2:Y:S01]  /*181d0*/  LDL.LU R28, [R1+0x1e9c] ;  /* 0x001e9c00011c7983 */ /* 0x000ea20000300800 */
[----:B------:R-:W3:Y:S02]  /*181e0*/  LDL.LU R0, [R1+0x1e98] ;  /* 0x001e980001007983 */ /* 0x000ee40000300800 */
[----:B------:R-:W4:Y:S02]  /*181f0*/  LDL R10, [R1+0x8] ;  /* 0x00000800010a7983 */ /* 0x000f240000100800 */
[----:B------:R-:W4:Y:S01]  /*18200*/  LDL R11, [R1+0xc] ;  /* 0x00000c00010b7983 */ /* 0x000f220000100800 */
[C---:B------:R-:W-:Y:S01]  /*18210*/  HMMA.16816.F32.BF16 R24, R12.reuse, R24, R16 ;  /* 0x000000180c18723c */ /* 0x040fe20000041810 */
[----:B------:R-:W2:Y:S01]  /*18220*/  LDL.LU.64 R18, [R1+0x1e90] ;  /* 0x001e900001127983 */ /* 0x000ea20000300a00 */
[----:B------:R-:W2:Y:S11]  /*18230*/  LDL.LU.64 R16, [R1+0x1e88] ;  /* 0x001e880001107983 */ /* 0x000eb60000300a00 */
[----:B------:R-:W-:Y:S10]  /*18240*/  @!UPT UIADD3 URZ, URZ, URZ, URZ ;  /* 0x0000003f3f3ff290 */ /* 0x000ff4000fffe03f */
[----:B------:R-:W-:Y:S01]  /*18250*/  STL.64 [R1+0x90], R24 ;  /* 0x0000901801007387 */ /* 0x000fe20000100a00 */
[----:B------:R0:W-:Y:S03]  /*18260*/  STL.64 [R1+0x98], R26 ;  /* 0x0000981a01007387 */ /* 0x0001e60000100a00 */
[----:B0-----:R-:W3:Y:S01]  /*18270*/  LDL.LU.64 R26, [R1+0x1e80] ;  /* 0x001e8000011a7983 */ /* 0x001ee20000300a00 */
[----:B------:R-:W3:Y:S03]  /*18280*/  LDL.LU.64 R24, [R1+0x1e78] ;  /* 0x001e780001187983 */ /* 0x000ee60000300a00 */
[----:B----4-:R0:W-:Y:S04]  /*18290*/  STL.64 [R1+0x1e00], R10 ;  /* 0x001e000a01007387 */ /* 0x0101e80000100a00 */
[----:B0-----:R-:W4:Y:S01]  /*182a0*/  LDL.64 R10, [R1+0x18] ;  /* 0x00001800010a7983 */ /* 0x001f220000100a00 */
[C---:B--2---:R-:W-:Y:S11]  /*182b0*/  HMMA.16816.F32.BF16 R16, R12.reuse, R8, R16 ;  /* 0x000000080c10723c */ /* 0x044ff60000041810 */
[----:B------:R-:W-:Y:S11]  /*182c0*/  @!UPT UIADD3 URZ, URZ, URZ, URZ ;  /* 0x0000003f3f3ff290 */ /* 0x000ff6000fffe03f */
[----:B------:R-:W-:Y:S01]  /*182d0*/  @!UPT UIADD3 URZ, URZ, URZ, URZ ;  /* 0x0000003f3f3ff290 */ /* 0x000fe2000fffe03f */
[----:B------:R-:W-:Y:S01]  /*182e0*/  STL.64 [R1+0x60], R16 ;  /* 0x0000601001007387 */ /* 0x000fe20000100a00 */
[----:B------:R-:W-:Y:S03]  /*182f0*/  STL.64 [R1+0x68], R18 ;  /* 0x0000681201007387 */ /* 0x000fe60000100a00 */
[----:B----4-:R0:W-:Y:S04]  /*18300*/  STL.64 [R1+0x1e18], R10 ;  /* 0x001e180a01007387 */ /* 0x0101e80000100a00 */
[----:B0-----:R-:W2:Y:S01]  /*18310*/  LDL.64 R10, [R1+0x28] ;  /* 0x00002800010a7983 */ /* 0x001ea20000100a00 */
[C---:B---3--:R-:W-:Y:S07]  /*18320*/  HMMA.16816.F32.BF16 R4, R12.reuse, R24, R4 ;  /* 0x000000180c04723c */ /* 0x048fee0000041804 */
[----:B------:R-:W-:Y:S01]  /*18330*/  IMAD.MOV.U32 R25, RZ, RZ, R0 ;  /* 0x000000ffff197224 */ /* 0x000fe200078e0000 */
[----:B--2---:R0:W-:Y:S01]  /*18340*/  STL.64 [R1+0x1e68], R10 ;  /* 0x001e680a01007387 */ /* 0x0041e20000100a00 */
[----:B------:R-:W2:Y:S03]  /*18350*/  LDL.LU.64 R8, [R1+0x220] ;  /* 0x0002200001087983 */ /* 0x000ea60000300a00 */
[----:B0-----:R-:W2:Y:S11]  /*18360*/  LDL.LU.64 R10, [R1+0x228] ;  /* 0x00022800010a7983 */ /* 0x001eb60000300a00 */
[----:B------:R0:W-:Y:S02]  /*18370*/  STL.64 [R1+0x50], R4 ;  /* 0x0000500401007387 */ /* 0x0001e40000100a00 */
[----:B------:R1:W-:Y:S01]  /*18380*/  STL.64 [R1+0x58], R6 ;  /* 0x0000580601007387 */ /* 0x0003e20000100a00 */
[----:B0-----:R-:W3:Y:S01]  /*18390*/  LDL.LU.64 R4, [R1+0x330] ;  /* 0x0003300001047983 */ /* 0x001ee20000300a00 */
[----:B-1----:R-:W3:Y:S02]  /*183a0*/  LDL.LU.64 R6, [R1+0x338] ;  /* 0x0003380001067983 */ /* 0x002ee40000300a00 */
[----:B------:R-:W4:Y:S02]  /*183b0*/  LDL.LU.64 R16, [R1+0x450] ;  /* 0x0004500001107983 */ /* 0x000f240000300a00 */
[----:B------:R-:W4:Y:S01]  /*183c0*/  LDL.LU.64 R18, [R1+0x458] ;  /* 0x0004580001127983 */ /* 0x000f220000300a00 */
[----:B------:R0:W-:Y:S01]  /*183d0*/  STL.64 [R1+0x1df8], R26 ;  /* 0x001df81a01007387 */ /* 0x0001e20000100a00 */
[----:B------:R-:W2:Y:S02]  /*183e0*/  LDL.LU R24, [R1+0x300] ;  /* 0x0003000001187983 */ /* 0x000ea40000300800 */
[----:B------:R-:W2:Y:S01]  /*183f0*/  LDL.LU R0, [R1+0x1e74] ;  /* 0x001e740001007983 */ /* 0x000ea20000300800 */
[----:B0-----:R-:W2:Y:S01]  /*18400*/  LDL.LU R26, [R1+0x308] ;  /* 0x00030800011a7983 */ /* 0x001ea20000300800 */
[----:B------:R-:W2:Y:S03]  /*18410*/  LDL.LU R27, [R1+0x30c] ;  /* 0x00030c00011b7983 */ /* 0x000ea60000300800 */
[----:B--2---:R0:W-:Y:S01]  /*18420*/  STL.64 [R1+0x1e10], R26 ;  /* 0x001e101a01007387 */ /* 0x0041e20000100a00 */
[----:B------:R1:W-:Y:S02]  /*18430*/  STL.64 [R1+0x1e08], R24 ;  /* 0x001e081801007387 */ /* 0x0003e40000100a00 */
[----:B0-----:R-:W-:Y:S01]  /*18440*/  IMAD.MOV.U32 R26, RZ, RZ, R0 ;  /* 0x000000ffff1a7224 */ /* 0x001fe200078e0000 */
[----:B-1----:R-:W2:Y:S01]  /*18450*/  LDL.LU R24, [R1+0x310] ;  /* 0x0003100001187983 */ /* 0x002ea20000300800 */
[----:B------:R-:W2:Y:S02]  /*18460*/  LDL.LU R25, [R1+0x314] ;  /* 0x0003140001197983 */ /* 0x000ea40000300800 */
[----:B------:R-:W2:Y:S02]  /*18470*/  LDL.LU R0, [R1+0x1e70] ;  /* 0x001e700001007983 */ /* 0x000ea40000300800 */
[----:B------:R-:W2:Y:S01]  /*18480*/  LDL.LU R27, [R1+0x31c] ;  /* 0x00031c00011b7983 */ /* 0x000ea20000300800 */
[C---:B------:R-:W-:Y:S01]  /*18490*/  HMMA.16816.F32.BF16 R20, R12.reuse, R20, R8 ;  /* 0x000000140c14723c */ /* 0x040fe20000041808 */
[----:B--2---:R-:W-:Y:S01]  /*184a0*/  STL.64 [R1+0x1e28], R26 ;  /* 0x001e281a01007387 */ /* 0x004fe20000100a00 */
[----:B------:R0:W-:Y:S03]  /*184b0*/  STL.64 [R1+0x1e20], R24 ;  /* 0x001e201801007387 */ /* 0x0001e60000100a00 */
[----:B0-----:R-:W2:Y:S01]  /*184c0*/  LDL.LU R24, [R1+0x320] ;  /* 0x0003200001187983 */ /* 0x001ea20000300800 */
[----:B------:R-:W2:Y:S02]  /*184d0*/  LDL.LU R25, [R1+0x324] ;  /* 0x0003240001197983 */ /* 0x000ea40000300800 */
[----:B------:R-:W2:Y:S02]  /*184e0*/  LDL.LU R26, [R1+0x328] ;  /* 0x00032800011a7983 */ /* 0x000ea40000300800 */
[----:B------:R-:W2:Y:S11]  /*184f0*/  LDL.LU.64 R10, [R1+0x1e68] ;  /* 0x001e6800010a7983 */ /* 0x000eb60000300a00 */
[----:B------:R-:W-:Y:S02]  /*18500*/  @!UPT UIADD3 URZ, URZ, URZ, URZ ;  /* 0x0000003f3f3ff290 */ /* 0x000fe4000fffe03f */
[----:B------:R0:W-:Y:S01]  /*18510*/  STL.64 [R1+0x220], R20 ;  /* 0x0002201401007387 */ /* 0x0001e20000100a00 */
[----:B------:R3:W-:Y:S03]  /*18520*/  STL.64 [R1+0x228], R22 ;  /* 0x0002281601007387 */ /* 0x0007e60000100a00 */
[----:B0-----:R-:W3:Y:S02]  /*18530*/  LDL.LU.64 R20, [R1+0x1e60] ;  /* 0x001e600001147983 */ /* 0x001ee40000300a00 */
[C---:B---3--:R-:W-:Y:S02]  /*18540*/  HMMA.16816.F32.BF16 R20, R12.reuse, R20, R4 ;  /* 0x000000140c14723c */ /* 0x048fe40000041804 */
[----:B------:R-:W3:Y:S01]  /*18550*/  LDL.LU.64 R6, [R1+0x1e58] ;  /* 0x001e580001067983 */ /* 0x000ee20000300a00 */
[----:B------:R-:W2:Y:S11]  /*18560*/  LDL.LU.64 R4, [R1+0x1e50] ;  /* 0x001e500001047983 */ /* 0x000eb60000300a00 */
[----:B------:R-:W-:Y:S09]  /*18570*/  @!UPT UIADD3 URZ, URZ, URZ, URZ ;  /* 0x0000003f3f3ff290 */ /* 0x000ff2000fffe03f */
[----:B------:R-:W-:Y:S01]  /*18580*/  STL.64 [R1+0x330], R20 ;  /* 0x0003301401007387 */ /* 0x000fe20000100a00 */
[----:B------:R0:W-:Y:S03]  /*18590*/  STL.64 [R1+0x338], R22 ;  /* 0x0003381601007387 */ /* 0x0001e60000100a00 */
[----:B0-----:R-:W2:Y:S01]  /*185a0*/  LDL.LU.64 R22, [R1+0x1e48] ;  /* 0x001e480001167983 */ /* 0x001ea20000300a00 */
[----:B------:R-:W4:Y:S02]  /*185b0*/  LDL.LU.64 R20, [R1+0x1e40] ;  /* 0x001e400001147983 */ /* 0x000f240000300a00 */
[C---:B----4-:R-:W-:Y:S11]  /*185c0*/  HMMA.16816.F32.BF16 R16, R12.reuse, R20, R16 ;  /* 0x000000140c10723c */ /* 0x050ff60000041810 */
[----:B------:R-:W-:Y:S11]  /*185d0*/  @!UPT UIADD3 URZ, URZ, URZ, URZ ;  /* 0x0000003f3f3ff290 */ /* 0x000ff6000fffe03f */
[----:B------:R-:W-:Y:S01]  /*185e0*/  @!UPT UIADD3 URZ, URZ, URZ, URZ ;  /* 0x0000003f3f3ff290 */ /* 0x000fe2000fffe03f */
[----:B------:R-:W-:Y:S01]  /*185f0*/  STL.64 [R1+0x450], R16 ;  /* 0x0004501001007387 */ /* 0x000fe20000100a00 */
[----:B------:R0:W-:Y:S03]  /*18600*/  STL.64 [R1+0x458], R18 ;  /* 0x0004581201007387 */ /* 0x0001e60000100a00 */
[----:B0-----:R-:W4:Y:S01]  /*18610*/  LDL.LU.64 R18, [R1+0x1e38] ;  /* 0x001e380001127983 */ /* 0x001f220000300a00 */
[----:B------:R-:W4:Y:S02]  /*18620*/  LDL.LU.64 R16, [R1+0x1e30] ;  /* 0x001e300001107983 */ /* 0x000f240000300a00 */
[----:B--2---:R0:W-:Y:S02]  /*18630*/  STL.64 [R1+0x1dc0], R22 ;  /* 0x001dc01601007387 */ /* 0x0041e40000100a00 */
[----:B------:R-:W2:Y:S01]  /*18640*/  LDL.LU.64 R20, [R1+0x460] ;  /* 0x0004600001147983 */ /* 0x000ea20000300a00 */
[----:B0-----:R-:W2:Y:S02]  /*18650*/  LDL.LU.64 R22, [R1+0x468] ;  /* 0x0004680001167983 */ /* 0x001ea40000300a00 */
[----:B--2---:R-:W-:Y:S11]  /*18660*/  HMMA.16816.F32.BF16 R12, R12, R4, R20 ;  /* 0x000000040c0c723c */ /* 0x004ff60000041814 */
[----:B------:R-:W-:Y:S11]  /*18670*/  @!UPT UIADD3 URZ, URZ, URZ, URZ ;  /* 0x0000003f3f3ff290 */ /* 0x000ff6000fffe03f */
[----:B------:R-:W-:Y:S01]  /*18680*/  @!UPT UIADD3 URZ, URZ, URZ, URZ ;  /* 0x0000003f3f3ff290 */ /* 0x000fe2000fffe03f */
[----:B------:R-:W-:Y:S01]  /*18690*/  STL.64 [R1+0x460], R12 ;  /* 0x0004600c01007387 */ /* 0x000fe20000100a00 */
[----:B------:R-:W-:Y:S02]  /*186a0*/  STL [R1+0x468], R14 ;  /* 0x0004680e01007387 */ /* 0x000fe40000100800 */
[----:B------:R-:W2:Y:S02]  /*186b0*/  LDL.64 R22, [R1+0x38] ;  /* 0x0000380001167983 */ /* 0x000ea40000100a00 */
[----:B------:R-:W-:-:S07]  /*186c0*/  IMAD.MOV.U32 R27, RZ, RZ, R0 ;  /* 0x000000ffff1b7224 */ /* 0x000fce00078e0000 */
[C---:B----4-:R-:W-:Y:S01]  /*186d0*/  HMMA.16816.F32.BF16 R24, R16.reuse, R10, R24 ;  /* 0x0000000a1018723c */ /* 0x050fe20000041818 */
[----:B------:R-:W-:Y:S02]  /*186e0*/  IMAD.MOV.U32 R0, RZ, RZ, R15 ;  /* 0x000000ffff007224 */ /* 0x000fe400078e000f */
[----:B------:R-:W-:Y:S02]  /*186f0*/  IMAD.MOV.U32 R4, RZ, RZ, R10 ;  /* 0x000000ffff047224 */ /* 0x000fe400078e000a */
[----:B------:R-:W-:Y:S01]  /*18700*/  IMAD.MOV.U32 R3, RZ, RZ, R11 ;  /* 0x000000ffff037224 */ /* 0x000fe200078e000b */
[----:B--2---:R0:W-:Y:S01]  /*18710*/  STL.64 [R1+0x1dd8], R22 ;  /* 0x001dd81601007387 */ /* 0x0041e20000100a00 */
[----:B------:R-:W2:Y:S02]  /*18720*/  LDL.LU R20, [R1+0x2e0] ;  /* 0x0002e00001147983 */ /* 0x000ea40000300800 */
[----:B------:R-:W2:Y:S01]  /*18730*/  LDL.LU R21, [R1+0x2e4] ;  /* 0x0002e40001157983 */ /* 0x000ea20000300800 */
[----:B0-----:R-:W2:Y:S01]  /*18740*/  LDL.LU R22, [R1+0x2e8] ;  /* 0x0002e80001167983 */ /* 0x001ea20000300800 */
[----:B------:R-:W2:Y:S02]  /*18750*/  LDL.LU R23, [R1+0x2ec] ;  /* 0x0002ec0001177983 */ /* 0x000ea40000300800 */
[----:B------:R-:W2:Y:S02]  /*18760*/  LDL.64 R14, [R1+0x48] ;  /* 0x00004800010e7983 */ /* 0x000ea40000100a00 */
[----:B------:R-:W-:Y:S08]  /*18770*/  STL [R1+0x1aa8], R0 ;  /* 0x001aa80001007387 */ /* 0x000ff00000100800 */
[----:B------:R-:W-:Y:S01]  /*18780*/  STL.64 [R1+0x320], R24 ;  /* 0x0003201801007387 */ /* 0x000fe20000100a00 */
[----:B------:R0:W-:Y:S03]  /*18790*/  STL.64 [R1+0x328], R26 ;  /* 0x0003281a01007387 */ /* 0x0001e60000100a00 */
[----:B0-----:R-:W4:Y:S01]  /*187a0*/  LDL.LU.64 R26, [R1+0x1e28] ;  /* 0x001e2800011a7983 */ /* 0x001f220000300a00 */
[----:B------:R-:W4:Y:S02]  /*187b0*/  LDL.LU.64 R24, [R1+0x1e20] ;  /* 0x001e200001187983 */ /* 0x000f240000300a00 */
[----:B------:R-:W4:Y:S02]  /*187c0*/  LDL.LU.64 R10, [R1+0x1e18] ;  /* 0x001e1800010a7983 */ /* 0x000f240000300a00 */
[----:B----4-:R-:W-:Y:S01]  /*187d0*/  HMMA.16816.F32.BF16 R24, R16, R10, R24 ;  /* 0x0000000a1018723c */ /* 0x010fe20000041818 */
[----:B------:R-:W-:-:S02]  /*187e0*/  IMAD.MOV.U32 R12, RZ, RZ, R10 ;  /* 0x000000ffff0c7224 */ /* 0x000fc400078e000a */
[----:B------:R-:W-:Y:S11]  /*187f0*/  IMAD.MOV.U32 R5, RZ, RZ, R11 ;  /* 0x000000ffff057224 */ /* 0x000ff600078e000b */
[----:B------:R-:W-:Y:S09]  /*18800*/  @!UPT UIADD3 URZ, URZ, URZ, URZ ;  /* 0x0000003f3f3ff290 */ /* 0x000ff2000fffe03f */
[----:B------:R-:W-:Y:S01]  /*18810*/  STL.64 [R1+0x310], R24 ;  /* 0x0003101801007387 */ /* 0x000fe20000100a00 */
[----:B------:R0:W-:Y:S03]  /*18820*/  STL.64 [R1+0x318], R26 ;  /* 0x0003181a01007387 */ /* 0x0001e60000100a00 */
[----:B0-----:R-:W4:Y:S01]  /*18830*/  LDL.LU.64 R26, [R1+0x1e10] ;  /* 0x001e1000011a7983 */ /* 0x001f220000300a00 */
[----:B------:R-:W4:Y:S02]  /*18840*/  LDL.LU.64 R24, [R1+0x1e08] ;  /* 0x001e080001187983 */ /* 0x000f240000300a00 */
[----:B------:R-:W4:Y:S02]  /*18850*/  LDL.LU.64 R10, [R1+0x1e00] ;  /* 0x001e0000010a7983 */ /* 0x000f240000300a00 */
[----:B---3--:R-:W-:Y:S01]  /*18860*/  STL.64 [R1+0x1dd0], R6 ;  /* 0x001dd00601007387 */ /* 0x008fe20000100a00 */
[----:B------:R0:W-:Y:S04]  /*18870*/  STL.64 [R1+0x1dc8], R4 ;  /* 0x001dc80401007387 */ /* 0x0001e80000100a00 */
[----:B0-----:R-:W3:Y:S01]  /*18880*/  LDL.LU R4, [R1+0x2d0] ;  /* 0x0002d00001047983 */ /* 0x001ee20000300800 */
[----:B------:R-:W3:Y:S02]  /*18890*/  LDL.LU R5, [R1+0x2d4] ;  /* 0x0002d40001057983 */ /* 0x000ee40000300800 */
[----:B------:R-:W3:Y:S02]  /*188a0*/  LDL.LU R6, [R1+0x2d8] ;  /* 0x0002d80001067983 */ /* 0x000ee40000300800 */
[----:B------:R-:W3:Y:S01]  /*188b0*/  LDL.LU R7, [R1+0x2dc] ;  /* 0x0002dc0001077983 */ /* 0x000ee20000300800 */
[C---:B----4-:R-:W-:Y:S01]  /*188c0*/  HMMA.16816.F32.BF16 R8, R16.reuse, R10, R24 ;  /* 0x0000000a1008723c */ /* 0x050fe20000041818 */
[----:B------:R-:W4:Y:S11]  /*188d0*/  LDL.LU.64 R26, [R1+0x1df8] ;  /* 0x001df800011a7983 */ /* 0x000f360000300a00 */
[----:B------:R-:W-:Y:S11]  /*188e0*/  @!UPT UIADD3 URZ, URZ, URZ, URZ ;  /* 0x0000003f3f3ff290 */ /* 0x000ff6000fffe03f */
[----:B------:R-:W-:Y:S01]  /*188f0*/  STL.64 [R1+0x300], R8 ;  /* 0x0003000801007387 */ /* 0x000fe20000100a00 */
[----:B------:R0:W-:Y:S03]  /*18900*/  STL.64 [R1+0x308], R10 ;  /* 0x0003080a01007387 */ /* 0x0001e60000100a00 */
[----:B0-----:R-:W4:Y:S01]  /*18910*/  LDL.LU.64 R10, [R1+0x1df0] ;  /* 0x001df000010a7983 */ /* 0x001f220000300a00 */
[----:B------:R-:W4:Y:S02]  /*18920*/  LDL.LU.64 R8, [R1+0x1de8] ;  /* 0x001de80001087983 */ /* 0x000f240000300a00 */
[C---:B----4-:R-:W-:Y:S11]  /*18930*/  HMMA.16816.F32.BF16 R8, R16.reuse, R26, R8 ;  /* 0x0000001a1008723c */ /* 0x050ff60000041808 */
[----:B------:R-:W-:Y:S11]  /*18940*/  @!UPT UIADD3 URZ, URZ, URZ, URZ ;  /* 0x0000003f3f3ff290 */ /* 0x000ff6000fffe03f */
[----:B------:R-:W-:Y:S01]  /*18950*/  @!UPT UIADD3 URZ, URZ, URZ, URZ ;  /* 0x0000003f3f3ff290 */ /* 0x000fe2000fffe03f */
[----:B------:R0:W-:Y:S01]  /*18960*/  STL.64 [R1+0x2f0], R8 ;  /* 0x0002f00801007387 */ /* 0x0001e20000100a00 */
[----:B------:R1:W-:Y:S03]  /*18970*/  STL.64 [R1+0x2f8], R10 ;  /* 0x0002f80a01007387 */ /* 0x0003e60000100a00 */
[----:B0-----:R-:W4:Y:S01]  /*18980*/  LDL.LU R8, [R1+0xc0] ;  /* 0x0000c00001087983 */ /* 0x001f220000300800 */
[----:B------:R-:W-:Y:S02]  /*18990*/  IMAD.MOV.U32 R9, RZ, RZ, R28 ;  /* 0x000000ffff097224 */ /* 0x000fe400078e001c */
[----:B------:R-:W3:Y:S02]  /*189a0*/  LDL.LU R28, [R1+0x1de4] ;  /* 0x001de400011c7983 */ /* 0x000ee40000300800 */
[----:B-1----:R-:W-:Y:S02]  /*189b0*/  IMAD.MOV.U32 R10, RZ, RZ, R29 ;  /* 0x000000ffff0a7224 */ /* 0x002fe400078e001d */
[----:B------:R-:W3:Y:S01]  /*189c0*/  LDL.LU R29, [R1+0x1de0] ;  /* 0x001de000011d7983 */ /* 0x000ee20000300800 */
[----:B------:R-:W3:Y:S01]  /*189d0*/  LDL.LU R11, [R1+0xcc] ;  /* 0x0000cc00010b7983 */ /* 0x000ee20000300800 */
[C---:B--2---:R-:W-:Y:S02]  /*189e0*/  HMMA.16816.F32.BF16 R20, R16.reuse, R14, R20 ;  /* 0x0000000e1014723c */ /* 0x044fe40000041814 */
[----:B---3--:R0:W-:Y:S01]  /*189f0*/  STL.64 [R1+0x1ce0], R10 ;  /* 0x001ce00a01007387 */ /* 0x0081e20000100a00 */
[----:B----4-:R1:W-:Y:S03]  /*18a00*/  STL.64 [R1+0x1cd8], R8 ;  /* 0x001cd80801007387 */ /* 0x0103e60000100a00 */
[----:B0-----:R-:W2:Y:S11]  /*18a10*/  LDL.64 R10, [R1+0x8] ;  /* 0x00000800010a7983 */ /* 0x001eb60000100a00 */
[----:B------:R-:W-:Y:S07]  /*18a20*/  @!UPT UIADD3 URZ, URZ, URZ, URZ ;  /* 0x0000003f3f3ff290 */ /* 0x000fee000fffe03f */
[----:B------:R-:W-:Y:S02]  /*18a30*/  IMAD.MOV.U32 R25, RZ, RZ, R22 ;  /* 0x000000ffff197224 */ /* 0x000fe400078e0016 */
[----:B------:R-:W-:Y:S01]  /*18a40*/  IMAD.MOV.U32 R24, RZ, RZ, R23 ;  /* 0x000000ffff187224 */ /* 0x000fe200078e0017 */
[----:B--2---:R-:W-:Y:S01]  /*18a50*/  STL.64 [R1+0x1d80], R10 ;  /* 0x001d800a01007387 */ /* 0x004fe20000100a00 */
[----:B-1----:R-:W2:Y:S02]  /*18a60*/  LDL.LU R8, [R1+0x2c0] ;  /* 0x0002c00001087983 */ /* 0x002ea40000300800 */
[----:B------:R-:W2:Y:S02]  /*18a70*/  LDL.LU R9, [R1+0x2c4] ;  /* 0x0002c40001097983 */ /* 0x000ea40000300800 */
[----:B------:R-:W3:Y:S01]  /*18a80*/  LDL.LU.64 R22, [R1+0x1dd8] ;  /* 0x001dd80001167983 */ /* 0x000ee20000300a00 */
[----:B------:R-:W-:Y:S01]  /*18a90*/  STL.64 [R1+0x1d78], R26 ;  /* 0x001d781a01007387 */ /* 0x000fe20000100a00 */
[----:B------:R0:W-:Y:S03]  /*18aa0*/  STL.64 [R1+0x1d70], R24 ;  /* 0x001d701801007387 */ /* 0x0001e60000100a00 */
[----:B0-----:R-:W4:Y:S01]  /*18ab0*/  LDL.LU R24, [R1+0x210] ;  /* 0x0002100001187983 */ /* 0x001f220000300800 */
[----:B------:R-:W4:Y:S02]  /*18ac0*/  LDL.LU R25, [R1+0x214] ;  /* 0x0002140001197983 */ /* 0x000f240000300800 */
[----:B------:R-:W4:Y:S02]  /*18ad0*/  LDL.LU R26, [R1+0x218] ;  /* 0x00021800011a7983 */ /* 0x000f240000300800 */
[----:B------:R-:W4:Y:S01]  /*18ae0*/  LDL.LU R27, [R1+0x21c] ;  /* 0x00021c00011b7983 */ /* 0x000f220000300800 */
[----:B------:R-:W-:Y:S01]  /*18af0*/  STL.64 [R1+0x1d68], R14 ;  /* 0x001d680e01007387 */ /* 0x000fe20000100a00 */
[----:B---3--:R-:W-:Y:S01]  /*18b00*/  HMMA.16816.F32.BF16 R4, R16, R22, R4 ;  /* 0x000000161004723c */ /* 0x008fe20000041804 */
[----:B------:R-:W-:-:S02]  /*18b10*/  IMAD.MOV.U32 R2, RZ, RZ, R22 ;  /* 0x000000ffff027224 */ /* 0x000fc400078e0016 */
[----:B------:R-:W-:Y:S11]  /*18b20*/  IMAD.MOV.U32 R0, RZ, RZ, R23 ;  /* 0x000000ffff007224 */ /* 0x000ff600078e0017 */
[----:B------:R-:W-:Y:S09]  /*18b30*/  @!UPT UIADD3 URZ, URZ, URZ, URZ ;  /* 0x0000003f3f3ff290 */ /* 0x000ff2000fffe03f */
[----:B------:R-:W-:Y:S01]  /*18b40*/  STL.64 [R1+0x4c0], R4 ;  /* 0x0004c00401007387 */ /* 0x000fe20000100a00 */
[----:B------:R0:W-:Y:S03]  /*18b50*/  STL.64 [R1+0x4c8], R6 ;  /* 0x0004c80601007387 */ /* 0x0001e60000100a00 */
[----:B0-----:R-:W4:Y:S01]  /*18b60*/  LDL.LU.64 R6, [R1+0x1dd0] ;  /* 0x001dd00001067983 */ /* 0x001f220000300a00 */
[----:B------:R-:W3:Y:S02]  /*18b70*/  LDL.LU.64 R4, [R1+0x1dc8] ;  /* 0x001dc80001047983 */ /* 0x000ee40000300a00 */
[----:B------:R-:W2:Y:S02]  /*18b80*/  LDL.LU.64 R22, [R1+0x1dc0] ;  /* 0x001dc00001167983 */ /* 0x000ea40000300a00 */
[----:B------:R-:W-:Y:S02]  /*18b90*/  IMAD.MOV.U32 R10, RZ, RZ, R29 ;  /* 0x000000ffff0a7224 */ /* 0x000fe400078e001d */
[----:B------:R-:W-:-:S02]  /*18ba0*/  IMAD.MOV.U32 R11, RZ, RZ, R28 ;  /* 0x000000ffff0b7224 */ /* 0x000fc400078e001c */
[----:B------:R-:W-:Y:S02]  /*18bb0*/  IMAD.MOV.U32 R29, RZ, RZ, R20 ;  /* 0x000000ffff1d7224 */ /* 0x000fe400078e0014 */
[----:B------:R-:W-:-:S03]  /*18bc0*/  IMAD.MOV.U32 R28, RZ, RZ, R21 ;  /* 0x000000ffff1c7224 */ /* 0x000fc600078e0015 */
[C---:B--2---:R-:W-:Y:S08]  /*18bd0*/  HMMA.16816.F32.BF16 R8, R16.reuse, R22, R8 ;  /* 0x000000161008723c */ /* 0x044ff00000041808 */
[----:B----4-:R-:W-:Y:S11]  /*18be0*/  HMMA.16816.F32.BF16 R16, R16, R6, R24 ;  /* 0x000000061010723c */ /* 0x010ff60000041818 */
[----:B------:R-:W-:Y:S04]  /*18bf0*/  @!UPT UIADD3 URZ, URZ, URZ, URZ ;  /* 0x0000003f3f3ff290 */ /* 0x000fe8000fffe03f */
[----:B------:R0:W-:Y:S01]  /*18c00*/  STL.64 [R1+0x550], R8 ;  /* 0x0005500801007387 */ /* 0x0001e20000100a00 */
[----:B------:R1:W-:Y:S02]  /*18c10*/  STL.64 [R1+0x558], R10 ;  /* 0x0005580a01007387 */ /* 0x0003e40000100a00 */
[----:B0-----:R-:W-:Y:S02]  /*18c20*/  IMAD.MOV.U32 R9, RZ, RZ, R22 ;  /* 0x000000ffff097224 */ /* 0x001fe400078e0016 */
[----:B------:R-:W-:Y:S02]  /*18c30*/  IMAD.MOV.U32 R8, RZ, RZ, R23 ;  /* 0x000000ffff087224 */ /* 0x000fe400078e0017 */
[----:B-1----:R-:W-:Y:S01]  /*18c40*/  IMAD.MOV.U32 R10, RZ, RZ, R12 ;  /* 0x000000ffff0a7224 */ /* 0x002fe200078e000c */
[----:B------:R-:W2:Y:S01]  /*18c50*/  LDL.LU.64 R22, [R1+0x1db8] ;  /* 0x001db80001167983 */ /* 0x000ea20000300a00 */
[----:B---3--:R-:W-:Y:S02]  /*18c60*/  IMAD.MOV.U32 R11, RZ, RZ, R5 ;  /* 0x000000ffff0b7224 */ /* 0x008fe400078e0005 */
[----:B------:R-:W2:Y:S02]  /*18c70*/  LDL.LU.64 R20, [R1+0x1db0] ;  /* 0x001db00001147983 */ /* 0x000ea40000300a00 */
[----:B------:R-:W-:Y:S01]  /*18c80*/  STL.64 [R1+0x1d30], R6 ;  /* 0x001d300601007387 */ /* 0x000fe20000100a00 */
[----:B------:R-:W-:Y:S01]  /*18c90*/  STL.64 [R1+0x210], R16 ;  /* 0x0002101001007387 */ /* 0x000fe20000100a00 */
[----:B------:R-:W-:Y:S02]  /*18ca0*/  STL.64 [R1+0x218], R18 ;  /* 0x0002181201007387 */ /* 0x000fe40000100a00 */
[----:B------:R-:W-:Y:S02]  /*18cb0*/  STL.64 [R1+0x1d98], R10 ;  /* 0x001d980a01007387 */ /* 0x000fe40000100a00 */
[----:B------:R-:W3:Y:S01]  /*18cc0*/  LDL.LU R24, [R1+0x1e0] ;  /* 0x0001e00001187983 */ /* 0x000ee20000300800 */
[----:B------:R-:W3:Y:S01]  /*18cd0*/  LDL.LU R25, [R1+0x1e4] ;  /* 0x0001e40001197983 */ /* 0x000ee20000300800 */
[----:B------:R-:W4:Y:S02]  /*18ce0*/  LDL.LU R26, [R1+0x1e8] ;  /* 0x0001e800011a7983 */ /* 0x000f240000300800 */
[----:B------:R-:W4:Y:S02]  /*18cf0*/  LDL.LU R27, [R1+0x1ec] ;  /* 0x0001ec00011b7983 */ /* 0x000f240000300800 */
[----:B----4-:R-:W-:Y:S01]  /*18d00*/  STL.64 [R1+0x1d90], R26 ;  /* 0x001d901a01007387 */ /* 0x010fe20000100a00 */
[----:B---3--:R0:W-:Y:S03]  /*18d10*/  STL.64 [R1+0x1d88], R24 ;  /* 0x001d881801007387 */ /* 0x0081e60000100a00 */
[----:B0-----:R-:W3:Y:S01]  /*18d20*/  LDL.LU R24, [R1+0x1f0] ;  /* 0x0001f00001187983 */ /* 0x001ee20000300800 */
[----:B------:R-:W3:Y:S02]  /*18d30*/  LDL.LU R25, [R1+0x1f4] ;  /* 0x0001f40001197983 */ /* 0x000ee40000300800 */
[----:B------:R-:W4:Y:S02]  /*18d40*/  LDL.LU R26, [R1+0x1f8] ;  /* 0x0001f800011a7983 */ /* 0x000f240000300800 */
[----:B------:R-:W4:Y:S02]  /*18d50*/  LDL.LU R27, [R1+0x1fc] ;  /* 0x0001fc00011b7983 */ /* 0x000f240000300800 */
[----:B------:R-:W-:-:S02]  /*18d60*/  IMAD.MOV.U32 R6, RZ, RZ, R9 ;  /* 0x000000ffff067224 */ /* 0x000fc400078e0009 */
[----:B------:R-:W-:Y:S01]  /*18d70*/  IMAD.MOV.U32 R7, RZ, RZ, R8 ;  /* 0x000000ffff077224 */ /* 0x000fe200078e0008 */
[----:B----4-:R-:W-:Y:S01]  /*18d80*/  STL.64 [R1+0x1da8], R26 ;  /* 0x001da81a01007387 */ /* 0x010fe20000100a00 */
[----:B---3--:R0:W-:Y:S03]  /*18d90*/  STL.64 [R1+0x1da0], R24 ;  /* 0x001da01801007387 */ /* 0x0081e60000100a00 */
[----:B0-----:R-:W2:Y:S01]  /*18da0*/  LDL.LU R24, [R1+0x200] ;  /* 0x0002000001187983 */ /* 0x001ea20000300800 */
[----:B------:R-:W2:Y:S02]  /*18db0*/  LDL.LU R25, [R1+0x204] ;  /* 0x0002040001197983 */ /* 0x000ea40000300800 */
[----:B------:R-:W2:Y:S02]  /*18dc0*/  LDL.LU R26, [R1+0x208] ;  /* 0x00020800011a7983 */ /* 0x000ea40000300800 */
[----:B------:R-:W2:Y:S01]  /*18dd0*/  LDL.LU R27, [R1+0x20c] ;  /* 0x00020c00011b7983 */ /* 0x000ea20000300800 */
[----:B------:R0:W-:Y:S01]  /*18de0*/  STL.64 [R1+0x1d48], R6 ;  /* 0x001d480601007387 */ /* 0x0001e20000100a00 */
[----:B------:R-:W3:Y:S02]  /*18df0*/  LDL.LU R16, [R1+0x100] ;  /* 0x0001000001107983 */ /* 0x000ee40000300800 */
[----:B------:R-:W3:Y:S02]  /*18e00*/  LDL.LU R17, [R1+0x104] ;  /* 0x0001040001117983 */ /* 0x000ee40000300800 */
[----:B------:R-:W4:Y:S01]  /*18e10*/  LDL.LU R18, [R1+0x108] ;  /* 0x0001080001127983 */ /* 0x000f220000300800 */
[----:B------:R-:W4:Y:S01]  /*18e20*/  LDL.LU R19, [R1+0x10c] ;  /* 0x00010c0001137983 */ /* 0x000f220000300800 */
[----:B------:R-:W2:Y:S02]  /*18e30*/  LDL.LU R12, [R1+0x1d0] ;  /* 0x0001d000010c7983 */ /* 0x000ea40000300800 */
[----:B------:R-:W2:Y:S02]  /*18e40*/  LDL.LU R13, [R1+0x1d4] ;  /* 0x0001d400010d7983 */ /* 0x000ea40000300800 */
[----:B------:R-:W2:Y:S01]  /*18e50*/  LDL.LU R14, [R1+0x1d8] ;  /* 0x0001d800010e7983 */ /* 0x000ea20000300800 */
[----:B------:R-:W2:Y:S01]  /*18e60*/  LDL.LU R15, [R1+0x1dc] ;  /* 0x0001dc00010f7983 */ /* 0x000ea20000300800 */
[----:B0-----:R-:W-:-:S02]  /*18e70*/  IMAD.MOV.U32 R6, RZ, RZ, R2 ;  /* 0x000000ffff067224 */ /* 0x001fc400078e0002 */
[----:B------:R-:W-:-:S05]  /*18e80*/  IMAD.MOV.U32 R7, RZ, RZ, R0 ;  /* 0x000000ffff077224 */ /* 0x000fca00078e0000 */
[----:B------:R-:W-:Y:S01]  /*18e90*/  STL.64 [R1+0x1d60], R6 ;  /* 0x001d600601007387 */ /* 0x000fe20000100a00 */
[----:B------:R-:W-:Y:S02]  /*18ea0*/  IMAD.MOV.U32 R10, RZ, RZ, R4 ;  /* 0x000000ffff0a7224 */ /* 0x000fe400078e0004 */
[----:B------:R-:W-:Y:S01]  /*18eb0*/  IMAD.MOV.U32 R11, RZ, RZ, R3 ;  /* 0x000000ffff0b7224 */ /* 0x000fe200078e0003 */
[----:B----4-:R-:W-:Y:S01]  /*18ec0*/  STL.64 [R1+0x1d40], R18 ;  /* 0x001d401201007387 */ /* 0x010fe20000100a00 */
[----:B---3--:R0:W-:Y:S03]  /*18ed0*/  STL.64 [R1+0x1d38], R16 ;  /* 0x001d381001007387 */ /* 0x0081e60000100a00 */
[----:B0-----:R-:W3:Y:S01]  /*18ee0*/  LDL.LU R16, [R1+0x1a0] ;  /* 0x0001a00001107983 */ /* 0x001ee20000300800 */
[----:B------:R-:W3:Y:S02]  /*18ef0*/  LDL.LU R17, [R1+0x1a4] ;  /* 0x0001a40001117983 */ /* 0x000ee40000300800 */
[----:B------:R-:W4:Y:S02]  /*18f00*/  LDL.LU R18, [R1+0x1a8] ;  /* 0x0001a80001127983 */ /* 0x000f240000300800 */
[----:B------:R-:W4:Y:S01]  /*18f10*/  LDL.LU R19, [R1+0x1ac] ;  /* 0x0001ac0001137983 */ /* 0x000f220000300800 */
[C---:B--2---:R-:W-:Y:S01]  /*18f20*/  HMMA.16816.F32.BF16 R8, R20.reuse, R10, R24 ;  /* 0x0000000a1408723c */ /* 0x044fe20000041818 */
[----:B------:R-:W2:Y:S01]  /*18f30*/  LDL.LU R4, [R1+0x1c0] ;  /* 0x0001c00001047983 */ /* 0x000ea20000300800 */
[----:B------:R-:W2:Y:S02]  /*18f40*/  LDL.LU R5, [R1+0x1c4] ;  /* 0x0001c40001057983 */ /* 0x000ea40000300800 */
[----:B------:R-:W2:Y:S02]  /*18f50*/  LDL.LU R6, [R1+0x1c8] ;  /* 0x0001c80001067983 */ /* 0x000ea40000300800 */
[----:B------:R-:W2:Y:S01]  /*18f60*/  LDL.LU R7, [R1+0x1cc] ;  /* 0x0001cc0001077983 */ /* 0x000ea20000300800 */
[----:B----4-:R-:W-:Y:S01]  /*18f70*/  STL.64 [R1+0x1d58], R18 ;  /* 0x001d581201007387 */ /* 0x010fe20000100a00 */
[----:B---3--:R0:W-:Y:S03]  /*18f80*/  STL.64 [R1+0x1d50], R16 ;  /* 0x001d501001007387 */ /* 0x0081e60000100a00 */
[----:B0-----:R-:W3:Y:S01]  /*18f90*/  LDL.LU R16, [R1+0x1b0] ;  /* 0x0001b00001107983 */ /* 0x001ee20000300800 */
[----:B------:R-:W3:Y:S02]  /*18fa0*/  LDL.LU R17, [R1+0x1b4] ;  /* 0x0001b40001117983 */ /* 0x000ee40000300800 */
[----:B------:R-:W3:Y:S02]  /*18fb0*/  LDL.LU R18, [R1+0x1b8] ;  /* 0x0001b80001127983 */ /* 0x000ee40000300800 */
[----:B------:R-:W3:Y:S01]  /*18fc0*/  LDL.LU R19, [R1+0x1bc] ;  /* 0x0001bc0001137983 */ /* 0x000ee20000300800 */
[----:B------:R-:W4:Y:S01]  /*18fd0*/  LDL.LU.64 R26, [R1+0x1da8] ;  /* 0x001da800011a7983 */ /* 0x000f220000300a00 */
[----:B------:R-:W4:Y:S05]  /*18fe0*/  LDL.LU.64 R24, [R1+0x1da0] ;  /* 0x001da00001187983 */ /* 0x000f2a0000300a00 */
[----:B------:R-:W-:Y:S02]  /*18ff0*/  STL.64 [R1+0x5d0], R8 ;  /* 0x0005d00801007387 */ /* 0x000fe40000100a00 */
[----:B------:R0:W-:Y:S02]  /*19000*/  STL.64 [R1+0x5d8], R10 ;  /* 0x0005d80a01007387 */ /* 0x0001e40000100a00 */
[----:B0-----:R-:W4:Y:S02]  /*19010*/  LDL.LU.64 R10, [R1+0x1d98] ;  /* 0x001d9800010a7983 */ /* 0x001f240000300a00 */
[C---:B----4-:R-:W-:Y:S02]  /*19020*/  HMMA.16816.F32.BF16 R8, R20.reuse, R10, R24 ;  /* 0x0000000a1408723c */ /* 0x050fe40000041818 */
[----:B------:R-:W4:Y:S01]  /*19030*/  LDL.LU.64 R26, [R1+0x1d90] ;  /* 0x001d9000011a7983 */ /* 0x000f220000300a00 */
[----:B------:R-:W4:Y:S11]  /*19040*/  LDL.LU.64 R24, [R1+0x1d88] ;  /* 0x001d880001187983 */ /* 0x000f360000300a00 */
[----:B------:R-:W-:Y:S09]  /*19050*/  @!UPT UIADD3 URZ, URZ, URZ, URZ ;  /* 0x0000003f3f3ff290 */ /* 0x000ff2000fffe03f */
[----:B------:R-:W-:Y:S01]  /*19060*/  STL.64 [R1+0x5c0], R8 ;  /* 0x0005c00801007387 */ /* 0x000fe20000100a00 */
[----:B------:R0:W-:Y:S03]  /*19070*/  STL.64 [R1+0x5c8], R10 ;  /* 0x0005c80a01007387 */ /* 0x0001e60000100a00 */
[----:B0-----:R-:W4:Y:S02]  /*19080*/  LDL.LU.64 R10, [R1+0x1d80] ;  /* 0x001d8000010a7983 */ /* 0x001f240000300a00 */
[C---:B----4-:R-:W-:Y:S11]  /*19090*/  HMMA.16816.F32.BF16 R24, R20.reuse, R10, R24 ;  /* 0x0000000a1418723c */ /* 0x050ff60000041818 */
[----:B------:R-:W-:Y:S11]  /*190a0*/  @!UPT UIADD3 URZ, URZ, URZ, URZ ;  /* 0x0000003f3f3ff290 */ /* 0x000ff6000fffe03f */
[----:B------:R-:W-:Y:S01]  /*190b0*/  @!UPT UIADD3 URZ, URZ, URZ, URZ ;  /* 0x0000003f3f3ff290 */ /* 0x000fe2000fffe03f */
[----:B------:R-:W-:Y:S01]  /*190c0*/  STL.64 [R1+0x5b0], R24 ;  /* 0x0005b01801007387 */ /* 0x000fe20000100a00 */
[----:B------:R0:W-:Y:S03]  /*190d0*/  STL.64 [R1+0x5b8], R26 ;  /* 0x0005b81a01007387 */ /* 0x0001e60000100a00 */
[----:B0-----:R-:W4:Y:S01]  /*190e0*/  LDL.LU.64 R26, [R1+0x1d78] ;  /* 0x001d7800011a7983 */ /* 0x001f220000300a00 */
[----:B------:R-:W2:Y:S02]  /*190f0*/  LDL.LU.64 R24, [R1+0x1d70] ;  /* 0x001d700001187983 */ /* 0x000ea40000300a00 */
[----:B------:R0:W-:Y:S02]  /*19100*/  STL.64 [R1+0x1cf8], R10 ;  /* 0x001cf80a01007387 */ /* 0x0001e40000100a00 */
[----:B------:R-:W2:Y:S01]  /*19110*/  LDL.LU R8, [R1+0xe0] ;  /* 0x0000e00001087983 */ /* 0x000ea20000300800 */
[----:B------:R-:W2:Y:S04]  /*19120*/  LDL.LU R9, [R1+0xe4] ;  /* 0x0000e40001097983 */ /* 0x000ea80000300800 */
[----:B0-----:R-:W2:Y:S01]  /*19130*/  LDL.LU R10, [R1+0xe8] ;  /* 0x0000e800010a7983 */ /* 0x001ea20000300800 */
[----:B------:R-:W2:Y:S01]  /*19140*/  LDL.LU R11, [R1+0xec] ;  /* 0x0000ec00010b7983 */ /* 0x000ea20000300800 */
[C---:B----4-:R-:W-:Y:S02]  /*19150*/  HMMA.16816.F32.BF16 R12, R20.reuse, R26, R12 ;  /* 0x0000001a140c723c */ /* 0x050fe4000004180c */
[----:B--2---:R0:W-:Y:S01]  /*19160*/  STL.64 [R1+0x1d08], R10 ;  /* 0x001d080a01007387 */ /* 0x0041e20000100a00 */
[----:B------:R-:W-:Y:S03]  /*19170*/  STL.64 [R1+0x1d00], R8 ;  /* 0x001d000801007387 */ /* 0x000fe60000100a00 */
[----:B0-----:R-:W2:Y:S11]  /*19180*/  LDL.64 R10, [R1+0x28] ;  /* 0x00002800010a7983 */ /* 0x001eb60000100a00 */
[----:B------:R-:W-:Y:S06]  /*19190*/  @!UPT UIADD3 URZ, URZ, URZ, URZ ;  /* 0x0000003f3f3ff290 */ /* 0x000fec000fffe03f */
[----:B------:R-:W-:Y:S02]  /*191a0*/  STL.64 [R1+0x5a0], R12 ;  /* 0x0005a00c01007387 */ /* 0x000fe40000100a00 */
[----:B------:R0:W-:Y:S02]  /*191b0*/  STL.64 [R1+0x5a8], R14 ;  /* 0x0005a80e01007387 */ /* 0x0001e40000100a00 */
[----:B0-----:R-:W4:Y:S01]  /*191c0*/  LDL.LU.64 R14, [R1+0x1d68] ;  /* 0x001d6800010e7983 */ /* 0x001f220000300a00 */
[----:B------:R-:W-:Y:S02]  /*191d0*/  STL.64 [R1+0x1cf0], R26 ;  /* 0x001cf01a01007387 */ /* 0x000fe40000100a00 */
[----:B------:R0:W-:Y:S02]  /*191e0*/  STL.64 [R1+0x1ce8], R24 ;  /* 0x001ce81801007387 */ /* 0x0001e40000100a00 */
[----:B0-----:R-:W2:Y:S01]  /*191f0*/  LDL.LU R24, [R1+0xd0] ;  /* 0x0000d00001187983 */ /* 0x001ea20000300800 */
[----:B------:R-:W2:Y:S02]  /*19200*/  LDL.LU R25, [R1+0xd4] ;  /* 0x0000d40001197983 */ /* 0x000ea40000300800 */
[----:B------:R-:W2:Y:S02]  /*19210*/  LDL.LU R26, [R1+0xd8] ;  /* 0x0000d800011a7983 */ /* 0x000ea40000300800 */
[----:B------:R-:W2:Y:S01]  /*19220*/  LDL.LU R27, [R1+0xdc] ;  /* 0x0000dc00011b7983 */ /* 0x000ea20000300800 */
[C---:B----4-:R-:W-:Y:S01]  /*19230*/  HMMA.16816.F32.BF16 R4, R20.reuse, R14, R4 ;  /* 0x0000000e1404723c */ /* 0x050fe20000041804 */
[----:B--2---:R-:W-:Y:S01]  /*19240*/  STL.64 [R1+0x1d18], R26 ;  /* 0x001d181a01007387 */ /* 0x004fe20000100a00 */
[----:B------:R0:W-:Y:S03]  /*19250*/  STL.64 [R1+0x1d10], R24 ;  /* 0x001d101801007387 */ /* 0x0001e60000100a00 */
[----:B0-----:R-:W2:Y:S01]  /*19260*/  LDL.LU R24, [R1+0xf0] ;  /* 0x0000f00001187983 */ /* 0x001ea20000300800 */
[----:B------:R-:W2:Y:S02]  /*19270*/  LDL.LU R25, [R1+0xf4] ;  /* 0x0000f40001197983 */ /* 0x000ea40000300800 */
[----:B------:R-:W2:Y:S02]  /*19280*/  LDL.LU R26, [R1+0xf8] ;  /* 0x0000f800011a7983 */ /* 0x000ea40000300800 */
[----:B------:R-:W2:Y:S11]  /*19290*/  LDL.LU R27, [R1+0xfc] ;  /* 0x0000fc00011b7983 */ /* 0x000eb60000300800 */
[----:B------:R-:W-:Y:S02]  /*192a0*/  @!UPT UIADD3 URZ, URZ, URZ, URZ ;  /* 0x0000003f3f3ff290 */ /* 0x000fe4000fffe03f */
[----:B------:R-:W-:Y:S01]  /*192b0*/  STL.64 [R1+0x200], R4 ;  /* 0x0002000401007387 */ /* 0x000fe20000100a00 */
[----:B------:R0:W-:Y:S03]  /*192c0*/  STL.64 [R1+0x208], R6 ;  /* 0x0002080601007387 */ /* 0x0001e60000100a00 */
[----:B0-----:R-:W3:Y:S02]  /*192d0*/  LDL.LU.64 R6, [R1+0x1d60] ;  /* 0x001d600001067983 */ /* 0x001ee40000300a00 */
[C---:B---3--:R-:W-:Y:S02]  /*192e0*/  HMMA.16816.F32.BF16 R4, R20.reuse, R6, R16 ;  /* 0x000000061404723c */ /* 0x048fe40000041810 */
[----:B------:R-:W3:Y:S01]  /*192f0*/  LDL.LU.64 R18, [R1+0x1d58] ;  /* 0x001d580001127983 */ /* 0x000ee20000300a00 */
[----:B------:R-:W3:Y:S11]  /*19300*/  LDL.LU.64 R16, [R1+0x1d50] ;  /* 0x001d500001107983 */ /* 0x000ef60000300a00 */
[----:B------:R-:W-:Y:S09]  /*19310*/  @!UPT UIADD3 URZ, URZ, URZ, URZ ;  /* 0x0000003f3f3ff290 */ /* 0x000ff2000fffe03f */
        /* <DEDUP_REMOVED lines=10> */
[----:B---3--:R-:W-:Y:S07]  /*193c0*/  HMMA.16816.F32.BF16 R20, R20, R6, R16 ;  /* 0x000000061414723c */ /* 0x008fee0000041810 */
[----:B------:R-:W-:-:S02]  /*193d0*/  IMAD.MOV.U32 R17, RZ, RZ, R6 ;  /* 0x000000ffff117224 */ /* 0x000fc400078e0006 */
[----:B------:R-:W-:Y:S11]  /*193e0*/  IMAD.MOV.U32 R16, RZ, RZ, R7 ;  /* 0x000000ffff107224 */ /* 0x000ff600078e0007 */
[----:B------:R-:W-:Y:S03]  /*193f0*/  @!UPT UIADD3 URZ, URZ, URZ, URZ ;  /* 0x0000003f3f3ff290 */ /* 0x000fe6000fffe03f */
[----:B------:R-:W-:Y:S01]  /*19400*/  STL.64 [R1+0x540], R20 ;  /* 0x0005401401007387 */ /* 0x000fe20000100a00 */
[----:B------:R0:W-:Y:S02]  /*19410*/  STL.64 [R1+0x548], R22 ;  /* 0x0005481601007387 */ /* 0x0001e40000100a00 */
[----:B------:R-:W2:Y:S02]  /*19420*/  LDL.LU.64 R6, [R1+0x1d28] ;  /* 0x001d280001067983 */ /* 0x000ea40000300a00 */
[----:B------:R-:W2:Y:S02]  /*19430*/  LDL.LU.64 R4, [R1+0x1d20] ;  /* 0x001d200001047983 */ /* 0x000ea40000300a00 */
[----:B------:R-:W-:Y:S02]  /*19440*/  IMAD.MOV.U32 R3, RZ, RZ, R10 ;  /* 0x000000ffff037224 */ /* 0x000fe400078e000a */
[----:B------:R-:W-:Y:S01]  /*19450*/  IMAD.MOV.U32 R2, RZ, RZ, R11 ;  /* 0x000000ffff027224 */ /* 0x000fe200078e000b */
[----:B0-----:R-:W3:Y:S01]  /*19460*/  LDL.64 R22, [R1+0x18] ;  /* 0x0000180001167983 */ /* 0x001ee20000100a00 */
[C---:B--2---:R-:W-:Y:S11]  /*19470*/  HMMA.16816.F32.BF16 R24, R4.reuse, R10, R24 ;  /* 0x0000000a0418723c */ /* 0x044ff60000041818 */
[----:B------:R-:W-:Y:S11]  /*19480*/  @!UPT UIADD3 URZ, URZ, URZ, URZ ;  /* 0x0000003f3f3ff290 */ /* 0x000ff6000fffe03f */
[----:B------:R-:W-:Y:S01]  /*19490*/  @!UPT UIADD3 URZ, URZ, URZ, URZ ;  /* 0x0000003f3f3ff290 */ /* 0x000fe2000fffe03f */
[----:B------:R-:W-:Y:S01]  /*194a0*/  STL.64 [R1+0x530], R24 ;  /* 0x0005301801007387 */ /* 0x000fe20000100a00 */
[----:B------:R0:W-:Y:S03]  /*194b0*/  STL.64 [R1+0x538], R26 ;  /* 0x0005381a01007387 */ /* 0x0001e60000100a00 */
[----:B0-----:R-:W2:Y:S01]  /*194c0*/  LDL.LU.64 R26, [R1+0x1d18] ;  /* 0x001d1800011a7983 */ /* 0x001ea20000300a00 */
[----:B------:R-:W2:Y:S02]  /*194d0*/  LDL.LU.64 R24, [R1+0x1d10] ;  /* 0x001d100001187983 */ /* 0x000ea40000300a00 */
[----:B------:R-:W3:Y:S02]  /*194e0*/  LDL.LU.64 R10, [R1+0x1d08] ;  /* 0x001d0800010a7983 */ /* 0x000ee40000300a00 */
[----:B------:R-:W3:Y:S02]  /*194f0*/  LDL.LU.64 R8, [R1+0x1d00] ;  /* 0x001d000001087983 */ /* 0x000ee40000300a00 */
[C---:B---3--:R-:W-:Y:S11]  /*19500*/  HMMA.16816.F32.BF16 R8, R4.reuse, R22, R8 ;  /* 0x000000160408723c */ /* 0x048ff60000041808 */
[----:B------:R-:W-:Y:S11]  /*19510*/  @!UPT UIADD3 URZ, URZ, URZ, URZ ;  /* 0x0000003f3f3ff290 */ /* 0x000ff6000fffe03f */
[----:B------:R-:W-:Y:S01]  /*19520*/  @!UPT UIADD3 URZ, URZ, URZ, URZ ;  /* 0x0000003f3f3ff290 */ /* 0x000fe2000fffe03f */
[----:B------:R-:W-:Y:S01]  /*19530*/  STL.64 [R1+0x520], R8 ;  /* 0x0005200801007387 */ /* 0x000fe20000100a00 */
[----:B------:R0:W-:Y:S03]  /*19540*/  STL.64 [R1+0x528], R10 ;  /* 0x0005280a01007387 */ /* 0x0001e60000100a00 */
[----:B0-----:R-:W2:Y:S02]  /*19550*/  LDL.LU.64 R10, [R1+0x1cf8] ;  /* 0x001cf800010a7983 */ /* 0x001ea40000300a00 */
[----:B--2---:R-:W-:Y:S01]  /*19560*/  HMMA.16816.F32.BF16 R24, R4, R10, R24 ;  /* 0x0000000a0418723c */ /* 0x004fe20000041818 */
[----:B------:R-:W-:Y:S02]  /*19570*/  IMAD.MOV.U32 R21, RZ, RZ, R10 ;  /* 0x000000ffff157224 */ /* 0x000fe400078e000a */
[----:B------:R-:W-:Y:S11]  /*19580*/  IMAD.MOV.U32 R20, RZ, RZ, R11 ;  /* 0x000000ffff147224 */ /* 0x000ff600078e000b */
[----:B------:R-:W-:Y:S09]  /*19590*/  @!UPT UIADD3 URZ, URZ, URZ, URZ ;  /* 0x0000003f3f3ff290 */ /* 0x000ff2000fffe03f */
[----:B------:R-:W-:Y:S01]  /*195a0*/  STL.64 [R1+0x510], R24 ;  /* 0x0005101801007387 */ /* 0x000fe20000100a00 */
[----:B------:R0:W-:Y:S03]  /*195b0*/  STL.64 [R1+0x518], R26 ;  /* 0x0005181a01007387 */ /* 0x0001e60000100a00 */
[----:B0-----:R-:W2:Y:S01]  /*195c0*/  LDL.LU.64 R26, [R1+0x1cf0] ;  /* 0x001cf000011a7983 */ /* 0x001ea20000300a00 */
[----:B------:R-:W3:Y:S02]  /*195d0*/  LDL.LU.64 R24, [R1+0x1ce8] ;  /* 0x001ce80001187983 */ /* 0x000ee40000300a00 */
[----:B------:R-:W2:Y:S02]  /*195e0*/  LDL.LU.64 R10, [R1+0x1ce0] ;  /* 0x001ce000010a7983 */ /* 0x000ea40000300a00 */
[----:B------:R-:W2:Y:S01]  /*195f0*/  LDL.LU.64 R8, [R1+0x1cd8] ;  /* 0x001cd80001087983 */ /* 0x000ea20000300a00 */
[----:B------:R-:W0:Y:S01]  /*19600*/  S2R R13, SR_TID.X ;  /* 0x00000000000d7919 */ /* 0x000e220000002100 */
[----:B------:R-:W-:-:S02]  /*19610*/  IMAD.MOV.U32 R18, RZ, RZ, R23 ;  /* 0x000000ffff127224 */ /* 0x000fc400078e0017 */
[----:B------:R-:W1:Y:S02]  /*19620*/  S2R R23, SR_TID.X ;  /* 0x0000000000177919 */ /* 0x000e640000002100 */
[C---:B0-----:R-:W-:Y:S01]  /*19630*/  IMAD.SHL.U32 R0, R13.reuse, 0x2, RZ ;  /* 0x000000020d007824 */ /* 0x041fe200078e00ff */
[C---:B------:R-:W-:Y:S01]  /*19640*/  LOP3.LUT R12, R13.reuse, 0x7, RZ, 0xc0, !PT ;  /* 0x000000070d0c7812 */ /* 0x040fe200078ec0ff */
[----:B------:R-:W-:-:S03]  /*19650*/  IMAD.SHL.U32 R13, R13, 0x200, RZ ;  /* 0x000002000d0d7824 */ /* 0x000fc600078e00ff */
[----:B------:R-:W-:Y:S01]  /*19660*/  LOP3.LUT R0, R0, 0x10, RZ, 0xc0, !PT ;  /* 0x0000001000007812 */ /* 0x000fe200078ec0ff */
[----:B------:R-:W-:-:S03]  /*19670*/  IMAD R12, R12, 0x410, RZ ;  /* 0x000004100c0c7824 */ /* 0x000fc600078e02ff */
[----:B-1----:R-:W-:Y:S02]  /*19680*/  LOP3.LUT R0, R0, 0x60, R23, 0xf8, !PT ;  /* 0x0000006000007812 */ /* 0x002fe400078ef817 */
[----:B------:R-:W-:Y:S02]  /*19690*/  LOP3.LUT R13, R13, 0x2000, RZ, 0xc0, !PT ;  /* 0x000020000d0d7812 */ /* 0x000fe400078ec0ff */
[----:B------:R-:W-:-:S05]  /*196a0*/  LOP3.LUT R0, R12, R0, RZ, 0x3c, !PT ;  /* 0x000000000c007212 */ /* 0x000fca00078e3cff */
[----:B------:R-:W-:Y:S01]  /*196b0*/  IMAD.IADD R0, R13, 0x1, R0 ;  /* 0x000000010d007824 */ /* 0x000fe200078e0200 */
[C---:B--2---:R-:W-:Y:S01]  /*196c0*/  HMMA.16816.F32.BF16 R8, R4.reuse, R26, R8 ;  /* 0x0000001a0408723c */ /* 0x044fe20000041808 */
[----:B------:R-:W-:Y:S01]  /*196d0*/  STL.64 [R1+0x1c68], R26 ;  /* 0x001c681a01007387 */ /* 0x000fe20000100a00 */
[----:B---3--:R0:W-:Y:S11]  /*196e0*/  STL.64 [R1+0x1c60], R24 ;  /* 0x001c601801007387 */ /* 0x0081f60000100a00 */
[----:B------:R-:W-:Y:S10]  /*196f0*/  @!UPT UIADD3 URZ, URZ, URZ, URZ ;  /* 0x0000003f3f3ff290 */ /* 0x000ff4000fffe03f */
[----:B------:R-:W-:Y:S01]  /*19700*/  STL.64 [R1+0x100], R8 ;  /* 0x0001000801007387 */ /* 0x000fe20000100a00 */
[----:B------:R-:W-:Y:S02]  /*19710*/  STL.64 [R1+0x108], R10 ;  /* 0x0001080a01007387 */ /* 0x000fe40000100a00 */
[----:B------:R-:W1:Y:S04]  /*19720*/  LDSM.16.MT88.4 R8, [R0+0x4180] ;  /* 0x004180000008783b */ /* 0x000e680000004200 */
[----:B0-----:R-:W2:Y:S01]  /*19730*/  LDL.LU R24, [R1+0x2b0] ;  /* 0x0002b00001187983 */ /* 0x001ea20000300800 */
[----:B------:R-:W2:Y:S01]  /*19740*/  LDL.LU R25, [R1+0x2b4] ;  /* 0x0002b40001197983 */ /* 0x000ea20000300800 */
[----:B------:R-:W2:Y:S02]  /*19750*/  LDL.LU R26, [R1+0x2b8] ;  /* 0x0002b800011a7983 */ /* 0x000ea40000300800 */
[----:B------:R-:W2:Y:S01]  /*19760*/  LDL.LU R27, [R1+0x2bc] ;  /* 0x0002bc00011b7983 */ /* 0x000ea20000300800 */
[----:B-1----:R-:W-:Y:S01]  /*19770*/  STL.64 [R1+0x1cb8], R10 ;  /* 0x001cb80a01007387 */ /* 0x002fe20000100a00 */
[----:B------:R0:W-:Y:S03]  /*19780*/  STL.64 [R1+0x1cb0], R8 ;  /* 0x001cb00801007387 */ /* 0x0001e60000100a00 */
[----:B0-----:R-:W3:Y:S01]  /*19790*/  LDL.LU R8, [R1+0x190] ;  /* 0x0001900001087983 */ /* 0x001ee20000300800 */
[----:B------:R-:W3:Y:S02]  /*197a0*/  LDL.LU R9, [R1+0x194] ;  /* 0x0001940001097983 */ /* 0x000ee40000300800 */
[----:B------:R-:W3:Y:S02]  /*197b0*/  LDL.LU R10, [R1+0x198] ;  /* 0x00019800010a7983 */ /* 0x000ee40000300800 */
[----:B------:R-:W3:Y:S02]  /*197c0*/  LDL.LU R11, [R1+0x19c] ;  /* 0x00019c00010b7983 */ /* 0x000ee40000300800 */
[C---:B---3--:R-:W-:Y:S11]  /*197d0*/  HMMA.16816.F32.BF16 R8, R4.reuse, R14, R8 ;  /* 0x0000000e0408723c */ /* 0x048ff60000041808 */
[----:B------:R-:W-:Y:S11]  /*197e0*/  @!UPT UIADD3 URZ, URZ, URZ, URZ ;  /* 0x0000003f3f3ff290 */ /* 0x000ff6000fffe03f */
[----:B------:R-:W-:Y:S01]  /*197f0*/  @!UPT UIADD3 URZ, URZ, URZ, URZ ;  /* 0x0000003f3f3ff290 */ /* 0x000fe2000fffe03f */
[----:B------:R0:W-:Y:S02]  /*19800*/  STL.64 [R1+0x1d0], R8 ;  /* 0x0001d00801007387 */ /* 0x0001e40000100a00 */
[----:B0-----:R-:W-:Y:S02]  /*19810*/  IMAD.MOV.U32 R9, RZ, RZ, R14 ;  /* 0x000000ffff097224 */ /* 0x001fe400078e000e */
[----:B------:R-:W-:Y:S02]  /*19820*/  IMAD.MOV.U32 R8, RZ, RZ, R15 ;  /* 0x000000ffff087224 */ /* 0x000fe400078e000f */
[----:B------:R-:W0:Y:S04]  /*19830*/  LDSM.16.MT88.4 R12, [R0+0x4200] ;  /* 0x00420000000c783b */ /* 0x000e280000004200 */
[----:B------:R-:W-:Y:S04]  /*19840*/  STL.64 [R1+0x1d8], R10 ;  /* 0x0001d80a01007387 */ /* 0x000fe80000100a00 */
[----:B0-----:R0:W-:Y:S01]  /*19850*/  STL.64 [R1+0x1c30], R14 ;  /* 0x001c300e01007387 */ /* 0x0011e20000100a00 */
[----:B------:R-:W-:Y:S03]  /*19860*/  STL.64 [R1+0x1c28], R12 ;  /* 0x001c280c01007387 */ /* 0x000fe60000100a00 */
[----:B0-----:R-:W2:Y:S02]  /*19870*/  LDL.64 R14, [R1+0x38] ;  /* 0x00003800010e7983 */ /* 0x001ea40000100a00 */
[----:B--2---:R-:W-:Y:S11]  /*19880*/  HMMA.16816.F32.BF16 R24, R4, R14, R24 ;  /* 0x0000000e0418723c */ /* 0x004ff60000041818 */
[----:B------:R-:W-:Y:S11]  /*19890*/  @!UPT UIADD3 URZ, URZ, URZ, URZ ;  /* 0x0000003f3f3ff290 */ /* 0x000ff6000fffe03f */
[----:B------:R-:W-:Y:S01]  /*198a0*/  @!UPT UIADD3 URZ, URZ, URZ, URZ ;  /* 0x0000003f3f3ff290 */ /* 0x000fe2000fffe03f */
[----:B------:R-:W-:Y:S01]  /*198b0*/  STL.64 [R1+0x500], R24 ;  /* 0x0005001801007387 */ /* 0x000fe20000100a00 */
[----:B------:R0:W-:Y:S02]  /*198c0*/  STL.64 [R1+0x508], R26 ;  /* 0x0005081a01007387 */ /* 0x0001e40000100a00 */
[----:B0-----:R-:W-:Y:S02]  /*198d0*/  IMAD.MOV.U32 R26, RZ, RZ, R21 ;  /* 0x000000ffff1a7224 */ /* 0x001fe400078e0015 */
[----:B------:R-:W-:-:S05]  /*198e0*/  IMAD.MOV.U32 R27, RZ, RZ, R20 ;  /* 0x000000ffff1b7224 */ /* 0x000fca00078e0014 */
[----:B------:R-:W-:Y:S01]  /*198f0*/  STL.64 [R1+0x1c80], R26 ;  /* 0x001c801a01007387 */ /* 0x000fe20000100a00 */
[----:B------:R0:W-:Y:S02]  /*19900*/  STL.64 [R1+0x1c58], R14 ;  /* 0x001c580e01007387 */ /* 0x0001e40000100a00 */
[----:B------:R-:W2:Y:S02]  /*19910*/  LDL.LU R12, [R1+0x410] ;  /* 0x00041000010c7983 */ /* 0x000ea40000300800 */
[----:B------:R-:W2:Y:S01]  /*19920*/  LDL.LU R13, [R1+0x414] ;  /* 0x00041400010d7983 */ /* 0x000ea20000300800 */
[----:B0-----:R-:W3:Y:S01]  /*19930*/  LDL.LU R14, [R1+0x418] ;  /* 0x00041800010e7983 */ /* 0x001ee20000300800 */
[----:B------:R-:W3:Y:S02]  /*19940*/  LDL.LU R15, [R1+0x41c] ;  /* 0x00041c00010f7983 */ /* 0x000ee40000300800 */
[----:B------:R-:W-:Y:S02]  /*19950*/  IMAD.MOV.U32 R10, RZ, RZ, R17 ;  /* 0x000000ffff0a7224 */ /* 0x000fe400078e0011 */
[----:B------:R-:W-:-:S02]  /*19960*/  IMAD.MOV.U32 R11, RZ, RZ, R16 ;  /* 0x000000ffff0b7224 */ /* 0x000fc400078e0010 */
[----:B------:R-:W-:Y:S02]  /*19970*/  IMAD.MOV.U32 R19, RZ, RZ, R22 ;  /* 0x000000ffff137224 */ /* 0x000fe400078e0016 */
[----:B------:R-:W-:Y:S01]  /*19980*/  IMAD.MOV.U32 R27, RZ, RZ, R18 ;  /* 0x000000ffff1b7224 */ /* 0x000fe200078e0012 */
[----:B------:R-:W-:Y:S01]  /*19990*/  STL.64 [R1+0x1cd0], R10 ;  /* 0x001cd00a01007387 */ /* 0x000fe20000100a00 */
[----:B------:R0:W-:Y:S02]  /*199a0*/  STL.64 [R1+0x1cc8], R8 ;  /* 0x001cc80801007387 */ /* 0x0001e40000100a00 */
[----:B------:R-:W-:Y:S02]  /*199b0*/  IMAD.MOV.U32 R26, RZ, RZ, R19 ;  /* 0x000000ffff1a7224 */ /* 0x000fe400078e0013 */
[----:B------:R-:W1:Y:S04]  /*199c0*/  LDSM.16.MT88.4 R16, [R0+0x4280] ;  /* 0x004280000010783b */ /* 0x000e680000004200 */
[----:B0-----:R-:W4:Y:S01]  /*199d0*/  LDL.LU R8, [R1+0x3d0] ;  /* 0x0003d00001087983 */ /* 0x001f220000300800 */
[----:B------:R-:W4:Y:S02]  /*199e0*/  LDL.LU R9, [R1+0x3d4] ;  /* 0x0003d40001097983 */ /* 0x000f240000300800 */
[----:B------:R-:W4:Y:S02]  /*199f0*/  LDL.LU R10, [R1+0x3d8] ;  /* 0x0003d800010a7983 */ /* 0x000f240000300800 */
[----:B------:R-:W4:Y:S01]  /*19a00*/  LDL.LU R11, [R1+0x3dc] ;  /* 0x0003dc00010b7983 */ /* 0x000f220000300800 */
[----:B------:R-:W4:Y:S01]  /*19a10*/  LDL.64 R22, [R1+0x78] ;  /* 0x0000780001167983 */ /* 0x000f220000100a00 */
[----:B------:R-:W-:Y:S03]  /*19a20*/  STL.64 [R1+0x1c98], R26 ;  /* 0x001c981a01007387 */ /* 0x000fe60000100a00 */
[----:B---3--:R-:W-:Y:S01]  /*19a30*/  STL.64 [R1+0x1c78], R14 ;  /* 0x001c780e01007387 */ /* 0x008fe20000100a00 */
[----:B--2---:R0:W-:Y:S03]  /*19a40*/  STL.64 [R1+0x1c70], R12 ;  /* 0x001c700c01007387 */ /* 0x0041e60000100a00 */
[----:B0-----:R-:W2:Y:S01]  /*19a50*/  LDL.LU R12, [R1+0x420] ;  /* 0x00042000010c7983 */ /* 0x001ea20000300800 */
[----:B------:R-:W2:Y:S02]  /*19a60*/  LDL.LU R13, [R1+0x424] ;  /* 0x00042400010d7983 */ /* 0x000ea40000300800 */
[----:B------:R-:W3:Y:S02]  /*19a70*/  LDL.LU R14, [R1+0x428] ;  /* 0x00042800010e7983 */ /* 0x000ee40000300800 */
[----:B------:R-:W3:Y:S02]  /*19a80*/  LDL.LU R15, [R1+0x42c] ;  /* 0x00042c00010f7983 */ /* 0x000ee40000300800 */
[----:B------:R-:W-:-:S02]  /*19a90*/  IMAD.MOV.U32 R26, RZ, RZ, R3 ;  /* 0x000000ffff1a7224 */ /* 0x000fc400078e0003 */
[----:B------:R-:W-:-:S05]  /*19aa0*/  IMAD.MOV.U32 R27, RZ, RZ, R2 ;  /* 0x000000ffff1b7224 */ /* 0x000fca00078e0002 */
[----:B------:R0:W-:Y:S01]  /*19ab0*/  STL.64 [R1+0x1cc0], R26 ;  /* 0x001cc01a01007387 */ /* 0x0001e20000100a00 */
[----:B------:R-:W4:Y:S02]  /*19ac0*/  LDL.LU R24, [R1+0x3c0] ;  /* 0x0003c00001187983 */ /* 0x000f240000300800 */
[----:B------:R-:W4:Y:S01]  /*19ad0*/  LDL.LU R25, [R1+0x3c4] ;  /* 0x0003c40001197983 */ /* 0x000f220000300800 */
[----:B0-----:R-:W4:Y:S01]  /*19ae0*/  LDL.LU R26, [R1+0x3c8] ;  /* 0x0003c800011a7983 */ /* 0x001f220000300800 */
[----:B------:R-:W4:Y:S03]  /*19af0*/  LDL.LU R27, [R1+0x3cc] ;  /* 0x0003cc00011b7983 */ /* 0x000f260000300800 */
[----:B---3--:R-:W-:Y:S01]  /*19b00*/  STL.64 [R1+0x1c90], R14 ;  /* 0x001c900e01007387 */ /* 0x008fe20000100a00 */
[----:B--2---:R0:W-:Y:S03]  /*19b10*/  STL.64 [R1+0x1c88], R12 ;  /* 0x001c880c01007387 */ /* 0x0041e60000100a00 */
[----:B0-----:R-:W2:Y:S01]  /*19b20*/  LDL.LU R12, [R1+0x430] ;  /* 0x00043000010c7983 */ /* 0x001ea20000300800 */
[----:B------:R-:W2:Y:S02]  /*19b30*/  LDL.LU R13, [R1+0x434] ;  /* 0x00043400010d7983 */ /* 0x000ea40000300800 */
[----:B------:R-:W3:Y:S02]  /*19b40*/  LDL.LU R14, [R1+0x438] ;  /* 0x00043800010e7983 */ /* 0x000ee40000300800 */
[----:B------:R-:W3:Y:S01]  /*19b50*/  LDL.LU R15, [R1+0x43c] ;  /* 0x00043c00010f7983 */ /* 0x000ee20000300800 */
[----:B----4-:R-:W-:Y:S01]  /*19b60*/  HMMA.16816.F32.BF16 R8, R4, R22, R8 ;  /* 0x000000160408723c */ /* 0x010fe20000041808 */
[----:B------:R-:W-:-:S02]  /*19b70*/  IMAD.MOV.U32 R2, RZ, RZ, R22 ;  /* 0x000000ffff027224 */ /* 0x000fc400078e0016 */
[----:B------:R-:W-:Y:S02]  /*19b80*/  IMAD.MOV.U32 R3, RZ, RZ, R23 ;  /* 0x000000ffff037224 */ /* 0x000fe400078e0017 */
[----:B------:R-:W0:Y:S04]  /*19b90*/  LDSM.16.MT88.4 R20, [R0+0x4300] ;  /* 0x004300000014783b */ /* 0x000e280000004200 */
[----:B---3--:R-:W-:Y:S01]  /*19ba0*/  STL.64 [R1+0x1ca8], R14 ;  /* 0x001ca80e01007387 */ /* 0x008fe20000100a00 */
[----:B--2---:R2:W-:Y:S03]  /*19bb0*/  STL.64 [R1+0x1ca0], R12 ;  /* 0x001ca00c01007387 */ /* 0x0045e60000100a00 */
[----:B--2---:R-:W2:Y:S01]  /*19bc0*/  LDL.LU R12, [R1+0x440] ;  /* 0x00044000010c7983 */ /* 0x004ea20000300800 */
[----:B------:R-:W2:Y:S02]  /*19bd0*/  LDL.LU R13, [R1+0x444] ;  /* 0x00044400010d7983 */ /* 0x000ea40000300800 */
[----:B------:R-:W2:Y:S02]  /*19be0*/  LDL.LU R14, [R1+0x448] ;  /* 0x00044800010e7983 */ /* 0x000ea40000300800 */
[----:B------:R-:W2:Y:S01]  /*19bf0*/  LDL.LU R15, [R1+0x44c] ;  /* 0x00044c00010f7983 */ /* 0x000ea20000300800 */
[----:B-1----:R-:W-:Y:S01]  /*19c00*/  STL.64 [R1+0x1bc8], R18 ;  /* 0x001bc81201007387 */ /* 0x002fe20000100a00 */
[----:B------:R1:W-:Y:S03]  /*19c10*/  STL.64 [R1+0x1bc0], R16 ;  /* 0x001bc01001007387 */ /* 0x0003e60000100a00 */
[----:B-1----:R-:W3:Y:S01]  /*19c20*/  LDL.LU R16, [R1+0x3f0] ;  /* 0x0003f00001107983 */ /* 0x002ee20000300800 */
[----:B------:R-:W3:Y:S02]  /*19c30*/  LDL.LU R17, [R1+0x3f4] ;  /* 0x0003f40001117983 */ /* 0x000ee40000300800 */
[----:B------:R-:W3:Y:S02]  /*19c40*/  LDL.LU R18, [R1+0x3f8] ;  /* 0x0003f80001127983 */ /* 0x000ee40000300800 */
[----:B------:R-:W3:Y:S01]  /*19c50*/  LDL.LU R19, [R1+0x3fc] ;  /* 0x0003fc0001137983 */ /* 0x000ee20000300800 */
[----:B------:R-:W-:Y:S01]  /*19c60*/  STL.64 [R1+0x4f0], R8 ;  /* 0x0004f00801007387 */ /* 0x000fe20000100a00 */
[----:B------:R1:W-:Y:S03]  /*19c70*/  STL.64 [R1+0x4f8], R10 ;  /* 0x0004f80a01007387 */ /* 0x0003e60000100a00 */
[----:B-1----:R-:W4:Y:S01]  /*19c80*/  LDL.LU.64 R10, [R1+0x1cd0] ;  /* 0x001cd000010a7983 */ /* 0x002f220000300a00 */
[----:B------:R-:W2:Y:S02]  /*19c90*/  LDL.LU.64 R8, [R1+0x1cc8] ;  /* 0x001cc80001087983 */ /* 0x000ea40000300a00 */
[----:B0-----:R2:W-:Y:S02]  /*19ca0*/  STL.64 [R1+0x1b30], R22 ;  /* 0x001b301601007387 */ /* 0x0015e40000100a00 */
[----:B------:R-:W-:Y:S01]  /*19cb0*/  STL.64 [R1+0x1b28], R20 ;  /* 0x001b281401007387 */ /* 0x000fe20000100a00 */
[----:B----4-:R-:W-:Y:S01]  /*19cc0*/  HMMA.16816.F32.BF16 R4, R4, R10, R24 ;  /* 0x0000000a0404723c */ /* 0x010fe20000041818 */
[----:B------:R-:W4:Y:S01]  /*19cd0*/  LDL.LU.64 R26, [R1+0x1cc0] ;  /* 0x001cc000011a7983 */ /* 0x000f220000300a00 */
[----:B--2---:R-:W-:-:S02]  /*19ce0*/  IMAD.MOV.U32 R22, RZ, RZ, R9 ;  /* 0x000000ffff167224 */ /* 0x004fc400078e0009 */
[----:B------:R-:W-:Y:S02]  /*19cf0*/  IMAD.MOV.U32 R23, RZ, RZ, R8 ;  /* 0x000000ffff177224 */ /* 0x000fe400078e0008 */
[----:B------:R-:W4:Y:S01]  /*19d00*/  LDL.LU.64 R10, [R1+0x1cb8] ;  /* 0x001cb800010a7983 */ /* 0x000f220000300a00 */
[----:B------:R-:W4:Y:S11]  /*19d10*/  LDL.LU.64 R8, [R1+0x1cb0] ;  /* 0x001cb00001087983 */ /* 0x000f360000300a00 */
[----:B------:R-:W-:Y:S05]  /*19d20*/  @!UPT UIADD3 URZ, URZ, URZ, URZ ;  /* 0x0000003f3f3ff290 */ /* 0x000fea000fffe03f */
[----:B------:R-:W-:Y:S01]  /*19d30*/  STL.64 [R1+0x4b0], R4 ;  /* 0x0004b00401007387 */ /* 0x000fe20000100a00 */
[----:B------:R-:W-:Y:S02]  /*19d40*/  STL.64 [R1+0x4b8], R6 ;  /* 0x0004b80601007387 */ /* 0x000fe40000100a00 */
[----:B------:R-:W0:Y:S02]  /*19d50*/  LDSM.16.MT88.4 R4, [R0+0x4380] ;  /* 0x004380000004783b */ /* 0x000e240000004200 */
[----:B0-----:R0:W-:Y:S02]  /*19d60*/  STL.64 [R1+0x1ab8], R6 ;  /* 0x001ab80601007387 */ /* 0x0011e40000100a00 */
[----:B------:R1:W-:Y:S02]  /*19d70*/  STL.64 [R1+0x1ab0], R4 ;  /* 0x001ab00401007387 */ /* 0x0003e40000100a00 */
[----:B0-----:R-:W2:Y:S01]  /*19d80*/  LDL.LU.64 R6, [R1+0x88] ;  /* 0x0000880001067983 */ /* 0x001ea20000300a00 */
[C---:B----4-:R-:W-:Y:S03]  /*19d90*/  HMMA.16816.F32.BF16 R24, R8.reuse, R26, R12 ;  /* 0x0000001a0818723c */ /* 0x050fe6000004180c */
[----:B--2---:R0:W-:Y:S01]  /*19da0*/  STL.64 [R1+0x1c38], R6 ;  /* 0x001c380601007387 */ /* 0x0041e20000100a00 */
[----:B-1----:R-:W2:Y:S02]  /*19db0*/  LDL.LU R4, [R1+0x400] ;  /* 0x0004000001047983 */ /* 0x002ea40000300800 */
[----:B------:R-:W2:Y:S01]  /*19dc0*/  LDL.LU R5, [R1+0x404] ;  /* 0x0004040001057983 */ /* 0x000ea20000300800 */
[----:B0-----:R-:W2:Y:S01]  /*19dd0*/  LDL.LU R6, [R1+0x408] ;  /* 0x0004080001067983 */ /* 0x001ea20000300800 */
[----:B------:R-:W2:Y:S02]  /*19de0*/  LDL.LU R7, [R1+0x40c] ;  /* 0x00040c0001077983 */ /* 0x000ea40000300800 */
[----:B------:R-:W4:Y:S02]  /*19df0*/  LDL.LU.64 R14, [R1+0x1ca8] ;  /* 0x001ca800010e7983 */ /* 0x000f240000300a00 */
[----:B------:R-:W4:Y:S11]  /*19e00*/  LDL.LU.64 R12, [R1+0x1ca0] ;  /* 0x001ca000010c7983 */ /* 0x000f360000300a00 */
[----:B------:R-:W-:Y:S01]  /*19e10*/  STL.64 [R1+0x470], R24 ;  /* 0x0004701801007387 */ /* 0x000fe20000100a00 */
[----:B------:R0:W-:Y:S03]  /*19e20*/  STL.64 [R1+0x478], R26 ;  /* 0x0004781a01007387 */ /* 0x0001e60000100a00 */
        /* <DEDUP_REMOVED lines=14> */
[----:B0-----:R-:W4:Y:S01]  /*19f10*/  LDL.LU.64 R26, [R1+0x1c68] ;  /* 0x001c6800011a7983 */ /* 0x001f220000300a00 */
[----:B------:R-:W2:Y:S01]  /*19f20*/  LDL.LU.64 R24, [R1+0x1c60] ;  /* 0x001c600001187983 */ /* 0x000ea20000300a00 */
[C---:B----4-:R-:W-:Y:S11]  /*19f30*/  HMMA.16816.F32.BF16 R12, R8.reuse, R26, R12 ;  /* 0x0000001a080c723c */ /* 0x050ff6000004180c */
[----:B------:R-:W-:Y:S11]  /*19f40*/  @!UPT UIADD3 URZ, URZ, URZ, URZ ;  /* 0x0000003f3f3ff290 */ /* 0x000ff6000fffe03f */
[----:B------:R-:W-:Y:S01]  /*19f50*/  @!UPT UIADD3 URZ, URZ, URZ, URZ ;  /* 0x0000003f3f3ff290 */ /* 0x000fe2000fffe03f */
[----:B------:R-:W-:Y:S01]  /*19f60*/  STL.64 [R1+0x420], R12 ;  /* 0x0004200c01007387 */ /* 0x000fe20000100a00 */
[----:B------:R0:W-:Y:S03]  /*19f70*/  STL.64 [R1+0x428], R14 ;  /* 0x0004280e01007387 */ /* 0x0001e60000100a00 */
[----:B0-----:R-:W3:Y:S01]  /*19f80*/  LDL.LU.64 R14, [R1+0x1c58] ;  /* 0x001c5800010e7983 */ /* 0x001ee20000300a00 */
[C---:B--2---:R-:W-:Y:S01]  /*19f90*/  HMMA.16816.F32.BF16 R20, R8.reuse, R22, R4 ;  /* 0x000000160814723c */ /* 0x044fe20000041804 */
[----:B------:R-:W-:Y:S02]  /*19fa0*/  STL.64 [R1+0x1bf8], R26 ;  /* 0x001bf81a01007387 */ /* 0x000fe40000100a00 */
[----:B------:R-:W-:Y:S11]  /*19fb0*/  STL.64 [R1+0x1bf0], R24 ;  /* 0x001bf01801007387 */ /* 0x000ff60000100a00 */
[----:B------:R-:W-:Y:S09]  /*19fc0*/  @!UPT UIADD3 URZ, URZ, URZ, URZ ;  /* 0x0000003f3f3ff290 */ /* 0x000ff2000fffe03f */
[----:B------:R-:W-:Y:S01]  /*19fd0*/  STL.64 [R1+0x410], R20 ;  /* 0x0004101401007387 */ /* 0x000fe20000100a00 */
[----:B------:R-:W-:Y:S01]  /*19fe0*/  STL.64 [R1+0x418], R22 ;  /* 0x0004181601007387 */ /* 0x000fe20000100a00 */
[----:B---3--:R-:W-:Y:S11]  /*19ff0*/  HMMA.16816.F32.BF16 R16, R8, R14, R16 ;  /* 0x0000000e0810723c */ /* 0x008ff60000041810 */
[----:B------:R-:W-:Y:S11]  /*1a000*/  @!UPT UIADD3 URZ, URZ, URZ, URZ ;  /* 0x0000003f3f3ff290 */ /* 0x000ff6000fffe03f */
[----:B------:R-:W-:Y:S01]  /*1a010*/  @!UPT UIADD3 URZ, URZ, URZ, URZ ;  /* 0x0000003f3f3ff290 */ /* 0x000fe2000fffe03f */
[----:B------:R0:W-:Y:S01]  /*1a020*/  STL.64 [R1+0x3d0], R16 ;  /* 0x0003d01001007387 */ /* 0x0001e20000100a00 */
[----:B------:R1:W-:Y:S03]  /*1a030*/  STL.64 [R1+0x3d8], R18 ;  /* 0x0003d81201007387 */ /* 0x0003e60000100a00 */
[----:B0-----:R-:W2:Y:S01]  /*1a040*/  LDL.LU R16, [R1+0x350] ;  /* 0x0003500001107983 */ /* 0x001ea20000300800 */
[----:B------:R-:W2:Y:S02]  /*1a050*/  LDL.LU R17, [R1+0x354] ;  /* 0x0003540001117983 */ /* 0x000ea40000300800 */
[----:B-1----:R-:W3:Y:S02]  /*1a060*/  LDL.LU R18, [R1+0x358] ;  /* 0x0003580001127983 */ /* 0x002ee40000300800 */
[----:B------:R-:W3:Y:S01]  /*1a070*/  LDL.LU R19, [R1+0x35c] ;  /* 0x00035c0001137983 */ /* 0x000ee20000300800 */
[----:B------:R-:W4:Y:S01]  /*1a080*/  LDL.64 R26, [R1+0x8] ;  /* 0x00000800011a7983 */ /* 0x000f220000100a00 */
[----:B------:R-:W-:-:S02]  /*1a090*/  IMAD.MOV.U32 R4, RZ, RZ, R14 ;  /* 0x000000ffff047224 */ /* 0x000fc400078e000e */
[----:B------:R-:W-:Y:S01]  /*1a0a0*/  IMAD.MOV.U32 R0, RZ, RZ, R15 ;  /* 0x000000ffff007224 */ /* 0x000fe200078e000f */
[----:B----4-:R0:W-:Y:S01]  /*1a0b0*/  STL.64 [R1+0x1c10], R26 ;  /* 0x001c101a01007387 */ /* 0x0101e20000100a00 */
[----:B------:R-:W4:Y:S02]  /*1a0c0*/  LDL.LU R24, [R1+0x390] ;  /* 0x0003900001187983 */ /* 0x000f240000300800 */
[----:B------:R-:W4:Y:S01]  /*1a0d0*/  LDL.LU R25, [R1+0x394] ;  /* 0x0003940001197983 */ /* 0x000f220000300800 */
[----:B0-----:R-:W2:Y:S01]  /*1a0e0*/  LDL.LU R26, [R1+0x398] ;  /* 0x00039800011a7983 */ /* 0x001ea20000300800 */
[----:B------:R-:W2:Y:S02]  /*1a0f0*/  LDL.LU R27, [R1+0x39c] ;  /* 0x00039c00011b7983 */ /* 0x000ea40000300800 */
[----:B------:R-:W2:Y:S02]  /*1a100*/  LDL.LU R12, [R1+0x3b0] ;  /* 0x0003b000010c7983 */ /* 0x000ea40000300800 */
[----:B------:R-:W2:Y:S01]  /*1a110*/  LDL.LU R13, [R1+0x3b4] ;  /* 0x0003b400010d7983 */ /* 0x000ea20000300800 */
[----:B------:R-:W2:Y:S01]  /*1a120*/  LDL.LU R14, [R1+0x3b8] ;  /* 0x0003b800010e7983 */ /* 0x000ea20000300800 */
[----:B------:R-:W2:Y:S02]  /*1a130*/  LDL.LU R15, [R1+0x3bc] ;  /* 0x0003bc00010f7983 */ /* 0x000ea40000300800 */
[----:B------:R-:W-:-:S02]  /*1a140*/  IMAD.MOV.U32 R6, RZ, RZ, R2 ;  /* 0x000000ffff067224 */ /* 0x000fc400078e0002 */
[----:B------:R-:W-:Y:S01]  /*1a150*/  IMAD.MOV.U32 R7, RZ, RZ, R3 ;  /* 0x000000ffff077224 */ /* 0x000fe200078e0003 */
[----:B--2---:R-:W-:Y:S01]  /*1a160*/  STL.64 [R1+0x1c48], R14 ;  /* 0x001c480e01007387 */ /* 0x004fe20000100a00 */
[----:B------:R0:W-:Y:S02]  /*1a170*/  STL.64 [R1+0x1c40], R12 ;  /* 0x001c400c01007387 */ /* 0x0001e40000100a00 */
[----:B------:R-:W2:Y:S02]  /*1a180*/  LDL.LU R2, [R1+0x1c54] ;  /* 0x001c540001027983 */ /* 0x000ea40000300800 */
[----:B------:R-:W2:Y:S01]  /*1a190*/  LDL.LU R3, [R1+0x1c50] ;  /* 0x001c500001037983 */ /* 0x000ea20000300800 */
[----:B0-----:R-:W2:Y:S01]  /*1a1a0*/  LDL.LU R12, [R1+0x3e0] ;  /* 0x0003e000010c7983 */ /* 0x001ea20000300800 */
[----:B------:R-:W2:Y:S02]  /*1a1b0*/  LDL.LU R13, [R1+0x3e4] ;  /* 0x0003e400010d7983 */ /* 0x000ea40000300800 */
[----:B------:R-:W2:Y:S02]  /*1a1c0*/  LDL.LU R14, [R1+0x3e8] ;  /* 0x0003e800010e7983 */ /* 0x000ea40000300800 */
[----:B------:R-:W2:Y:S01]  /*1a1d0*/  LDL.LU R15, [R1+0x3ec] ;  /* 0x0003ec00010f7983 */ /* 0x000ea20000300800 */
[----:B------:R-:W-:Y:S01]  /*1a1e0*/  STL.64 [R1+0x1c20], R26 ;  /* 0x001c201a01007387 */ /* 0x000fe20000100a00 */
[----:B----4-:R0:W-:Y:S03]  /*1a1f0*/  STL.64 [R1+0x1c18], R24 ;  /* 0x001c181801007387 */ /* 0x0101e60000100a00 */
[----:B0-----:R-:W4:Y:S01]  /*1a200*/  LDL.LU R24, [R1+0x3a0] ;  /* 0x0003a00001187983 */ /* 0x001f220000300800 */
[----:B------:R-:W4:Y:S02]  /*1a210*/  LDL.LU R25, [R1+0x3a4] ;  /* 0x0003a40001197983 */ /* 0x000f240000300800 */
[----:B------:R-:W4:Y:S02]  /*1a220*/  LDL.LU R26, [R1+0x3a8] ;  /* 0x0003a800011a7983 */ /* 0x000f240000300800 */
[----:B------:R-:W4:Y:S01]  /*1a230*/  LDL.LU R27, [R1+0x3ac] ;  /* 0x0003ac00011b7983 */ /* 0x000f220000300800 */
[----:B---3--:R-:W-:Y:S01]  /*1a240*/  STL.64 [R1+0x1be8], R18 ;  /* 0x001be81201007387 */ /* 0x008fe20000100a00 */
[----:B------:R0:W-:Y:S03]  /*1a250*/  STL.64 [R1+0x1be0], R16 ;  /* 0x001be01001007387 */ /* 0x0001e60000100a00 */
[----:B0-----:R-:W3:Y:S01]  /*1a260*/  LDL.LU R16, [R1+0x370] ;  /* 0x0003700001107983 */ /* 0x001ee20000300800 */
[----:B------:R-:W3:Y:S02]  /*1a270*/  LDL.LU R17, [R1+0x374] ;  /* 0x0003740001117983 */ /* 0x000ee40000300800 */
[----:B------:R-:W2:Y:S02]  /*1a280*/  LDL.LU R18, [R1+0x378] ;  /* 0x0003780001127983 */ /* 0x000ea40000300800 */
[----:B------:R-:W2:Y:S02]  /*1a290*/  LDL.LU R19, [R1+0x37c] ;  /* 0x00037c0001137983 */ /* 0x000ea40000300800 */
[----:B--2---:R-:W-:Y:S01]  /*1a2a0*/  STL.64 [R1+0x1c08], R18 ;  /* 0x001c081201007387 */ /* 0x004fe20000100a00 */
[----:B---3--:R0:W-:Y:S03]  /*1a2b0*/  STL.64 [R1+0x1c00], R16 ;  /* 0x001c001001007387 */ /* 0x0081e60000100a00 */
[----:B0-----:R-:W2:Y:S01]  /*1a2c0*/  LDL.LU R16, [R1+0x380] ;  /* 0x0003800001107983 */ /* 0x001ea20000300800 */
[----:B------:R-:W2:Y:S02]  /*1a2d0*/  LDL.LU R17, [R1+0x384] ;  /* 0x0003840001117983 */ /* 0x000ea40000300800 */
[----:B------:R-:W2:Y:S02]  /*1a2e0*/  LDL.LU R18, [R1+0x388] ;  /* 0x0003880001127983 */ /* 0x000ea40000300800 */
[----:B------:R-:W2:Y:S01]  /*1a2f0*/  LDL.LU R19, [R1+0x38c] ;  /* 0x00038c0001137983 */ /* 0x000ea20000300800 */
[----:B------:R-:W3:Y:S01]  /*1a300*/  LDL.LU R20, [R1+0x180] ;  /* 0x0001800001147983 */ /* 0x000ee20000300800 */
[----:B------:R-:W3:Y:S02]  /*1a310*/  LDL.LU R21, [R1+0x184] ;  /* 0x0001840001157983 */ /* 0x000ee40000300800 */
[----:B------:R-:W2:Y:S02]  /*1a320*/  LDL.LU R22, [R1+0x188] ;  /* 0x0001880001167983 */ /* 0x000ea40000300800 */
[----:B------:R-:W2:Y:S02]  /*1a330*/  LDL.LU R23, [R1+0x18c] ;  /* 0x00018c0001177983 */ /* 0x000ea40000300800 */
[----:B--2---:R-:W-:Y:S01]  /*1a340*/  STL.64 [R1+0x1b40], R22 ;  /* 0x001b401601007387 */ /* 0x004fe20000100a00 */
[----:B---3--:R0:W-:Y:S03]  /*1a350*/  STL.64 [R1+0x1b38], R20 ;  /* 0x001b381401007387 */ /* 0x0081e60000100a00 */
[----:B0-----:R-:W2:Y:S01]  /*1a360*/  LDL.LU R20, [R1+0x230] ;  /* 0x0002300001147983 */ /* 0x001ea20000300800 */
[----:B------:R-:W2:Y:S02]  /*1a370*/  LDL.LU R21, [R1+0x234] ;  /* 0x0002340001157983 */ /* 0x000ea40000300800 */
[----:B------:R-:W3:Y:S02]  /*1a380*/  LDL.LU R22, [R1+0x238] ;  /* 0x0002380001167983 */ /* 0x000ee40000300800 */
[----:B------:R-:W3:Y:S02]  /*1a390*/  LDL.LU R23, [R1+0x23c] ;  /* 0x00023c0001177983 */ /* 0x000ee40000300800 */
[----:B---3--:R0:W-:Y:S02]  /*1a3a0*/  STL.64 [R1+0x1b50], R22 ;  /* 0x001b501601007387 */ /* 0x0081e40000100a00 */
[----:B0-----:R-:W-:-:S02]  /*1a3b0*/  IMAD.MOV.U32 R22, RZ, RZ, R4 ;  /* 0x000000ffff167224 */ /* 0x001fc400078e0004 */
[C---:B------:R-:W-:Y:S01]  /*1a3c0*/  HMMA.16816.F32.BF16 R4, R8.reuse, R6, R12 ;  /* 0x000000060804723c */ /* 0x040fe2000004180c */
[----:B--2---:R-:W-:Y:S01]  /*1a3d0*/  STL.64 [R1+0x1b48], R20 ;  /* 0x001b481401007387 */ /* 0x004fe20000100a00 */
[----:B------:R-:W2:Y:S02]  /*1a3e0*/  LDL.LU.64 R14, [R1+0x1c48] ;  /* 0x001c4800010e7983 */ /* 0x000ea40000300a00 */
[----:B------:R-:W2:Y:S11]  /*1a3f0*/  LDL.LU.64 R12, [R1+0x1c40] ;  /* 0x001c4000010c7983 */ /* 0x000eb60000300a00 */
[----:B------:R-:W-:Y:S08]  /*1a400*/  @!UPT UIADD3 URZ, URZ, URZ, URZ ;  /* 0x0000003f3f3ff290 */ /* 0x000ff0000fffe03f */
[----:B------:R-:W-:Y:S01]  /*1a410*/  STL.64 [R1+0x3c0], R4 ;  /* 0x0003c00401007387 */ /* 0x000fe20000100a00 */
[----:B------:R0:W-:Y:S03]  /*1a420*/  STL.64 [R1+0x3c8], R6 ;  /* 0x0003c80601007387 */ /* 0x0001e60000100a00 */
[----:B0-----:R-:W2:Y:S02]  /*1a430*/  LDL.LU.64 R6, [R1+0x1c38] ;  /* 0x001c380001067983 */ /* 0x001ea40000300a00 */
[----:B--2---:R-:W-:Y:S02]  /*1a440*/  HMMA.16816.F32.BF16 R8, R8, R6, R12 ;  /* 0x000000060808723c */ /* 0x004fe4000004180c */
[----:B------:R-:W4:Y:S01]  /*1a450*/  LDL.LU.64 R14, [R1+0x1c30] ;  /* 0x001c3000010e7983 */ /* 0x000f220000300a00 */
[----:B------:R-:W4:Y:S02]  /*1a460*/  LDL.LU.64 R12, [R1+0x1c28] ;  /* 0x001c2800010c7983 */ /* 0x000f240000300a00 */
[----:B------:R0:W-:Y:S02]  /*1a470*/  STL.64 [R1+0x1bd0], R6 ;  /* 0x001bd00601007387 */ /* 0x0001e40000100a00 */
[----:B0-----:R-:W2:Y:S11]  /*1a480*/  LDL.64 R6, [R1+0x18] ;  /* 0x0000180001067983 */ /* 0x001eb60000100a00 */
[----:B------:R-:W-:Y:S05]  /*1a490*/  @!UPT UIADD3 URZ, URZ, URZ, URZ ;  /* 0x0000003f3f3ff290 */ /* 0x000fea000fffe03f */
        /* <DEDUP_REMOVED lines=8> */
[----:B0-----:R-:W2:Y:S01]  /*1a520*/  LDL.LU.64 R26, [R1+0x1c20] ;  /* 0x001c2000011a7983 */ /* 0x001ea20000300a00 */
[----:B------:R-:W2:Y:S02]  /*1a530*/  LDL.LU.64 R24, [R1+0x1c18] ;  /* 0x001c180001187983 */ /* 0x000ea40000300a00 */
[----:B------:R0:W-:Y:S02]  /*1a540*/  STL.64 [R1+0x1bd8], R10 ;  /* 0x001bd80a01007387 */ /* 0x0001e40000100a00 */
[----:B0-----:R-:W3:Y:S01]  /*1a550*/  LDL.64 R10, [R1+0x48] ;  /* 0x00004800010a7983 */ /* 0x001ee20000100a00 */
[C---:B--2---:R-:W-:Y:S11]  /*1a560*/  HMMA.16816.F32.BF16 R24, R12.reuse, R6, R24 ;  /* 0x000000060c18723c */ /* 0x044ff60000041818 */
[----:B------:R-:W-:Y:S11]  /*1a570*/  @!UPT UIADD3 URZ, URZ, URZ, URZ ;  /* 0x0000003f3f3ff290 */ /* 0x000ff6000fffe03f */
[----:B------:R-:W-:Y:S01]  /*1a580*/  @!UPT UIADD3 URZ, URZ, URZ, URZ ;  /* 0x0000003f3f3ff290 */ /* 0x000fe2000fffe03f */
[----:B------:R-:W-:Y:S01]  /*1a590*/  STL.64 [R1+0x390], R24 ;  /* 0x0003901801007387 */ /* 0x000fe20000100a00 */
[----:B------:R0:W-:Y:S03]  /*1a5a0*/  STL.64 [R1+0x398], R26 ;  /* 0x0003981a01007387 */ /* 0x0001e60000100a00 */
[----:B0-----:R-:W2:Y:S01]  /*1a5b0*/  LDL.LU.64 R26, [R1+0x1c10] ;  /* 0x001c1000011a7983 */ /* 0x001ea20000300a00 */
[----:B------:R-:W-:Y:S01]  /*1a5c0*/  IMAD.MOV.U32 R23, RZ, RZ, R0 ;  /* 0x000000ffff177224 */ /* 0x000fe200078e0000 */
        /* <DEDUP_REMOVED lines=8> */
[----:B------:R-:W2:Y:S02]  /*1a650*/  LDL.LU.64 R26, [R1+0x1bf8] ;  /* 0x001bf800011a7983 */ /* 0x000ea40000300a00 */
[----:B------:R-:W4:Y:S01]  /*1a660*/  LDL.LU.64 R24, [R1+0x1bf0] ;  /* 0x001bf00001187983 */ /* 0x000f220000300a00 */
[----:B--2---:R-:W-:Y:S11]  /*1a670*/  HMMA.16816.F32.BF16 R16, R12, R26, R16 ;  /* 0x0000001a0c10723c */ /* 0x004ff60000041810 */
[----:B------:R-:W-:Y:S11]  /*1a680*/  @!UPT UIADD3 URZ, URZ, URZ, URZ ;  /* 0x0000003f3f3ff290 */ /* 0x000ff6000fffe03f */
[----:B------:R-:W-:Y:S01]  /*1a690*/  @!UPT UIADD3 URZ, URZ, URZ, URZ ;  /* 0x0000003f3f3ff290 */ /* 0x000fe2000fffe03f */
[----:B------:R-:W-:Y:S01]  /*1a6a0*/  STL.64 [R1+0x2d0], R16 ;  /* 0x0002d01001007387 */ /* 0x000fe20000100a00 */
[----:B------:R0:W-:Y:S03]  /*1a6b0*/  STL.64 [R1+0x2d8], R18 ;  /* 0x0002d81201007387 */ /* 0x0001e60000100a00 */
[----:B0-----:R-:W2:Y:S01]  /*1a6c0*/  LDL.LU.64 R18, [R1+0x1be8] ;  /* 0x001be80001127983 */ /* 0x001ea20000300a00 */
[----:B------:R-:W2:Y:S02]  /*1a6d0*/  LDL.LU.64 R16, [R1+0x1be0] ;  /* 0x001be00001107983 */ /* 0x000ea40000300a00 */
[----:B------:R0:W-:Y:S02]  /*1a6e0*/  STL.64 [R1+0x1b88], R26 ;  /* 0x001b881a01007387 */ /* 0x0001e40000100a00 */
[----:B----4-:R1:W-:Y:S02]  /*1a6f0*/  STL.64 [R1+0x1b80], R24 ;  /* 0x001b801801007387 */ /* 0x0103e40000100a00 */
[----:B0-----:R-:W-:-:S02]  /*1a700*/  IMAD.MOV.U32 R26, RZ, RZ, R4 ;  /* 0x000000ffff1a7224 */ /* 0x001fc400078e0004 */
[----:B------:R-:W-:-:S05]  /*1a710*/  IMAD.MOV.U32 R27, RZ, RZ, R0 ;  /* 0x000000ffff1b7224 */ /* 0x000fca00078e0000 */
[----:B------:R0:W-:Y:S01]  /*1a720*/  STL.64 [R1+0x1ba0], R26 ;  /* 0x001ba01a01007387 */ /* 0x0001e20000100a00 */
[----:B-1----:R-:W4:Y:S02]  /*1a730*/  LDL.LU R24, [R1+0x360] ;  /* 0x0003600001187983 */ /* 0x002f240000300800 */
[----:B------:R-:W4:Y:S01]  /*1a740*/  LDL.LU R25, [R1+0x364] ;  /* 0x0003640001197983 */ /* 0x000f220000300800 */
[----:B0-----:R-:W4:Y:S01]  /*1a750*/  LDL.LU R26, [R1+0x368] ;  /* 0x00036800011a7983 */ /* 0x001f220000300800 */
[----:B------:R-:W4:Y:S02]  /*1a760*/  LDL.LU R27, [R1+0x36c] ;  /* 0x00036c00011b7983 */ /* 0x000f240000300800 */
[----:B------:R-:W-:Y:S02]  /*1a770*/  IMAD.MOV.U32 R20, RZ, RZ, R6 ;  /* 0x000000ffff147224 */ /* 0x000fe400078e0006 */
[----:B------:R-:W-:Y:S02]  /*1a780*/  IMAD.MOV.U32 R5, RZ, RZ, R7 ;  /* 0x000000ffff057224 */ /* 0x000fe400078e0007 */
[----:B---3--:R-:W-:-:S02]  /*1a790*/  IMAD.MOV.U32 R4, RZ, RZ, R10 ;  /* 0x000000ffff047224 */ /* 0x008fc400078e000a */
[----:B------:R-:W-:Y:S01]  /*1a7a0*/  IMAD.MOV.U32 R0, RZ, RZ, R11 ;  /* 0x000000ffff007224 */ /* 0x000fe200078e000b */
[C---:B--2---:R-:W-:Y:S08]  /*1a7b0*/  HMMA.16816.F32.BF16 R16, R12.reuse, R22, R16 ;  /* 0x000000160c10723c */ /* 0x044ff00000041810 */
[----:B----4-:R-:W-:Y:S11]  /*1a7c0*/  HMMA.16816.F32.BF16 R24, R12, R10, R24 ;  /* 0x0000000a0c18723c */ /* 0x010ff60000041818 */
[----:B------:R-:W-:Y:S11]  /*1a7d0*/  @!UPT UIADD3 URZ, URZ, URZ, URZ ;  /* 0x0000003f3f3ff290 */ /* 0x000ff6000fffe03f */
[----:B------:R-:W-:Y:S01]  /*1a7e0*/  @!UPT UIADD3 URZ, URZ, URZ, URZ ;  /* 0x0000003f3f3ff290 */ /* 0x000fe2000fffe03f */
[----:B------:R-:W-:Y:S01]  /*1a7f0*/  STL.64 [R1+0x2c0], R24 ;  /* 0x0002c01801007387 */ /* 0x000fe20000100a00 */
[----:B------:R0:W-:Y:S02]  /*1a800*/  STL.64 [R1+0x2c8], R26 ;  /* 0x0002c81a01007387 */ /* 0x0001e40000100a00 */
[----:B------:R-:W2:Y:S02]  /*1a810*/  LDL.LU R8, [R1+0x340] ;  /* 0x0003400001087983 */ /* 0x000ea40000300800 */
[----:B------:R1:W-:Y:S01]  /*1a820*/  STL.64 [R1+0x2b0], R16 ;  /* 0x0002b01001007387 */ /* 0x0003e20000100a00 */
[----:B------:R3:W-:Y:S01]  /*1a830*/  STL.64 [R1+0x2b8], R18 ;  /* 0x0002b81201007387 */ /* 0x0007e20000100a00 */
[----:B------:R-:W2:Y:S02]  /*1a840*/  LDL.LU R9, [R1+0x344] ;  /* 0x0003440001097983 */ /* 0x000ea40000300800 */
[----:B------:R-:W2:Y:S02]  /*1a850*/  LDL.LU R10, [R1+0x348] ;  /* 0x00034800010a7983 */ /* 0x000ea40000300800 */
[----:B------:R-:W2:Y:S01]  /*1a860*/  LDL.LU R11, [R1+0x34c] ;  /* 0x00034c00010b7983 */ /* 0x000ea20000300800 */
[----:B------:R-:W2:Y:S01]  /*1a870*/  LDL.LU.64 R6, [R1+0x78] ;  /* 0x0000780001067983 */ /* 0x000ea20000300a00 */
[----:B0-----:R-:W-:-:S02]  /*1a880*/  IMAD.MOV.U32 R26, RZ, RZ, R20 ;  /* 0x000000ffff1a7224 */ /* 0x001fc400078e0014 */
[----:B------:R-:W-:Y:S01]  /*1a890*/  IMAD.MOV.U32 R27, RZ, RZ, R5 ;  /* 0x000000ffff1b7224 */ /* 0x000fe200078e0005 */
[----:B-1----:R-:W4:Y:S01]  /*1a8a0*/  LDL.LU R16, [R1+0x2a0] ;  /* 0x0002a00001107983 */ /* 0x002f220000300800 */
[----:B------:R-:W4:Y:S02]  /*1a8b0*/  LDL.LU R17, [R1+0x2a4] ;  /* 0x0002a40001117983 */ /* 0x000f240000300800 */
[----:B---3--:R-:W4:Y:S02]  /*1a8c0*/  LDL.LU R18, [R1+0x2a8] ;  /* 0x0002a80001127983 */ /* 0x008f240000300800 */
[----:B------:R-:W4:Y:S01]  /*1a8d0*/  LDL.LU R19, [R1+0x2ac] ;  /* 0x0002ac0001137983 */ /* 0x000f220000300800 */
[----:B------:R0:W-:Y:S01]  /*1a8e0*/  STL.64 [R1+0x1bb8], R26 ;  /* 0x001bb81a01007387 */ /* 0x0001e20000100a00 */
[----:B------:R1:W-:Y:S02]  /*1a8f0*/  STL.64 [R1+0x1b60], R22 ;  /* 0x001b601601007387 */ /* 0x0003e40000100a00 */
[----:B------:R-:W3:Y:S02]  /*1a900*/  LDL.LU R24, [R1+0x290] ;  /* 0x0002900001187983 */ /* 0x000ee40000300800 */
[----:B------:R-:W3:Y:S01]  /*1a910*/  LDL.LU R25, [R1+0x294] ;  /* 0x0002940001197983 */ /* 0x000ee20000300800 */
[----:B0-----:R-:W3:Y:S01]  /*1a920*/  LDL.LU R26, [R1+0x298] ;  /* 0x00029800011a7983 */ /* 0x001ee20000300800 */
[----:B-1----:R-:W-:-:S02]  /*1a930*/  IMAD.MOV.U32 R22, RZ, RZ, R4 ;  /* 0x000000ffff167224 */ /* 0x002fc400078e0004 */
[----:B------:R-:W-:Y:S02]  /*1a940*/  IMAD.MOV.U32 R23, RZ, RZ, R0 ;  /* 0x000000ffff177224 */ /* 0x000fe400078e0000 */
[----:B------:R-:W3:Y:S03]  /*1a950*/  LDL.LU R27, [R1+0x29c] ;  /* 0x00029c00011b7983 */ /* 0x000ee60000300800 */
[----:B------:R0:W-:Y:S01]  /*1a960*/  STL.64 [R1+0x1b78], R22 ;  /* 0x001b781601007387 */ /* 0x0001e20000100a00 */
[----:B------:R-:W2:Y:S02]  /*1a970*/  LDL.LU R20, [R1+0x260] ;  /* 0x0002600001147983 */ /* 0x000ea40000300800 */
[----:B------:R-:W2:Y:S01]  /*1a980*/  LDL.LU R21, [R1+0x264] ;  /* 0x0002640001157983 */ /* 0x000ea20000300800 */
[----:B0-----:R-:W2:Y:S01]  /*1a990*/  LDL.LU R22, [R1+0x268] ;  /* 0x0002680001167983 */ /* 0x001ea20000300800 */
[----:B------:R-:W2:Y:S03]  /*1a9a0*/  LDL.LU R23, [R1+0x26c] ;  /* 0x00026c0001177983 */ /* 0x000ea60000300800 */
[----:B--2---:R-:W-:Y:S01]  /*1a9b0*/  STL.64 [R1+0x1b98], R22 ;  /* 0x001b981601007387 */ /* 0x004fe20000100a00 */
[----:B------:R0:W-:Y:S03]  /*1a9c0*/  STL.64 [R1+0x1b90], R20 ;  /* 0x001b901401007387 */ /* 0x0001e60000100a00 */
[----:B0-----:R-:W2:Y:S01]  /*1a9d0*/  LDL.LU R20, [R1+0x270] ;  /* 0x0002700001147983 */ /* 0x001ea20000300800 */
[----:B------:R-:W2:Y:S02]  /*1a9e0*/  LDL.LU R21, [R1+0x274] ;  /* 0x0002740001157983 */ /* 0x000ea40000300800 */
[----:B------:R-:W2:Y:S02]  /*1a9f0*/  LDL.LU R22, [R1+0x278] ;  /* 0x0002780001167983 */ /* 0x000ea40000300800 */
[----:B------:R-:W2:Y:S01]  /*1aa00*/  LDL.LU R23, [R1+0x27c] ;  /* 0x00027c0001177983 */ /* 0x000ea20000300800 */
[C---:B------:R-:W-:Y:S01]  /*1aa10*/  HMMA.16816.F32.BF16 R8, R12.reuse, R6, R8 ;  /* 0x000000060c08723c */ /* 0x040fe20000041808 */
[----:B------:R-:W-:Y:S01]  /*1aa20*/  IMAD.MOV.U32 R0, RZ, RZ, R7 ;  /* 0x000000ffff007224 */ /* 0x000fe200078e0007 */
[----:B--2---:R-:W-:Y:S01]  /*1aa30*/  STL.64 [R1+0x1bb0], R22 ;  /* 0x001bb01601007387 */ /* 0x004fe20000100a00 */
[----:B------:R0:W-:Y:S03]  /*1aa40*/  STL.64 [R1+0x1ba8], R20 ;  /* 0x001ba81401007387 */ /* 0x0001e60000100a00 */
[----:B0-----:R-:W2:Y:S01]  /*1aa50*/  LDL.LU R20, [R1+0x280] ;  /* 0x0002800001147983 */ /* 0x001ea20000300800 */
[----:B------:R-:W2:Y:S02]  /*1aa60*/  LDL.LU R21, [R1+0x284] ;  /* 0x0002840001157983 */ /* 0x000ea40000300800 */
[----:B------:R-:W2:Y:S02]  /*1aa70*/  LDL.LU R22, [R1+0x288] ;  /* 0x0002880001167983 */ /* 0x000ea40000300800 */
[----:B------:R-:W2:Y:S11]  /*1aa80*/  LDL.LU R23, [R1+0x28c] ;  /* 0x00028c0001177983 */ /* 0x000eb60000300800 */
[----:B------:R-:W-:Y:S01]  /*1aa90*/  @!UPT UIADD3 URZ, URZ, URZ, URZ ;  /* 0x0000003f3f3ff290 */ /* 0x000fe2000fffe03f */
[----:B------:R0:W-:Y:S01]  /*1aaa0*/  STL.64 [R1+0x1c0], R8 ;  /* 0x0001c00801007387 */ /* 0x0001e20000100a00 */
[----:B------:R1:W-:Y:S02]  /*1aab0*/  STL.64 [R1+0x1c8], R10 ;  /* 0x0001c80a01007387 */ /* 0x0003e40000100a00 */
[----:B0-----:R-:W-:Y:S01]  /*1aac0*/  IMAD.MOV.U32 R8, RZ, RZ, R6 ;  /* 0x000000ffff087224 */ /* 0x001fe200078e0006 */
[----:B-1----:R-:W3:Y:S01]  /*1aad0*/  LDL.LU.64 R10, [R1+0x1bd8] ;  /* 0x001bd800010a7983 */ /* 0x002ee20000300a00 */
[----:B------:R-:W4:Y:S02]  /*1aae0*/  LDL.LU.64 R6, [R1+0x1bd0] ;  /* 0x001bd00001067983 */ /* 0x000f240000300a00 */
[----:B----4-:R-:W-:Y:S01]  /*1aaf0*/  HMMA.16816.F32.BF16 R12, R12, R6, R16 ;  /* 0x000000060c0c723c */ /* 0x010fe20000041810 */
[----:B------:R-:W3:Y:S01]  /*1ab00*/  LDL.LU.64 R18, [R1+0x1bc8] ;  /* 0x001bc80001127983 */ /* 0x000ee20000300a00 */
[----:B------:R-:W3:Y:S02]  /*1ab10*/  LDL.LU.64 R16, [R1+0x1bc0] ;  /* 0x001bc00001107983 */ /* 0x000ee40000300a00 */
[----:B------:R0:W-:Y:S02]  /*1ab20*/  STL.64 [R1+0x1b58], R6 ;  /* 0x001b580601007387 */ /* 0x0001e40000100a00 */
[----:B------:R-:W4:Y:S11]  /*1ab30*/  LDL.LU R4, [R1+0x240] ;  /* 0x0002400001047983 */ /* 0x000f360000300800 */
[----:B------:R-:W-:Y:S06]  /*1ab40*/  @!UPT UIADD3 URZ, URZ, URZ, URZ ;  /* 0x0000003f3f3ff290 */ /* 0x000fec000fffe03f */
[----:B------:R-:W-:Y:S01]  /*1ab50*/  STL.64 [R1+0x1a0], R12 ;  /* 0x0001a00c01007387 */ /* 0x000fe20000100a00 */
[----:B------:R-:W-:Y:S02]  /*1ab60*/  STL.64 [R1+0x1a8], R14 ;  /* 0x0001a80e01007387 */ /* 0x000fe40000100a00 */
[----:B------:R-:W4:Y:S02]  /*1ab70*/  LDL.LU R5, [R1+0x244] ;  /* 0x0002440001057983 */ /* 0x000f240000300800 */
[----:B0-----:R-:W2:Y:S01]  /*1ab80*/  LDL.LU R6, [R1+0x248] ;  /* 0x0002480001067983 */ /* 0x001ea20000300800 */
[----:B------:R-:W2:Y:S01]  /*1ab90*/  LDL.LU R7, [R1+0x24c] ;  /* 0x00024c0001077983 */ /* 0x000ea20000300800 */
[C---:B---3--:R-:W-:Y:S03]  /*1aba0*/  HMMA.16816.F32.BF16 R24, R16.reuse, R10, R24 ;  /* 0x0000000a1018723c */ /* 0x048fe60000041818 */
[----:B--2---:R-:W-:Y:S01]  /*1abb0*/  STL.64 [R1+0x1b70], R6 ;  /* 0x001b700601007387 */ /* 0x004fe20000100a00 */
[----:B----4-:R0:W-:Y:S03]  /*1abc0*/  STL.64 [R1+0x1b68], R4 ;  /* 0x001b680401007387 */ /* 0x0101e60000100a00 */
[----:B0-----:R-:W2:Y:S01]  /*1abd0*/  LDL.LU R4, [R1+0x250] ;  /* 0x0002500001047983 */ /* 0x001ea20000300800 */
[----:B------:R-:W2:Y:S02]  /*1abe0*/  LDL.LU R5, [R1+0x254] ;  /* 0x0002540001057983 */ /* 0x000ea40000300800 */
[----:B------:R-:W2:Y:S02]  /*1abf0*/  LDL.LU R6, [R1+0x258] ;  /* 0x0002580001067983 */ /* 0x000ea40000300800 */
[----:B------:R-:W2:Y:S11]  /*1ac00*/  LDL.LU R7, [R1+0x25c] ;  /* 0x00025c0001077983 */ /* 0x000eb60000300800 */
        /* <DEDUP_REMOVED lines=16> */
[----:B0-----:R-:W3:Y:S01]  /*1ad10*/  LDL.LU.64 R26, [R1+0x1b88] ;  /* 0x001b8800011a7983 */ /* 0x001ee20000300a00 */
[----:B------:R-:W4:Y:S01]  /*1ad20*/  LDL.LU.64 R24, [R1+0x1b80] ;  /* 0x001b800001187983 */ /* 0x000f220000300a00 */
[C---:B---3--:R-:W-:Y:S11]  /*1ad30*/  HMMA.16816.F32.BF16 R20, R16.reuse, R26, R20 ;  /* 0x0000001a1014723c */ /* 0x048ff60000041814 */
[----:B------:R-:W-:Y:S11]  /*1ad40*/  @!UPT UIADD3 URZ, URZ, URZ, URZ ;  /* 0x0000003f3f3ff290 */ /* 0x000ff6000fffe03f */
[----:B------:R-:W-:Y:S01]  /*1ad50*/  @!UPT UIADD3 URZ, URZ, URZ, URZ ;  /* 0x0000003f3f3ff290 */ /* 0x000fe2000fffe03f */
[----:B------:R-:W-:Y:S01]  /*1ad60*/  STL.64 [R1+0xd0], R20 ;  /* 0x0000d01401007387 */ /* 0x000fe20000100a00 */
[----:B------:R0:W-:Y:S03]  /*1ad70*/  STL.64 [R1+0xd8], R22 ;  /* 0x0000d81601007387 */ /* 0x0001e60000100a00 */
[----:B0-----:R-:W2:Y:S01]  /*1ad80*/  LDL.LU.64 R22, [R1+0x1b78] ;  /* 0x001b780001167983 */ /* 0x001ea20000300a00 */
[----:B------:R0:W-:Y:S02]  /*1ad90*/  STL.64 [R1+0x1b00], R26 ;  /* 0x001b001a01007387 */ /* 0x0001e40000100a00 */
[----:B----4-:R-:W-:Y:S01]  /*1ada0*/  STL.64 [R1+0x1af8], R24 ;  /* 0x001af81801007387 */ /* 0x010fe20000100a00 */
[----:B0-----:R-:W3:Y:S04]  /*1adb0*/  LDL.LU.64 R26, [R1+0x8] ;  /* 0x00000800011a7983 */ /* 0x001ee80000300a00 */
[----:B---3--:R0:W-:Y:S04]  /*1adc0*/  STL.64 [R1+0x1b18], R26 ;  /* 0x001b181a01007387 */ /* 0x0081e80000100a00 */
[----:B0-----:R-:W3:Y:S01]  /*1add0*/  LDL.LU.64 R26, [R1+0x18] ;  /* 0x00001800011a7983 */ /* 0x001ee20000300a00 */
[C---:B--2---:R-:W-:Y:S03]  /*1ade0*/  HMMA.16816.F32.BF16 R20, R16.reuse, R22, R4 ;  /* 0x000000161014723c */ /* 0x044fe60000041804 */
[----:B---3--:R0:W-:Y:S01]  /*1adf0*/  STL.64 [R1+0x1b20], R26 ;  /* 0x001b201a01007387 */ /* 0x0081e20000100a00 */
[----:B------:R-:W2:Y:S02]  /*1ae00*/  LDL.LU R24, [R1+0x170] ;  /* 0x0001700001187983 */ /* 0x000ea40000300800 */
[----:B------:R-:W2:Y:S01]  /*1ae10*/  LDL.LU R25, [R1+0x174] ;  /* 0x0001740001197983 */ /* 0x000ea20000300800 */
[----:B0-----:R-:W2:Y:S01]  /*1ae20*/  LDL.LU R26, [R1+0x178] ;  /* 0x00017800011a7983 */ /* 0x001ea20000300800 */
[----:B------:R-:W2:Y:S02]  /*1ae30*/  LDL.LU R27, [R1+0x17c] ;  /* 0x00017c00011b7983 */ /* 0x000ea40000300800 */
[----:B------:R-:W3:Y:S02]  /*1ae40*/  LDL.LU.64 R6, [R1+0x1b70] ;  /* 0x001b700001067983 */ /* 0x000ee40000300a00 */
[----:B------:R-:W3:Y:S11]  /*1ae50*/  LDL.LU.64 R4, [R1+0x1b68] ;  /* 0x001b680001047983 */ /* 0x000ef60000300a00 */
[----:B------:R-:W-:Y:S01]  /*1ae60*/  STL.64 [R1+0x1b0], R20 ;  /* 0x0001b01401007387 */ /* 0x000fe20000100a00 */
[----:B------:R0:W-:Y:S03]  /*1ae70*/  STL.64 [R1+0x1b8], R22 ;  /* 0x0001b81601007387 */ /* 0x0001e60000100a00 */
[----:B0-----:R-:W3:Y:S02]  /*1ae80*/  LDL.LU.64 R22, [R1+0x1b60] ;  /* 0x001b600001167983 */ /* 0x001ee40000300a00 */
[----:B---3--:R-:W-:Y:S02]  /*1ae90*/  HMMA.16816.F32.BF16 R20, R16, R22, R4 ;  /* 0x000000161014723c */ /* 0x008fe40000041804 */
[----:B------:R-:W3:Y:S11]  /*1aea0*/  LDL.LU.64 R6, [R1+0x1b58] ;  /* 0x001b580001067983 */ /* 0x000ef60000300a00 */
[----:B------:R-:W-:Y:S10]  /*1aeb0*/  @!UPT UIADD3 URZ, URZ, URZ, URZ ;  /* 0x0000003f3f3ff290 */ /* 0x000ff4000fffe03f */
[----:B------:R-:W-:Y:S01]  /*1aec0*/  STL.64 [R1+0x260], R20 ;  /* 0x0002601401007387 */ /* 0x000fe20000100a00 */
[----:B------:R0:W-:Y:S03]  /*1aed0*/  STL.64 [R1+0x268], R22 ;  /* 0x0002681601007387 */ /* 0x0001e60000100a00 */
[----:B0-----:R-:W4:Y:S01]  /*1aee0*/  LDL.LU.64 R22, [R1+0x1b50] ;  /* 0x001b500001167983 */ /* 0x001f220000300a00 */
[----:B------:R-:W4:Y:S02]  /*1aef0*/  LDL.LU.64 R20, [R1+0x1b48] ;  /* 0x001b480001147983 */ /* 0x000f240000300a00 */
[----:B------:R-:W-:Y:S02]  /*1af00*/  IMAD.MOV.U32 R14, RZ, RZ, R8 ;  /* 0x000000ffff0e7224 */ /* 0x000fe400078e0008 */
[----:B------:R-:W-:-:S07]  /*1af10*/  IMAD.MOV.U32 R15, RZ, RZ, R0 ;  /* 0x000000ffff0f7224 */ /* 0x000fce00078e0000 */
[C---:B----4-:R-:W-:Y:S11]  /*1af20*/  HMMA.16816.F32.BF16 R20, R16.reuse, R14, R20 ;  /* 0x0000000e1014723c */ /* 0x050ff60000041814 */
[----:B------:R-:W-:Y:S11]  /*1af30*/  @!UPT UIADD3 URZ, URZ, URZ, URZ ;  /* 0x0000003f3f3ff290 */ /* 0x000ff6000fffe03f */
[----:B------:R-:W-:Y:S01]  /*1af40*/  @!UPT UIADD3 URZ, URZ, URZ, URZ ;  /* 0x0000003f3f3ff290 */ /* 0x000fe2000fffe03f */
[----:B------:R-:W-:Y:S01]  /*1af50*/  STL.64 [R1+0x4e0], R20 ;  /* 0x0004e01401007387 */ /* 0x000fe20000100a00 */
[----:B------:R0:W-:Y:S03]  /*1af60*/  STL.64 [R1+0x4e8], R22 ;  /* 0x0004e81601007387 */ /* 0x0001e60000100a00 */
[----:B0-----:R-:W3:Y:S01]  /*1af70*/  LDL.LU.64 R22, [R1+0x1b40] ;  /* 0x001b400001167983 */ /* 0x001ee20000300a00 */
[----:B------:R-:W3:Y:S02]  /*1af80*/  LDL.LU.64 R20, [R1+0x1b38] ;  /* 0x001b380001147983 */ /* 0x000ee40000300a00 */
[----:B---3--:R-:W-:Y:S01]  /*1af90*/  HMMA.16816.F32.BF16 R16, R16, R6, R20 ;  /* 0x000000061010723c */ /* 0x008fe20000041814 */
[----:B------:R-:W2:Y:S01]  /*1afa0*/  LDL.LU.64 R22, [R1+0x1b30] ;  /* 0x001b300001167983 */ /* 0x000ea20000300a00 */
[----:B------:R-:W2:Y:S11]  /*1afb0*/  LDL.LU.64 R20, [R1+0x1b28] ;  /* 0x001b280001147983 */ /* 0x000eb60000300a00 */
[----:B------:R-:W-:Y:S10]  /*1afc0*/  @!UPT UIADD3 URZ, URZ, URZ, URZ ;  /* 0x0000003f3f3ff290 */ /* 0x000ff4000fffe03f */
[----:B------:R-:W-:Y:S01]  /*1afd0*/  STL.64 [R1+0x180], R16 ;  /* 0x0001801001007387 */ /* 0x000fe20000100a00 */
[----:B------:R0:W-:Y:S03]  /*1afe0*/  STL.64 [R1+0x188], R18 ;  /* 0x0001881201007387 */ /* 0x0001e60000100a00 */
[----:B0-----:R-:W3:Y:S04]  /*1aff0*/  LDL.LU.64 R18, [R1+0x38] ;  /* 0x0000380001127983 */ /* 0x001ee80000300a00 */
[----:B---3--:R0:W-:Y:S01]  /*1b000*/  STL.64 [R1+0x1ad0], R18 ;  /* 0x001ad01201007387 */ /* 0x0081e20000100a00 */
[----:B------:R-:W3:Y:S02]  /*1b010*/  LDL.LU R16, [R1+0x130] ;  /* 0x0001300001107983 */ /* 0x000ee40000300800 */
[----:B------:R-:W3:Y:S01]  /*1b020*/  LDL.LU R17, [R1+0x134] ;  /* 0x0001340001117983 */ /* 0x000ee20000300800 */
[----:B0-----:R-:W4:Y:S01]  /*1b030*/  LDL.LU R18, [R1+0x138] ;  /* 0x0001380001127983 */ /* 0x001f220000300800 */
[----:B------:R-:W4:Y:S01]  /*1b040*/  LDL.LU R19, [R1+0x13c] ;  /* 0x00013c0001137983 */ /* 0x000f220000300800 */
[----:B--2---:R-:W-:Y:S02]  /*1b050*/  HMMA.16816.F32.BF16 R24, R20, R10, R24 ;  /* 0x0000000a1418723c */ /* 0x004fe40000041818 */
[----:B----4-:R-:W-:Y:S01]  /*1b060*/  STL.64 [R1+0x1af0], R18 ;  /* 0x001af01201007387 */ /* 0x010fe20000100a00 */
[----:B---3--:R0:W-:Y:S03]  /*1b070*/  STL.64 [R1+0x1ae8], R16 ;  /* 0x001ae81001007387 */ /* 0x0081e60000100a00 */
[----:B0-----:R-:W2:Y:S01]  /*1b080*/  LDL.LU R16, [R1+0x140] ;  /* 0x0001400001107983 */ /* 0x001ea20000300800 */
[----:B------:R-:W2:Y:S02]  /*1b090*/  LDL.LU R17, [R1+0x144] ;  /* 0x0001440001117983 */ /* 0x000ea40000300800 */
[----:B------:R-:W3:Y:S02]  /*1b0a0*/  LDL.LU R18, [R1+0x148] ;  /* 0x0001480001127983 */ /* 0x000ee40000300800 */
[----:B------:R-:W3:Y:S02]  /*1b0b0*/  LDL.LU R19, [R1+0x14c] ;  /* 0x00014c0001137983 */ /* 0x000ee40000300800 */
[----:B---3--:R-:W-:Y:S01]  /*1b0c0*/  STL.64 [R1+0x1b10], R18 ;  /* 0x001b101201007387 */ /* 0x008fe20000100a00 */
[----:B--2---:R0:W-:Y:S03]  /*1b0d0*/  STL.64 [R1+0x1b08], R16 ;  /* 0x001b081001007387 */ /* 0x0041e60000100a00 */
[----:B0-----:R-:W2:Y:S01]  /*1b0e0*/  LDL.LU R16, [R1+0x150] ;  /* 0x0001500001107983 */ /* 0x001ea20000300800 */
[----:B------:R-:W2:Y:S02]  /*1b0f0*/  LDL.LU R17, [R1+0x154] ;  /* 0x0001540001117983 */ /* 0x000ea40000300800 */
[----:B------:R-:W2:Y:S02]  /*1b100*/  LDL.LU R18, [R1+0x158] ;  /* 0x0001580001127983 */ /* 0x000ea40000300800 */
[----:B------:R-:W2:Y:S01]  /*1b110*/  LDL.LU R19, [R1+0x15c] ;  /* 0x00015c0001137983 */ /* 0x000ea20000300800 */
[----:B------:R0:W-:Y:S01]  /*1b120*/  STL.64 [R1+0x1ac8], R6 ;  /* 0x001ac80601007387 */ /* 0x0001e20000100a00 */
[----:B------:R-:W3:Y:S02]  /*1b130*/  LDL.LU R4, [R1+0x160] ;  /* 0x0001600001047983 */ /* 0x000ee40000300800 */
[----:B------:R-:W3:Y:S01]  /*1b140*/  LDL.LU R5, [R1+0x164] ;  /* 0x0001640001057983 */ /* 0x000ee20000300800 */
[----:B0-----:R-:W3:Y:S01]  /*1b150*/  LDL.LU R6, [R1+0x168] ;  /* 0x0001680001067983 */ /* 0x001ee20000300800 */
[----:B------:R-:W3:Y:S02]  /*1b160*/  LDL.LU R7, [R1+0x16c] ;  /* 0x00016c0001077983 */ /* 0x000ee40000300800 */
[----:B------:R-:W-:Y:S02]  /*1b170*/  STL.64 [R1+0x590], R24 ;  /* 0x0005901801007387 */ /* 0x000fe40000100a00 */
[----:B------:R0:W-:Y:S02]  /*1b180*/  STL.64 [R1+0x598], R26 ;  /* 0x0005981a01007387 */ /* 0x0001e40000100a00 */
[----:B0-----:R-:W3:Y:S01]  /*1b190*/  LDL.LU.64 R26, [R1+0x1b20] ;  /* 0x001b2000011a7983 */ /* 0x001ee20000300a00 */
[----:B------:R-:W-:-:S02]  /*1b1a0*/  IMAD.MOV.U32 R12, RZ, RZ, R10 ;  /* 0x000000ffff0c7224 */ /* 0x000fc400078e000a */
[----:B------:R0:W-:Y:S03]  /*1b1b0*/  STL.64 [R1+0x1ae0], R14 ;  /* 0x001ae00e01007387 */ /* 0x0001e60000100a00 */
[----:B------:R-:W-:Y:S04]  /*1b1c0*/  STL [R1+0x1ad8], R12 ;  /* 0x001ad80c01007387 */ /* 0x000fe80000100800 */
[----:B0-----:R-:W4:Y:S01]  /*1b1d0*/  LDL.LU.64 R14, [R1+0x48] ;  /* 0x00004800010e7983 */ /* 0x001f220000300a00 */
[C---:B---3--:R-:W-:Y:S11]  /*1b1e0*/  HMMA.16816.F32.BF16 R4, R20.reuse, R26, R4 ;  /* 0x0000001a1404723c */ /* 0x048ff60000041804 */
[----:B------:R-:W-:Y:S11]  /*1b1f0*/  @!UPT UIADD3 URZ, URZ, URZ, URZ ;  /* 0x0000003f3f3ff290 */ /* 0x000ff6000fffe03f */
[----:B------:R-:W-:Y:S01]  /*1b200*/  @!UPT UIADD3 URZ, URZ, URZ, URZ ;  /* 0x0000003f3f3ff290 */ /* 0x000fe2000fffe03f */
[----:B------:R0:W-:Y:S01]  /*1b210*/  STL.64 [R1+0x580], R4 ;  /* 0x0005800401007387 */ /* 0x0001e20000100a00 */
[----:B------:R-:W-:Y:S02]  /*1b220*/  STL.64 [R1+0x588], R6 ;  /* 0x0005880601007387 */ /* 0x000fe40000100a00 */
[----:B0-----:R-:W-:Y:S02]  /*1b230*/  IMAD.MOV.U32 R5, RZ, RZ, R26 ;  /* 0x000000ffff057224 */ /* 0x001fe400078e001a */
[----:B------:R-:W-:Y:S02]  /*1b240*/  IMAD.MOV.U32 R4, RZ, RZ, R27 ;  /* 0x000000ffff047224 */ /* 0x000fe400078e001b */
[----:B------:R-:W2:Y:S02]  /*1b250*/  LDL.LU.64 R26, [R1+0x1b18] ;  /* 0x001b1800011a7983 */ /* 0x000ea40000300a00 */
        /* <DEDUP_REMOVED lines=9> */
[----:B------:R-:W3:Y:S01]  /*1b2f0*/  LDL.LU.64 R24, [R1+0x1af8] ;  /* 0x001af80001187983 */ /* 0x000ee20000300a00 */
[----:B--2---:R-:W-:Y:S11]  /*1b300*/  HMMA.16816.F32.BF16 R16, R20, R26, R16 ;  /* 0x0000001a1410723c */ /* 0x004ff60000041810 */
[----:B------:R-:W-:Y:S11]  /*1b310*/  @!UPT UIADD3 URZ, URZ, URZ, URZ ;  /* 0x0000003f3f3ff290 */ /* 0x000ff6000fffe03f */
[----:B------:R-:W-:Y:S01]  /*1b320*/  @!UPT UIADD3 URZ, URZ, URZ, URZ ;  /* 0x0000003f3f3ff290 */ /* 0x000fe2000fffe03f */
[----:B------:R-:W-:Y:S01]  /*1b330*/  STL.64 [R1+0x560], R16 ;  /* 0x0005601001007387 */ /* 0x000fe20000100a00 */
[----:B------:R0:W-:Y:S03]  /*1b340*/  STL.64 [R1+0x568], R18 ;  /* 0x0005681201007387 */ /* 0x0001e60000100a00 */
[----:B0-----:R-:W2:Y:S01]  /*1b350*/  LDL.LU.64 R18, [R1+0x1af0] ;  /* 0x001af00001127983 */ /* 0x001ea20000300a00 */
[----:B------:R-:W2:Y:S02]  /*1b360*/  LDL.LU.64 R16, [R1+0x1ae8] ;  /* 0x001ae80001107983 */ /* 0x000ea40000300a00 */
[----:B------:R-:W-:Y:S02]  /*1b370*/  STL.64 [R1+0x1a60], R26 ;  /* 0x001a601a01007387 */ /* 0x000fe40000100a00 */
[----:B---3--:R0:W-:Y:S02]  /*1b380*/  STL.64 [R1+0x1a58], R24 ;  /* 0x001a581801007387 */ /* 0x0081e40000100a00 */
[----:B----4-:R-:W-:-:S02]  /*1b390*/  IMAD.MOV.U32 R9, RZ, RZ, R14 ;  /* 0x000000ffff097224 */ /* 0x010fc400078e000e */
[----:B------:R-:W-:Y:S01]  /*1b3a0*/  IMAD.MOV.U32 R8, RZ, RZ, R15 ;  /* 0x000000ffff087224 */ /* 0x000fe200078e000f */
[----:B0-----:R-:W3:Y:S01]  /*1b3b0*/  LDL.LU R24, [R1+0x120] ;  /* 0x0001200001187983 */ /* 0x001ee20000300800 */
[----:B------:R-:W3:Y:S02]  /*1b3c0*/  LDL.LU R25, [R1+0x124] ;  /* 0x0001240001197983 */ /* 0x000ee40000300800 */
[----:B------:R-:W-:Y:S02]  /*1b3d0*/  IMAD.MOV.U32 R26, RZ, RZ, R3 ;  /* 0x000000ffff1a7224 */ /* 0x000fe400078e0003 */
[----:B------:R-:W-:Y:S01]  /*1b3e0*/  IMAD.MOV.U32 R27, RZ, RZ, R2 ;  /* 0x000000ffff1b7224 */ /* 0x000fe200078e0002 */
[C---:B--2---:R-:W-:Y:S01]  /*1b3f0*/  HMMA.16816.F32.BF16 R16, R20.reuse, R14, R16 ;  /* 0x0000000e1410723c */ /* 0x044fe20000041810 */
[----:B------:R-:W2:Y:S01]  /*1b400*/  LDL.LU.64 R14, [R1+0x1ae0] ;  /* 0x001ae000010e7983 */ /* 0x000ea20000300a00 */
[----:B------:R-:W4:Y:S11]  /*1b410*/  LDL.LU R12, [R1+0x1ad8] ;  /* 0x001ad800010c7983 */ /* 0x000f360000300800 */
[----:B------:R-:W-:Y:S10]  /*1b420*/  @!UPT UIADD3 URZ, URZ, URZ, URZ ;  /* 0x0000003f3f3ff290 */ /* 0x000ff4000fffe03f */
[----:B------:R-:W-:Y:S01]  /*1b430*/  STL.64 [R1+0x170], R16 ;  /* 0x0001701001007387 */ /* 0x000fe20000100a00 */
[----:B------:R-:W-:Y:S02]  /*1b440*/  IMAD.MOV.U32 R3, RZ, RZ, R18 ;  /* 0x000000ffff037224 */ /* 0x000fe400078e0012 */
[----:B------:R-:W-:Y:S02]  /*1b450*/  IMAD.MOV.U32 R2, RZ, RZ, R19 ;  /* 0x000000ffff027224 */ /* 0x000fe400078e0013 */
[----:B------:R-:W3:Y:S03]  /*1b460*/  LDL.LU.64 R18, [R1+0x1ad0] ;  /* 0x001ad00001127983 */ /* 0x000ee60000300a00 */
[----:B------:R-:W-:Y:S02]  /*1b470*/  STL [R1+0x1754], R2 ;  /* 0x0017540201007387 */ /* 0x000fe40000100800 */
[----:B------:R0:W-:Y:S01]  /*1b480*/  STL [R1+0x1750], R3 ;  /* 0x0017500301007387 */ /* 0x0001e20000100800 */
[----:B---3--:R-:W-:Y:S01]  /*1b490*/  HMMA.16816.F32.BF16 R24, R20, R18, R24 ;  /* 0x000000121418723c */ /* 0x008fe20000041818 */
[----:B0-----:R-:W-:-:S02]  /*1b4a0*/  IMAD.MOV.U32 R3, RZ, RZ, R18 ;  /* 0x000000ffff037224 */ /* 0x001fc400078e0012 */
[----:B------:R-:W-:Y:S11]  /*1b4b0*/  IMAD.MOV.U32 R2, RZ, RZ, R19 ;  /* 0x000000ffff027224 */ /* 0x000ff600078e0013 */
[----:B------:R-:W-:Y:S09]  /*1b4c0*/  @!UPT UIADD3 URZ, URZ, URZ, URZ ;  /* 0x0000003f3f3ff290 */ /* 0x000ff2000fffe03f */
[----:B------:R0:W-:Y:S01]  /*1b4d0*/  STL.64 [R1+0x160], R24 ;  /* 0x0001601801007387 */ /* 0x0001e20000100a00 */
[----:B------:R1:W-:Y:S02]  /*1b4e0*/  STL.64 [R1+0x168], R26 ;  /* 0x0001681a01007387 */ /* 0x0003e40000100a00 */
[----:B------:R-:W3:Y:S02]  /*1b4f0*/  LDL.LU R16, [R1+0x450] ;  /* 0x0004500001107983 */ /* 0x000ee40000300800 */
[----:B------:R-:W3:Y:S01]  /*1b500*/  LDL.LU R17, [R1+0x454] ;  /* 0x0004540001117983 */ /* 0x000ee20000300800 */
[----:B------:R-:W2:Y:S01]  /*1b510*/  LDL.LU R18, [R1+0x458] ;  /* 0x0004580001127983 */ /* 0x000ea20000300800 */
[----:B------:R-:W2:Y:S03]  /*1b520*/  LDL.LU R19, [R1+0x45c] ;  /* 0x00045c0001137983 */ /* 0x000ea60000300800 */
[----:B0-----:R-:W2:Y:S01]  /*1b530*/  LDL.LU R24, [R1+0x60] ;  /* 0x0000600001187983 */ /* 0x001ea20000300800 */
[----:B------:R-:W2:Y:S02]  /*1b540*/  LDL.LU R25, [R1+0x64] ;  /* 0x0000640001197983 */ /* 0x000ea40000300800 */
[----:B-1----:R-:W2:Y:S02]  /*1b550*/  LDL.LU R26, [R1+0x68] ;  /* 0x00006800011a7983 */ /* 0x002ea40000300800 */
[----:B------:R-:W2:Y:S02]  /*1b560*/  LDL.LU R27, [R1+0x6c] ;  /* 0x00006c00011b7983 */ /* 0x000ea40000300800 */
[----:B--2---:R0:W-:Y:S01]  /*1b570*/  STL.64 [R1+0x1a70], R26 ;  /* 0x001a701a01007387 */ /* 0x0041e20000100a00 */
[----:B------:R-:W-:Y:S02]  /*1b580*/  STL.64 [R1+0x1a68], R24 ;  /* 0x001a681801007387 */ /* 0x000fe40000100a00 */
[----:B0-----:R-:W-:-:S02]  /*1b590*/  IMAD.MOV.U32 R27, RZ, RZ, R4 ;  /* 0x000000ffff1b7224 */ /* 0x001fc400078e0004 */
[----:B------:R-:W-:Y:S01]  /*1b5a0*/  IMAD.MOV.U32 R26, RZ, RZ, R5 ;  /* 0x000000ffff1a7224 */ /* 0x000fe200078e0005 */
[----:B------:R-:W2:Y:S01]  /*1b5b0*/  LDL.LU R4, [R1+0x110] ;  /* 0x0001100001047983 */ /* 0x000ea20000300800 */
[----:B------:R-:W2:Y:S02]  /*1b5c0*/  LDL.LU R5, [R1+0x114] ;  /* 0x0001140001057983 */ /* 0x000ea40000300800 */
[----:B------:R-:W2:Y:S02]  /*1b5d0*/  LDL.LU R6, [R1+0x118] ;  /* 0x0001180001067983 */ /* 0x000ea40000300800 */
[----:B------:R-:W2:Y:S01]  /*1b5e0*/  LDL.LU R7, [R1+0x11c] ;  /* 0x00011c0001077983 */ /* 0x000ea20000300800 */
[----:B------:R0:W-:Y:S01]  /*1b5f0*/  STL.64 [R1+0x1a30], R18 ;  /* 0x001a301201007387 */ /* 0x0001e20000100a00 */
[----:B---3--:R1:W-:Y:S02]  /*1b600*/  STL.64 [R1+0x1a28], R16 ;  /* 0x001a281001007387 */ /* 0x0083e40000100a00 */
[----:B0-----:R-:W-:-:S02]  /*1b610*/  IMAD.MOV.U32 R18, RZ, RZ, R3 ;  /* 0x000000ffff127224 */ /* 0x001fc400078e0003 */
[----:B------:R-:W-:-:S05]  /*1b620*/  IMAD.MOV.U32 R19, RZ, RZ, R2 ;  /* 0x000000ffff137224 */ /* 0x000fca00078e0002 */
[----:B------:R0:W-:Y:S01]  /*1b630*/  STL.64 [R1+0x1a40], R18 ;  /* 0x001a401201007387 */ /* 0x0001e20000100a00 */
[----:B-1----:R-:W3:Y:S02]  /*1b640*/  LDL.LU R16, [R1+0x220] ;  /* 0x0002200001107983 */ /* 0x002ee40000300800 */
[----:B------:R-:W3:Y:S01]  /*1b650*/  LDL.LU R17, [R1+0x224] ;  /* 0x0002240001117983 */ /* 0x000ee20000300800 */
[----:B0-----:R-:W2:Y:S01]  /*1b660*/  LDL.LU R18, [R1+0x228] ;  /* 0x0002280001127983 */ /* 0x001ea20000300800 */
[----:B------:R-:W2:Y:S03]  /*1b670*/  LDL.LU R19, [R1+0x22c] ;  /* 0x00022c0001137983 */ /* 0x000ea60000300800 */
[----:B--2---:R-:W-:Y:S01]  /*1b680*/  STL.64 [R1+0x1a50], R18 ;  /* 0x001a501201007387 */ /* 0x004fe20000100a00 */
[----:B---3--:R0:W-:Y:S03]  /*1b690*/  STL.64 [R1+0x1a48], R16 ;  /* 0x001a481001007387 */ /* 0x0081e60000100a00 */
[----:B0-----:R-:W2:Y:S01]  /*1b6a0*/  LDL.LU R16, [R1+0x50] ;  /* 0x0000500001107983 */ /* 0x001ea20000300800 */
[----:B------:R-:W2:Y:S02]  /*1b6b0*/  LDL.LU R17, [R1+0x54] ;  /* 0x0000540001117983 */ /* 0x000ea40000300800 */
[----:B------:R-:W3:Y:S02]  /*1b6c0*/  LDL.LU R18, [R1+0x58] ;  /* 0x0000580001127983 */ /* 0x000ee40000300800 */
[----:B------:R-:W3:Y:S01]  /*1b6d0*/  LDL.LU R19, [R1+0x5c] ;  /* 0x00005c0001137983 */ /* 0x000ee20000300800 */
[----:B------:R-:W-:Y:S01]  /*1b6e0*/  HMMA.16816.F32.BF16 R4, R20, R14, R4 ;  /* 0x0000000e1404723c */ /* 0x000fe20000041804 */
[----:B---3--:R-:W-:Y:S01]  /*1b6f0*/  STL.64 [R1+0x1a80], R18 ;  /* 0x001a801201007387 */ /* 0x008fe20000100a00 */
[----:B--2---:R0:W-:Y:S03]  /*1b700*/  STL.64 [R1+0x1a78], R16 ;  /* 0x001a781001007387 */ /* 0x0041e60000100a00 */
[----:B0-----:R-:W2:Y:S01]  /*1b710*/  LDL.LU R16, [R1+0x90] ;  /* 0x0000900001107983 */ /* 0x001ea20000300800 */
[----:B------:R-:W2:Y:S02]  /*1b720*/  LDL.LU R17, [R1+0x94] ;  /* 0x0000940001117983 */ /* 0x000ea40000300800 */
[----:B------:R-:W3:Y:S02]  /*1b730*/  LDL.LU R18, [R1+0x98] ;  /* 0x0000980001127983 */ /* 0x000ee40000300800 */
[----:B------:R-:W3:Y:S02]  /*1b740*/  LDL.LU R19, [R1+0x9c] ;  /* 0x00009c0001137983 */ /* 0x000ee40000300800 */
[----:B---3--:R4:W-:Y:S01]  /*1b750*/  STL.64 [R1+0x1a90], R18 ;  /* 0x001a901201007387 */ /* 0x0089e20000100a00 */
[----:B--2---:R0:W-:Y:S02]  /*1b760*/  STL.64 [R1+0x1a88], R16 ;  /* 0x001a881001007387 */ /* 0x0041e40000100a00 */
[----:B----4-:R-:W-:-:S02]  /*1b770*/  IMAD.MOV.U32 R18, RZ, RZ, R12 ;  /* 0x000000ffff127224 */ /* 0x010fc400078e000c */
[----:B------:R-:W-:-:S05]  /*1b780*/  IMAD.MOV.U32 R19, RZ, RZ, R11 ;  /* 0x000000ffff137224 */ /* 0x000fca00078e000b */
[----:B------:R1:W-:Y:S01]  /*1b790*/  STL.64 [R1+0x1ac0], R18 ;  /* 0x001ac01201007387 */ /* 0x0003e20000100a00 */
[----:B0-----:R-:W2:Y:S02]  /*1b7a0*/  LDL.LU R16, [R1+0xb0] ;  /* 0x0000b00001107983 */ /* 0x001ea40000300800 */
[----:B------:R-:W2:Y:S01]  /*1b7b0*/  LDL.LU R17, [R1+0xb4] ;  /* 0x0000b40001117983 */ /* 0x000ea20000300800 */
[----:B-1----:R-:W2:Y:S01]  /*1b7c0*/  LDL.LU R18, [R1+0xb8] ;  /* 0x0000b80001127983 */ /* 0x002ea20000300800 */
[----:B------:R-:W2:Y:S02]  /*1b7d0*/  LDL.LU R19, [R1+0xbc] ;  /* 0x0000bc0001137983 */ /* 0x000ea40000300800 */
[----:B------:R-:W-:Y:S02]  /*1b7e0*/  STL.64 [R1+0x150], R4 ;  /* 0x0001500401007387 */ /* 0x000fe40000100a00 */
[----:B------:R0:W-:Y:S02]  /*1b7f0*/  STL.64 [R1+0x158], R6 ;  /* 0x0001580601007387 */ /* 0x0001e40000100a00 */
[----:B0-----:R-:W2:Y:S01]  /*1b800*/  LDL.LU.64 R6, [R1+0x1ac8] ;  /* 0x001ac80001067983 */ /* 0x001ea20000300a00 */
[----:B------:R0:W-:Y:S02]  /*1b810*/  STL.64 [R1+0x1a38], R14 ;  /* 0x001a380e01007387 */ /* 0x0001e40000100a00 */
[----:B------:R-:W3:Y:S02]  /*1b820*/  LDL.LU R12, [R1+0x330] ;  /* 0x00033000010c7983 */ /* 0x000ee40000300800 */
[----:B------:R-:W3:Y:S01]  /*1b830*/  LDL.LU R13, [R1+0x334] ;  /* 0x00033400010d7983 */ /* 0x000ee20000300800 */
[----:B0-----:R-:W4:Y:S01]  /*1b840*/  LDL.LU R14, [R1+0x338] ;  /* 0x00033800010e7983 */ /* 0x001f220000300800 */
[----:B------:R-:W4:Y:S01]  /*1b850*/  LDL.LU R15, [R1+0x33c] ;  /* 0x00033c00010f7983 */ /* 0x000f220000300800 */
[----:B--2---:R-:W-:Y:S01]  /*1b860*/  HMMA.16816.F32.BF16 R20, R20, R6, R16 ;  /* 0x000000061414723c */ /* 0x004fe20000041810 */
        /* <DEDUP_REMOVED lines=8> */
[----:B------:R-:W2:Y:S09]  /*1b8f0*/  LDL.LU.64 R18, [R1+0x1ac0] ;  /* 0x001ac00001127983 */ /* 0x000eb20000300a00 */
[----:B------:R-:W-:Y:S02]  /*1b900*/  STL.64 [R1+0x4d0], R20 ;  /* 0x0004d01401007387 */ /* 0x000fe40000100a00 */
[----:B------:R0:W-:Y:S02]  /*1b910*/  STL.64 [R1+0x4d8], R22 ;  /* 0x0004d81601007387 */ /* 0x0001e40000100a00 */
[----:B------:R-:W2:Y:S01]  /*1b920*/  LDL.LU.64 R6, [R1+0x1ab8] ;  /* 0x001ab80001067983 */ /* 0x000ea20000300a00 */
[----:B------:R-:W2:Y:S01]  /*1b930*/  LDL.LU.64 R4, [R1+0x1ab0] ;  /* 0x001ab00001047983 */ /* 0x000ea20000300a00 */
[----:B0-----:R-:W-:-:S03]  /*1b940*/  IMAD.MOV.U32 R23, RZ, RZ, R0 ;  /* 0x000000ffff177224 */ /* 0x001fc600078e0000 */
[----:B------:R-:W3:Y:S04]  /*1b950*/  LDL.LU R0, [R1+0x1aa8] ;  /* 0x001aa80001007983 */ /* 0x000ee80000300800 */
[----:B------:R-:W0:Y:S04]  /*1b960*/  S2R R11, SR_TID.X ;  /* 0x00000000000b7919 */ /* 0x000e280000002100 */
[----:B------:R-:W1:Y:S01]  /*1b970*/  S2R R25, SR_TID.X ;  /* 0x0000000000197919 */ /* 0x000e620000002100 */
[----:B--2---:R-:W-:Y:S03]  /*1b980*/  HMMA.16816.F32.BF16 R16, R4, R18, R12 ;  /* 0x000000120410723c */ /* 0x004fe6000004180c */
[----:B------:R-:W2:Y:S01]  /*1b990*/  LDL.LU.64 R14, [R1+0x1aa0] ;  /* 0x001aa000010e7983 */ /* 0x000ea20000300a00 */
[----:B------:R-:W2:Y:S11]  /*1b9a0*/  LDL.LU.64 R12, [R1+0x1a98] ;  /* 0x001a9800010c7983 */ /* 0x000eb60000300a00 */
[----:B------:R-:W-:Y:S08]  /*1b9b0*/  @!UPT UIADD3 URZ, URZ, URZ, URZ ;  /* 0x0000003f3f3ff290 */ /* 0x000ff0000fffe03f */
[----:B------:R-:W-:Y:S01]  /*1b9c0*/  STL.64 [R1+0x4a0], R16 ;  /* 0x0004a01001007387 */ /* 0x000fe20000100a00 */
[----:B------:R4:W-:Y:S03]  /*1b9d0*/  STL.64 [R1+0x4a8], R18 ;  /* 0x0004a81201007387 */ /* 0x0009e60000100a00 */
[----:B----4-:R-:W4:Y:S01]  /*1b9e0*/  LDL.LU.64 R18, [R1+0x1a90] ;  /* 0x001a900001127983 */ /* 0x010f220000300a00 */
[----:B------:R-:W4:Y:S03]  /*1b9f0*/  LDL.LU.64 R16, [R1+0x1a88] ;  /* 0x001a880001107983 */ /* 0x000f260000300a00 */
[----:B------:R-:W3:Y:S01]  /*1ba00*/  S2R R21, SR_TID.X ;  /* 0x0000000000157919 */ /* 0x000ee20000002100 */
[----:B0-----:R-:W-:Y:S02]  /*1ba10*/  IMAD.SHL.U32 R11, R11, 0x2, RZ ;  /* 0x000000020b0b7824 */ /* 0x001fe400078e00ff */
[----:B------:R-:W-:Y:S01]  /*1ba20*/  IMAD.MOV.U32 R22, RZ, RZ, R10 ;  /* 0x000000ffff167224 */ /* 0x000fe200078e000a */
[----:B-1----:R-:W-:-:S02]  /*1ba30*/  LOP3.LUT R10, R25, 0x7, RZ, 0xc0, !PT ;  /* 0x00000007190a7812 */ /* 0x002fc400078ec0ff */
[----:B------:R-:W-:Y:S01]  /*1ba40*/  LOP3.LUT R11, R11, 0x10, RZ, 0xc0, !PT ;  /* 0x000000100b0b7812 */ /* 0x000fe200078ec0ff */
[----:B------:R-:W-:Y:S02]  /*1ba50*/  IMAD.SHL.U32 R25, R25, 0x200, RZ ;  /* 0x0000020019197824 */ /* 0x000fe400078e00ff */
[----:B------:R-:W-:-:S03]  /*1ba60*/  IMAD R24, R10, 0x410, RZ ;  /* 0x000004100a187824 */ /* 0x000fc600078e02ff */
[----:B------:R-:W-:Y:S02]  /*1ba70*/  LOP3.LUT R25, R25, 0x2000, RZ, 0xc0, !PT ;  /* 0x0000200019197812 */ /* 0x000fe400078ec0ff */
[----:B---3--:R-:W-:-:S04]  /*1ba80*/  LOP3.LUT R11, R11, 0x60, R21, 0xf8, !PT ;  /* 0x000000600b0b7812 */ /* 0x008fc800078ef815 */
[----:B------:R-:W-:-:S05]  /*1ba90*/  LOP3.LUT R11, R24, R11, RZ, 0x3c, !PT ;  /* 0x0000000b180b7212 */ /* 0x000fca00078e3cff */
[----:B------:R-:W-:Y:S02]  /*1baa0*/  IMAD.IADD R11, R25, 0x1, R11 ;  /* 0x00000001190b7824 */ /* 0x000fe400078e020b */
[----:B----4-:R-:W-:Y:S01]  /*1bab0*/  HMMA.16816.F32.BF16 R24, R4, R26, R16 ;  /* 0x0000001a0418723c */ /* 0x010fe20000041810 */
[----:B------:R-:W3:Y:S01]  /*1bac0*/  LDL.LU.64 R18, [R1+0x1a80] ;  /* 0x001a800001127983 */ /* 0x000ee20000300a00 */
[----:B------:R-:W3:Y:S11]  /*1bad0*/  LDL.LU.64 R16, [R1+0x1a78] ;  /* 0x001a780001107983 */ /* 0x000ef60000300a00 */
[----:B------:R-:W-:Y:S10]  /*1bae0*/  @!UPT UIADD3 URZ, URZ, URZ, URZ ;  /* 0x0000003f3f3ff290 */ /* 0x000ff4000fffe03f */
[----:B------:R-:W-:Y:S01]  /*1baf0*/  STL.64 [R1+0x480], R24 ;  /* 0x0004801801007387 */ /* 0x000fe20000100a00 */
[----:B------:R0:W-:Y:S03]  /*1bb00*/  STL.64 [R1+0x488], R26 ;  /* 0x0004881a01007387 */ /* 0x0001e60000100a00 */
[----:B0-----:R-:W4:Y:S01]  /*1bb10*/  LDL.LU.64 R26, [R1+0x1a70] ;  /* 0x001a7000011a7983 */ /* 0x001f220000300a00 */
[----:B------:R-:W4:Y:S02]  /*1bb20*/  LDL.LU.64 R24, [R1+0x1a68] ;  /* 0x001a680001187983 */ /* 0x000f240000300a00 */
[----:B------:R-:W-:Y:S02]  /*1bb30*/  IMAD R10, R10, 0x90, RZ ;  /* 0x000000900a0a7824 */ /* 0x000fe400078e02ff */
[----:B------:R-:W-:-:S05]  /*1bb40*/  IMAD.SHL.U32 R21, R21, 0x2, RZ ;  /* 0x0000000215157824 */ /* 0x000fca00078e00ff */
[----:B------:R-:W-:Y:S02]  /*1bb50*/  LOP3.LUT R10, R10, 0x30, R21, 0x78, !PT ;  /* 0x000000300a0a7812 */ /* 0x000fe400078e7815 */
[----:B----4-:R-:W-:Y:S01]  /*1bb60*/  HMMA.16816.F32.BF16 R20, R4, R22, R24 ;  /* 0x000000160414723c */ /* 0x010fe20000041818 */
[----:B------:R-:W3:Y:S01]  /*1bb70*/  LDL.LU.64 R26, [R1+0x1a60] ;  /* 0x001a6000011a7983 */ /* 0x000ee20000300a00 */
[----:B------:R-:W4:Y:S01]  /*1bb80*/  LDL.LU.64 R24, [R1+0x1a58] ;  /* 0x001a580001187983 */ /* 0x000f220000300a00 */
[----:B------:R-:W-:-:S05]  /*1bb90*/  LOP3.LUT R10, R10, 0x40, RZ, 0x3c, !PT ;  /* 0x000000400a0a7812 */ /* 0x000fca00078e3cff */
[----:B---3--:R-:W-:Y:S01]  /*1bba0*/  HMMA.16816.F32.BF16 R16, R4, R26, R16 ;  /* 0x0000001a0410723c */ /* 0x008fe20000041810 */
[----:B----4-:R-:W-:Y:S11]  /*1bbb0*/  STL.64 [R1+0x19f0], R24 ;  /* 0x0019f01801007387 */ /* 0x010ff60000100a00 */
[----:B------:R-:W-:Y:S03]  /*1bbc0*/  @!UPT UIADD3 URZ, URZ, URZ, URZ ;  /* 0x0000003f3f3ff290 */ /* 0x000fe6000fffe03f */
[----:B------:R-:W-:Y:S02]  /*1bbd0*/  STL.64 [R1+0xc0], R20 ;  /* 0x0000c01401007387 */ /* 0x000fe40000100a00 */
[----:B------:R-:W-:Y:S02]  /*1bbe0*/  STL.64 [R1+0xc8], R22 ;  /* 0x0000c81601007387 */ /* 0x000fe40000100a00 */
[----:B------:R-:W0:Y:S04]  /*1bbf0*/  LDSM.16.MT88.4 R20, [R11+0x8000] ;  /* 0x008000000b14783b */ /* 0x000e280000004200 */
[----:B------:R-:W-:Y:S01]  /*1bc00*/  STL.64 [R1+0xb0], R16 ;  /* 0x0000b01001007387 */ /* 0x000fe20000100a00 */
[----:B------:R-:W-:Y:S02]  /*1bc10*/  STL.64 [R1+0xb8], R18 ;  /* 0x0000b81201007387 */ /* 0x000fe40000100a00 */
[----:B------:R-:W1:Y:S01]  /*1bc20*/  LDSM.16.M88.4 R16, [R10+0x10000] ;  /* 0x010000000a10783b */ /* 0x000e620000000200 */
[----:B0-----:R-:W-:Y:S03]  /*1bc30*/  STL.64 [R1+0x1a10], R22 ;  /* 0x001a101601007387 */ /* 0x001fe60000100a00 */
[----:B------:R-:W-:Y:S01]  /*1bc40*/  STL.64 [R1+0x1a08], R20 ;  /* 0x001a081401007387 */ /* 0x000fe20000100a00 */
[----:B-1----:R-:W-:Y:S01]  /*1bc50*/  STL.64 [R1+0x60], R16 ;  /* 0x0000601001007387 */ /* 0x002fe20000100a00 */
[----:B------:R0:W-:Y:S03]  /*1bc60*/  STL.64 [R1+0x68], R18 ;  /* 0x0000681201007387 */ /* 0x0001e60000100a00 */
[----:B0-----:R-:W3:Y:S01]  /*1bc70*/  LDL.LU.64 R18, [R1+0x1a50] ;  /* 0x001a500001127983 */ /* 0x001ee20000300a00 */
[----:B------:R-:W3:Y:S02]  /*1bc80*/  LDL.LU.64 R16, [R1+0x1a48] ;  /* 0x001a480001107983 */ /* 0x000ee40000300a00 */
[----:B------:R-:W-:-:S02]  /*1bc90*/  IMAD.MOV.U32 R26, RZ, RZ, R9 ;  /* 0x000000ffff1a7224 */ /* 0x000fc400078e0009 */
[----:B------:R-:W-:-:S07]  /*1bca0*/  IMAD.MOV.U32 R27, RZ, RZ, R8 ;  /* 0x000000ffff1b7224 */ /* 0x000fce00078e0008 */
[C---:B---3--:R-:W-:Y:S01]  /*1bcb0*/  HMMA.16816.F32.BF16 R24, R4.reuse, R26, R16 ;  /* 0x0000001a0418723c */ /* 0x048fe20000041810 */
[----:B------:R-:W2:Y:S11]  /*1bcc0*/  LDL.LU.64 R18, [R1+0x1a40] ;  /* 0x001a400001127983 */ /* 0x000eb60000300a00 */
[----:B------:R-:W-:Y:S11]  /*1bcd0*/  @!UPT UIADD3 URZ, URZ, URZ, URZ ;  /* 0x0000003f3f3ff290 */ /* 0x000ff6000fffe03f */
[----:B------:R-:W-:Y:S01]  /*1bce0*/  STL.64 [R1+0xa0], R24 ;  /* 0x0000a01801007387 */ /* 0x000fe20000100a00 */
[----:B------:R-:W-:Y:S02]  /*1bcf0*/  STL.64 [R1+0xa8], R26 ;  /* 0x0000a81a01007387 */ /* 0x000fe40000100a00 */
[----:B------:R-:W-:Y:S02]  /*1bd00*/  IMAD.MOV.U32 R22, RZ, RZ, R3 ;  /* 0x000000ffff167224 */ /* 0x000fe400078e0003 */
[----:B------:R-:W-:Y:S01]  /*1bd10*/  IMAD.MOV.U32 R23, RZ, RZ, R2 ;  /* 0x000000ffff177224 */ /* 0x000fe200078e0002 */
[----:B------:R-:W-:Y:S01]  /*1bd20*/  LDSM.16.M88.4 R24, [R10+0x10400] ;  /* 0x010400000a18783b */ /* 0x000fe20000000200 */
[----:B--2---:R-:W-:Y:S03]  /*1bd30*/  HMMA.16816.F32.BF16 R16, R4, R18, R12 ;  /* 0x000000120410723c */ /* 0x004fe6000004180c */
[----:B------:R-:W2:Y:S11]  /*1bd40*/  LDL.LU.64 R14, [R1+0x1a38] ;  /* 0x001a3800010e7983 */ /* 0x000eb60000300a00 */
[----:B------:R-:W-:Y:S09]  /*1bd50*/  @!UPT UIADD3 URZ, URZ, URZ, URZ ;  /* 0x0000003f3f3ff290 */ /* 0x000ff2000fffe03f */
[----:B------:R-:W-:Y:S01]  /*1bd60*/  STL.64 [R1+0x90], R16 ;  /* 0x0000901001007387 */ /* 0x000fe20000100a00 */
[----:B------:R-:W-:Y:S02]  /*1bd70*/  STL.64 [R1+0x98], R18 ;  /* 0x0000981201007387 */ /* 0x000fe40000100a00 */
[----:B------:R-:W0:Y:S02]  /*1bd80*/  LDSM.16.M88.4 R16, [R10+0x10800] ;  /* 0x010800000a10783b */ /* 0x000e240000000200 */
[----:B0-----:R-:W-:Y:S02]  /*1bd90*/  STL.64 [R1+0x40], R16 ;  /* 0x0000401001007387 */ /* 0x001fe40000100a00 */
[----:B------:R-:W-:Y:S02]  /*1bda0*/  IMAD.MOV.U32 R3, RZ, RZ, R16 ;  /* 0x000000ffff037224 */ /* 0x000fe400078e0010 */
[----:B------:R-:W-:Y:S02]  /*1bdb0*/  STL.64 [R1+0x48], R18 ;  /* 0x0000481201007387 */ /* 0x000fe40000100a00 */
[----:B------:R-:W-:-:S02]  /*1bdc0*/  IMAD.MOV.U32 R2, RZ, RZ, R17 ;  /* 0x000000ffff027224 */ /* 0x000fc400078e0011 */
[----:B------:R-:W0:Y:S04]  /*1bdd0*/  LDSM.16.M88.4 R16, [R10+0x10c00] ;  /* 0x010c00000a10783b */ /* 0x000e280000000200 */
[----:B0-----:R-:W-:Y:S01]  /*1bde0*/  STL.64 [R1+0x30], R16 ;  /* 0x0000301001007387 */ /* 0x001fe20000100a00 */
[----:B------:R0:W-:Y:S02]  /*1bdf0*/  STL.64 [R1+0x38], R18 ;  /* 0x0000381201007387 */ /* 0x0001e40000100a00 */
[----:B------:R-:W-:Y:S02]  /*1be00*/  IMAD.MOV.U32 R9, RZ, RZ, R16 ;  /* 0x000000ffff097224 */ /* 0x000fe400078e0010 */
[----:B------:R-:W-:Y:S01]  /*1be10*/  IMAD.MOV.U32 R8, RZ, RZ, R17 ;  /* 0x000000ffff087224 */ /* 0x000fe200078e0011 */
[----:B0-----:R-:W2:Y:S01]  /*1be20*/  LDL.LU.64 R18, [R1+0x1a30] ;  /* 0x001a300001127983 */ /* 0x001ea20000300a00 */
[----:B------:R-:W2:Y:S02]  /*1be30*/  LDL.LU.64 R16, [R1+0x1a28] ;  /* 0x001a280001107983 */ /* 0x000ea40000300a00 */
[----:B------:R-:W-:Y:S02]  /*1be40*/  STL.64 [R1+0x50], R24 ;  /* 0x0000501801007387 */ /* 0x000fe40000100a00 */
[----:B------:R-:W-:Y:S01]  /*1be50*/  STL.64 [R1+0x58], R26 ;  /* 0x0000581a01007387 */ /* 0x000fe20000100a00 */
[----:B------:R-:W-:Y:S01]  /*1be60*/  STL.64 [R1+0x1a00], R24 ;  /* 0x001a001801007387 */ /* 0x000fe20000100a00 */
[----:B--2---:R-:W-:Y:S03]  /*1be70*/  HMMA.16816.F32.BF16 R12, R4, R14, R16 ;  /* 0x0000000e040c723c */ /* 0x004fe60000041810 */
[----:B------:R-:W2:Y:S11]  /*1be80*/  LDL.LU R16, [R1+0x320] ;  /* 0x0003200001107983 */ /* 0x000eb60000300800 */
[----:B------:R-:W-:Y:S09]  /*1be90*/  @!UPT UIADD3 URZ, URZ, URZ, URZ ;  /* 0x0000003f3f3ff290 */ /* 0x000ff2000fffe03f */
[----:B------:R-:W-:Y:S01]  /*1bea0*/  STL.64 [R1+0x360], R12 ;  /* 0x0003600c01007387 */ /* 0x000fe20000100a00 */
[----:B------:R-:W-:Y:S02]  /*1beb0*/  STL.64 [R1+0x368], R14 ;  /* 0x0003680e01007387 */ /* 0x000fe40000100a00 */
[----:B------:R-:W2:Y:S02]  /*1bec0*/  LDL.LU R17, [R1+0x324] ;  /* 0x0003240001117983 */ /* 0x000ea40000300800 */
[----:B------:R-:W3:Y:S01]  /*1bed0*/  LDL.LU R18, [R1+0x328] ;  /* 0x0003280001127983 */ /* 0x000ee20000300800 */
[----:B------:R-:W3:Y:S04]  /*1bee0*/  LDL.LU R19, [R1+0x32c] ;  /* 0x00032c0001137983 */ /* 0x000ee80000300800 */
[----:B------:R-:W0:Y:S04]  /*1bef0*/  LDSM.16.M88.4 R12, [R10+0x11000] ;  /* 0x011000000a0c783b */ /* 0x000e280000000200 */
[----:B---3--:R-:W-:Y:S01]  /*1bf00*/  STL.64 [R1+0x1a20], R18 ;  /* 0x001a201201007387 */ /* 0x008fe20000100a00 */
[----:B--2---:R1:W-:Y:S03]  /*1bf10*/  STL.64 [R1+0x1a18], R16 ;  /* 0x001a181001007387 */ /* 0x0043e60000100a00 */
[----:B-1----:R-:W2:Y:S01]  /*1bf20*/  LDL.LU R16, [R1+0x460] ;  /* 0x0004600001107983 */ /* 0x002ea20000300800 */
[----:B------:R-:W2:Y:S02]  /*1bf30*/  LDL.LU R17, [R1+0x464] ;  /* 0x0004640001117983 */ /* 0x000ea40000300800 */
[----:B------:R-:W2:Y:S02]  /*1bf40*/  LDL.LU R18, [R1+0x468] ;  /* 0x0004680001127983 */ /* 0x000ea40000300800 */
[----:B------:R-:W-:-:S02]  /*1bf50*/  IMAD.MOV.U32 R19, RZ, RZ, R0 ;  /* 0x000000ffff137224 */ /* 0x000fc400078e0000 */
[----:B0-----:R-:W-:Y:S01]  /*1bf60*/  IMAD.MOV.U32 R0, RZ, RZ, R15 ;  /* 0x000000ffff007224 */ /* 0x001fe200078e000f */
[----:B------:R-:W3:Y:S04]  /*1bf70*/  LDL.64 R24, [R1+0x60] ;  /* 0x0000600001187983 */ /* 0x000ee80000100a00 */
[----:B------:R-:W-:Y:S01]  /*1bf80*/  STL [R1+0x1628], R0 ;  /* 0x0016280001007387 */ /* 0x000fe20000100800 */
[----:B--2---:R-:W-:Y:S03]  /*1bf90*/  HMMA.16816.F32.BF16 R20, R4, R22, R16 ;  /* 0x000000160414723c */ /* 0x004fe60000041810 */
[----:B------:R-:W2:Y:S01]  /*1bfa0*/  LDL.LU.64 R18, [R1+0x1a20] ;  /* 0x001a200001127983 */ /* 0x000ea20000300a00 */
[----:B------:R-:W2:Y:S03]  /*1bfb0*/  LDL.LU.64 R16, [R1+0x1a18] ;  /* 0x001a180001107983 */ /* 0x000ea60000300a00 */
[----:B------:R-:W-:-:S02]  /*1bfc0*/  IMAD.MOV.U32 R4, RZ, RZ, R9 ;  /* 0x000000ffff047224 */ /* 0x000fc400078e0009 */
[----:B------:R-:W-:Y:S11]  /*1bfd0*/  IMAD.MOV.U32 R5, RZ, RZ, R8 ;  /* 0x000000ffff057224 */ /* 0x000ff600078e0008 */
[----:B------:R-:W-:Y:S03]  /*1bfe0*/  @!UPT UIADD3 URZ, URZ, URZ, URZ ;  /* 0x0000003f3f3ff290 */ /* 0x000fe6000fffe03f */
[----:B------:R-:W-:Y:S01]  /*1bff0*/  STL.64 [R1+0x70], R20 ;  /* 0x0000701401007387 */ /* 0x000fe20000100a00 */
[----:B------:R-:W-:Y:S02]  /*1c000*/  STL.64 [R1+0x78], R22 ;  /* 0x0000781601007387 */ /* 0x000fe40000100a00 */
[----:B------:R0:W-:Y:S02]  /*1c010*/  STL.64 [R1+0x19d8], R4 ;  /* 0x0019d80401007387 */ /* 0x0001e40000100a00 */
[----:B------:R-:W1:Y:S04]  /*1c020*/  LDSM.16.M88.4 R20, [R10+0x11400] ;  /* 0x011400000a14783b */ /* 0x000e680000000200 */
[----:B0-----:R-:W-:Y:S02]  /*1c030*/  IMAD.MOV.U32 R4, RZ, RZ, R3 ;  /* 0x000000ffff047224 */ /* 0x001fe400078e0003 */
[----:B------:R-:W-:-:S05]  /*1c040*/  IMAD.MOV.U32 R5, RZ, RZ, R2 ;  /* 0x000000ffff057224 */ /* 0x000fca00078e0002 */
[----:B------:R0:W-:Y:S04]  /*1c050*/  STL.64 [R1+0x19f8], R4 ;  /* 0x0019f80401007387 */ /* 0x0001e80000100a00 */
[----:B0-----:R-:W4:Y:S01]  /*1c060*/  LDL.LU R4, [R1+0x310] ;  /* 0x0003100001047983 */ /* 0x001f220000300800 */
[----:B------:R-:W4:Y:S02]  /*1c070*/  LDL.LU R5, [R1+0x314] ;  /* 0x0003140001057983 */ /* 0x000f240000300800 */
[----:B------:R-:W4:Y:S02]  /*1c080*/  LDL.LU R6, [R1+0x318] ;  /* 0x0003180001067983 */ /* 0x000f240000300800 */
[----:B------:R-:W4:Y:S01]  /*1c090*/  LDL.LU R7, [R1+0x31c] ;  /* 0x00031c0001077983 */ /* 0x000f220000300800 */
[----:B------:R-:W-:Y:S01]  /*1c0a0*/  STL.64 [R1+0x20], R12 ;  /* 0x0000200c01007387 */ /* 0x000fe20000100a00 */
[----:B------:R-:W-:Y:S02]  /*1c0b0*/  STL.64 [R1+0x28], R14 ;  /* 0x0000280e01007387 */ /* 0x000fe40000100a00 */
[----:B------:R0:W-:Y:S02]  /*1c0c0*/  STL.64 [R1+0x19d0], R12 ;  /* 0x0019d00c01007387 */ /* 0x0001e40000100a00 */
[----:B0-----:R-:W2:Y:S01]  /*1c0d0*/  LDL.LU R12, [R1+0x2f0] ;  /* 0x0002f000010c7983 */ /* 0x001ea20000300800 */
[----:B------:R-:W2:Y:S02]  /*1c0e0*/  LDL.LU R13, [R1+0x2f4] ;  /* 0x0002f400010d7983 */ /* 0x000ea40000300800 */
[----:B------:R-:W2:Y:S02]  /*1c0f0*/  LDL.LU R14, [R1+0x2f8] ;  /* 0x0002f800010e7983 */ /* 0x000ea40000300800 */
[----:B------:R-:W2:Y:S02]  /*1c100*/  LDL.LU R15, [R1+0x2fc] ;  /* 0x0002fc00010f7983 */ /* 0x000ea40000300800 */
[----:B-1----:R-:W-:-:S02]  /*1c110*/  IMAD.MOV.U32 R9, RZ, RZ, R20 ;  /* 0x000000ffff097224 */ /* 0x002fc400078e0014 */
[----:B------:R-:W-:Y:S01]  /*1c120*/  IMAD.MOV.U32 R8, RZ, RZ, R21 ;  /* 0x000000ffff087224 */ /* 0x000fe200078e0015 */
[----:B--2---:R-:W-:Y:S01]  /*1c130*/  STL.64 [R1+0x19e8], R14 ;  /* 0x0019e80e01007387 */ /* 0x004fe20000100a00 */
[----:B------:R0:W-:Y:S03]  /*1c140*/  STL.64 [R1+0x19e0], R12 ;  /* 0x0019e00c01007387 */ /* 0x0001e60000100a00 */
[----:B0-----:R-:W2:Y:S01]  /*1c150*/  LDL.LU R12, [R1+0x300] ;  /* 0x00030000010c7983 */ /* 0x001ea20000300800 */
[----:B------:R-:W2:Y:S02]  /*1c160*/  LDL.LU R13, [R1+0x304] ;  /* 0x00030400010d7983 */ /* 0x000ea40000300800 */
[----:B------:R-:W2:Y:S02]  /*1c170*/  LDL.LU R14, [R1+0x308] ;  /* 0x00030800010e7983 */ /* 0x000ea40000300800 */
[----:B------:R-:W2:Y:S01]  /*1c180*/  LDL.LU R15, [R1+0x30c] ;  /* 0x00030c00010f7983 */ /* 0x000ea20000300800 */
[----:B------:R-:W-:Y:S01]  /*1c190*/  STL.64 [R1+0x10], R20 ;  /* 0x0000101401007387 */ /* 0x000fe20000100a00 */
[----:B------:R0:W-:Y:S03]  /*1c1a0*/  STL.64 [R1+0x18], R22 ;  /* 0x0000181601007387 */ /* 0x0001e60000100a00 */
[----:B0-----:R-:W2:Y:S01]  /*1c1b0*/  LDL.LU.64 R22, [R1+0x1a10] ;  /* 0x001a100001167983 */ /* 0x001ea20000300a00 */
[----:B------:R-:W2:Y:S02]  /*1c1c0*/  LDL.LU.64 R20, [R1+0x1a08] ;  /* 0x001a080001147983 */ /* 0x000ea40000300a00 */
[----:B---3--:R-:W-:-:S02]  /*1c1d0*/  IMAD.MOV.U32 R3, RZ, RZ, R24 ;  /* 0x000000ffff037224 */ /* 0x008fc400078e0018 */
[----:B------:R-:W-:Y:S01]  /*1c1e0*/  IMAD.MOV.U32 R2, RZ, RZ, R25 ;  /* 0x000000ffff027224 */ /* 0x000fe200078e0019 */
[C---:B--2---:R-:W-:Y:S01]  /*1c1f0*/  HMMA.16816.F32.BF16 R16, R20.reuse, R24, R16 ;  /* 0x000000181410723c */ /* 0x044fe20000041810 */
[----:B------:R-:W4:Y:S11]  /*1c200*/  LDL.LU.64 R24, [R1+0x1a00] ;  /* 0x001a000001187983 */ /* 0x000f360000300a00 */
[----:B------:R-:W-:Y:S11]  /*1c210*/  @!UPT UIADD3 URZ, URZ, URZ, URZ ;  /* 0x0000003f3f3ff290 */ /* 0x000ff6000fffe03f */
[----:B------:R-:W-:Y:S01]  /*1c220*/  @!UPT UIADD3 URZ, URZ, URZ, URZ ;  /* 0x0000003f3f3ff290 */ /* 0x000fe2000fffe03f */
[----:B------:R-:W-:Y:S01]  /*1c230*/  IMAD.MOV.U32 R0, RZ, RZ, R16 ;  /* 0x000000ffff007224 */ /* 0x000fe200078e0010 */
[----:B------:R-:W-:Y:S01]  /*1c240*/  STL [R1+0x354], R17 ;  /* 0x0003541101007387 */ /* 0x000fe20000100800 */
[----:B------:R-:W-:Y:S02]  /*1c250*/  STL.64 [R1+0x358], R18 ;  /* 0x0003581201007387 */ /* 0x000fe40000100a00 */
[----:B------:R-:W0:Y:S01]  /*1c260*/  LDSM.16.M88.4 R16, [R10+0x11800] ;  /* 0x011800000a10783b */ /* 0x000e220000000200 */
[----:B------:R-:W-:Y:S01]  /*1c270*/  STL [R1+0x162c], R0 ;  /* 0x00162c0001007387 */ /* 0x000fe20000100800 */
[----:B----4-:R-:W-:Y:S03]  /*1c280*/  HMMA.16816.F32.BF16 R24, R20, R24, R4 ;  /* 0x000000181418723c */ /* 0x010fe60000041804 */
[----:B------:R-:W2:Y:S11]  /*1c290*/  LDL.LU.64 R4, [R1+0x19f8] ;  /* 0x0019f80001047983 */ /* 0x000eb60000300a00 */
[----:B------:R-:W-:Y:S09]  /*1c2a0*/  @!UPT UIADD3 URZ, URZ, URZ, URZ ;  /* 0x0000003f3f3ff290 */ /* 0x000ff2000fffe03f */
[----:B------:R1:W-:Y:S01]  /*1c2b0*/  STL.64 [R1+0x340], R24 ;  /* 0x0003401801007387 */ /* 0x0003e20000100a00 */
[----:B------:R-:W-:Y:S03]  /*1c2c0*/  STL [R1+0x348], R26 ;  /* 0x0003481a01007387 */ /* 0x000fe60000100800 */
[----:B-1----:R-:W3:Y:S01]  /*1c2d0*/  LDL.LU.64 R24, [R1+0x19f0] ;  /* 0x0019f00001187983 */ /* 0x002ee20000300a00 */
[----:B------:R-:W-:-:S05]  /*1c2e0*/  IMAD.MOV.U32 R0, RZ, RZ, R27 ;  /* 0x000000ffff007224 */ /* 0x000fca00078e001b */
[----:B------:R-:W-:Y:S01]  /*1c2f0*/  STL [R1+0x1638], R0 ;  /* 0x0016380001007387 */ /* 0x000fe20000100800 */
[----:B0-----:R-:W-:Y:S02]  /*1c300*/  STL.64 [R1], R16 ;  /* 0x0000001001007387 */ /* 0x001fe40000100a00 */
[----:B------:R3:W-:Y:S02]  /*1c310*/  STL.64 [R1+0x8], R18 ;  /* 0x0000081201007387 */ /* 0x0007e40000100a00 */
[----:B------:R-:W-:Y:S01]  /*1c320*/  STL.64 [R1+0x19c8], R16 ;  /* 0x0019c81001007387 */ /* 0x000fe20000100a00 */
[----:B--2---:R-:W-:Y:S01]  /*1c330*/  HMMA.16816.F32.BF16 R4, R20, R4, R12 ;  /* 0x000000041404723c */ /* 0x004fe2000004180c */
[----:B---3--:R-:W-:Y:S02]  /*1c340*/  IMAD.MOV.U32 R18, RZ, RZ, R25 ;  /* 0x000000ffff127224 */ /* 0x008fe400078e0019 */
[----:B------:R-:W-:Y:S02]  /*1c350*/  IMAD.MOV.U32 R19, RZ, RZ, R24 ;  /* 0x000000ffff137224 */ /* 0x000fe400078e0018 */
[----:B------:R-:W0:Y:S04]  /*1c360*/  LDSM.16.M88.4 R24, [R10+0x11c00] ;  /* 0x011c00000a18783b */ /* 0x000e280000000200 */
[----:B0-----:R-:W-:Y:S01]  /*1c370*/  STL [R1+0x1634], R26 ;  /* 0x0016341a01007387 */ /* 0x001fe20000100800 */
[----:B------:R-:W-:Y:S02]  /*1c380*/  STL [R1+0x1630], R27 ;  /* 0x0016301b01007387 */ /* 0x000fe40000100800 */
[----:B------:R-:W2:Y:S02]  /*1c390*/  LDL.LU.64 R14, [R1+0x19e8] ;  /* 0x0019e800010e7983 */ /* 0x000ea40000300a00 */
[----:B------:R-:W2:Y:S09]  /*1c3a0*/  LDL.LU.64 R12, [R1+0x19e0] ;  /* 0x0019e000010c7983 */ /* 0x000eb20000300a00 */
[----:B------:R0:W-:Y:S01]  /*1c3b0*/  STL.64 [R1+0x330], R4 ;  /* 0x0003300401007387 */ /* 0x0001e20000100a00 */
[----:B------:R2:W-:Y:S03]  /*1c3c0*/  STL.64 [R1+0x338], R6 ;  /* 0x0003380601007387 */ /* 0x0005e60000100a00 */
[----:B0-----:R-:W2:Y:S01]  /*1c3d0*/  LDL.LU.64 R4, [R1+0x19d8] ;  /* 0x0019d80001047983 */ /* 0x001ea20000300a00 */
[----:B------:R-:W-:-:S02]  /*1c3e0*/  IMAD.MOV.U32 R16, RZ, RZ, R29 ;  /* 0x000000ffff107224 */ /* 0x000fc400078e001d */
[----:B------:R-:W-:Y:S01]  /*1c3f0*/  IMAD.MOV.U32 R17, RZ, RZ, R28 ;  /* 0x000000ffff117224 */ /* 0x000fe200078e001c */
[----:B--2---:R-:W-:Y:S01]  /*1c400*/  HMMA.16816.F32.BF16 R4, R20, R4, R12 ;  /* 0x000000041404723c */ /* 0x004fe2000004180c */
[----:B------:R-:W2:Y:S11]  /*1c410*/  LDL.LU.64 R12, [R1+0x19d0] ;  /* 0x0019d000010c7983 */ /* 0x000eb60000300a00 */
[----:B------:R-:W-:Y:S11]  /*1c420*/  @!UPT UIADD3 URZ, URZ, URZ, URZ ;  /* 0x0000003f3f3ff290 */ /* 0x000ff6000fffe03f */
[----:B------:R-:W-:Y:S01]  /*1c430*/  STL.64 [R1+0x320], R4 ;  /* 0x0003200401007387 */ /* 0x000fe20000100a00 */
[----:B------:R-:W-:Y:S02]  /*1c440*/  IMAD.MOV.U32 R29, RZ, RZ, R6 ;  /* 0x000000ffff1d7224 */ /* 0x000fe400078e0006 */
[----:B------:R-:W-:Y:S02]  /*1c450*/  IMAD.MOV.U32 R28, RZ, RZ, R7 ;  /* 0x000000ffff1c7224 */ /* 0x000fe400078e0007 */
[----:B------:R-:W0:Y:S04]  /*1c460*/  LDSM.16.MT88.4 R4, [R11+0x8080] ;  /* 0x008080000b04783b */ /* 0x000e280000004200 */
[----:B------:R-:W-:Y:S01]  /*1c470*/  STL [R1+0x1640], R28 ;  /* 0x0016401c01007387 */ /* 0x000fe20000100800 */
[----:B------:R-:W-:Y:S03]  /*1c480*/  STL [R1+0x163c], R29 ;  /* 0x00163c1d01007387 */ /* 0x000fe60000100800 */
[----:B0-----:R-:W-:Y:S01]  /*1c490*/  STL.64 [R1+0x19b0], R6 ;  /* 0x0019b00601007387 */ /* 0x001fe20000100a00 */
[----:B------:R0:W-:Y:S02]  /*1c4a0*/  STL.64 [R1+0x19a8], R4 ;  /* 0x0019a80401007387 */ /* 0x0001e40000100a00 */
[----:B0-----:R-:W-:-:S02]  /*1c4b0*/  IMAD.MOV.U32 R4, RZ, RZ, R9 ;  /* 0x000000ffff047224 */ /* 0x001fc400078e0009 */
[----:B------:R-:W-:Y:S02]  /*1c4c0*/  IMAD.MOV.U32 R5, RZ, RZ, R8 ;  /* 0x000000ffff057224 */ /* 0x000fe400078e0008 */
[----:B------:R-:W0:Y:S01]  /*1c4d0*/  LDSM.16.MT88.4 R8, [R11+0x8100] ;  /* 0x008100000b08783b */ /* 0x000e220000004200 */
[C---:B--2---:R-:W-:Y:S11]  /*1c4e0*/  HMMA.16816.F32.BF16 R16, R20.reuse, R12, R16 ;  /* 0x0000000c1410723c */ /* 0x044ff60000041810 */
[----:B------:R-:W-:Y:S11]  /*1c4f0*/  @!UPT UIADD3 URZ, URZ, URZ, URZ ;  /* 0x0000003f3f3ff290 */ /* 0x000ff6000fffe03f */
[----:B------:R-:W-:Y:S01]  /*1c500*/  @!UPT UIADD3 URZ, URZ, URZ, URZ ;  /* 0x0000003f3f3ff290 */ /* 0x000fe2000fffe03f */
[----:B------:R1:W-:Y:S01]  /*1c510*/  STL.64 [R1+0x310], R16 ;  /* 0x0003101001007387 */ /* 0x0003e20000100a00 */
[----:B------:R-:W-:Y:S03]  /*1c520*/  STL.64 [R1+0x318], R18 ;  /* 0x0003181201007387 */ /* 0x000fe60000100a00 */
[----:B-1----:R-:W2:Y:S01]  /*1c530*/  LDL.LU.64 R16, [R1+0x19c8] ;  /* 0x0019c80001107983 */ /* 0x002ea20000300a00 */
[----:B0-----:R-:W-:Y:S02]  /*1c540*/  STL.64 [R1+0x1960], R10 ;  /* 0x0019600a01007387 */ /* 0x001fe40000100a00 */
[----:B------:R0:W-:Y:S02]  /*1c550*/  STL.64 [R1+0x1958], R8 ;  /* 0x0019580801007387 */ /* 0x0001e40000100a00 */
[----:B0-----:R-:W3:Y:S01]  /*1c560*/  LDL.LU R8, [R1+0x4c0] ;  /* 0x0004c00001087983 */ /* 0x001ee20000300800 */
[----:B------:R-:W3:Y:S02]  /*1c570*/  LDL.LU R9, [R1+0x4c4] ;  /* 0x0004c40001097983 */ /* 0x000ee40000300800 */
[----:B------:R-:W3:Y:S02]  /*1c580*/  LDL.LU R10, [R1+0x4c8] ;  /* 0x0004c800010a7983 */ /* 0x000ee40000300800 */
[----:B------:R-:W3:Y:S01]  /*1c590*/  LDL.LU R11, [R1+0x4cc] ;  /* 0x0004cc00010b7983 */ /* 0x000ee20000300800 */
[----:B------:R-:W0:Y:S02]  /*1c5a0*/  S2R R15, SR_TID.X ;  /* 0x00000000000f7919 */ /* 0x000e240000002100 */
[----:B0-----:R-:W-:Y:S01]  /*1c5b0*/  IMAD.SHL.U32 R14, R15, 0x2, RZ ;  /* 0x000000020f0e7824 */ /* 0x001fe200078e00ff */
[----:B---3--:R-:W-:Y:S11]  /*1c5c0*/  HMMA.16816.F32.BF16 R4, R20, R4, R8 ;  /* 0x000000041404723c */ /* 0x008ff60000041808 */
[----:B------:R-:W-:Y:S11]  /*1c5d0*/  @!UPT UIADD3 URZ, URZ, URZ, URZ ;  /* 0x0000003f3f3ff290 */ /* 0x000ff6000fffe03f */
[----:B------:R-:W-:Y:S02]  /*1c5e0*/  @!UPT UIADD3 URZ, URZ, URZ, URZ ;  /* 0x0000003f3f3ff290 */ /* 0x000fe4000fffe03f */
[----:B------:R-:W-:Y:S02]  /*1c5f0*/  IMAD.MOV.U32 R27, RZ, RZ, R7 ;  /* 0x000000ffff1b7224 */ /* 0x000fe400078e0007 */
[----:B------:R-:W-:Y:S02]  /*1c600*/  IMAD.MOV.U32 R29, RZ, RZ, R4 ;  /* 0x000000ffff1d7224 */ /* 0x000fe400078e0004 */
[----:B------:R-:W-:Y:S02]  /*1c610*/  IMAD.MOV.U32 R0, RZ, RZ, R5 ;  /* 0x000000ffff007224 */ /* 0x000fe400078e0005 */
[----:B------:R-:W-:Y:S01]  /*1c620*/  IMAD.MOV.U32 R26, RZ, RZ, R6 ;  /* 0x000000ffff1a7224 */ /* 0x000fe200078e0006 */
[----:B------:R-:W-:Y:S01]  /*1c630*/  STL [R1+0x1650], R27 ;  /* 0x0016501b01007387 */ /* 0x000fe20000100800 */
[----:B------:R-:W3:Y:S02]  /*1c640*/  LDL.LU R4, [R1+0x210] ;  /* 0x0002100001047983 */ /* 0x000ee40000300800 */
[----:B------:R-:W3:Y:S02]  /*1c650*/  LDL.LU R5, [R1+0x214] ;  /* 0x0002140001057983 */ /* 0x000ee40000300800 */
[----:B------:R-:W4:Y:S01]  /*1c660*/  LDL.LU R6, [R1+0x218] ;  /* 0x0002180001067983 */ /* 0x000f220000300800 */
[----:B------:R-:W4:Y:S01]  /*1c670*/  LDL.LU R7, [R1+0x21c] ;  /* 0x00021c0001077983 */ /* 0x000f220000300800 */
[----:B------:R-:W-:-:S04]  /*1c680*/  LOP3.LUT R14, R14, 0x10, RZ, 0xc0, !PT ;  /* 0x000000100e0e7812 */ /* 0x000fc800078ec0ff */
[----:B------:R-:W-:Y:S01]  /*1c690*/  LOP3.LUT R11, R14, 0x60, R15, 0xf8, !PT ;  /* 0x000000600e0b7812 */ /* 0x000fe200078ef80f */
[C---:B------:R-:W-:Y:S02]  /*1c6a0*/  LOP3.LUT R14, R15.reuse, 0x7, RZ, 0xc0, !PT ;  /* 0x000000070f0e7812 */ /* 0x040fe400078ec0ff */
[----:B------:R-:W-:-:S03]  /*1c6b0*/  IMAD.SHL.U32 R15, R15, 0x200, RZ ;  /* 0x000002000f0f7824 */ /* 0x000fc600078e00ff */
[----:B------:R-:W-:Y:S02]  /*1c6c0*/  IMAD R14, R14, 0x410, RZ ;  /* 0x000004100e0e7824 */ /* 0x000fe400078e02ff */
[----:B------:R-:W-:-:S03]  /*1c6d0*/  LOP3.LUT R15, R15, 0x2000, RZ, 0xc0, !PT ;  /* 0x000020000f0f7812 */ /* 0x000fc600078ec0ff */
[----:B------:R-:W-:Y:S01]  /*1c6e0*/  LOP3.LUT R11, R14, R11, RZ, 0x3c, !PT ;  /* 0x0000000b0e0b7212 */ /* 0x000fe200078e3cff */
[----:B------:R-:W-:-:S04]  /*1c6f0*/  IMAD.MOV.U32 R28, RZ, RZ, R13 ;  /* 0x000000ffff1c7224 */ /* 0x000fc800078e000d */
[----:B------:R-:W-:-:S05]  /*1c700*/  IMAD.IADD R11, R15, 0x1, R11 ;  /* 0x000000010f0b7824 */ /* 0x000fca00078e020b */
[----:B------:R-:W0:Y:S04]  /*1c710*/  LDSM.16.MT88.4 R12, [R11+0x8180] ;  /* 0x008180000b0c783b */ /* 0x000e280000004200 */
[----:B----4-:R-:W-:Y:S01]  /*1c720*/  STL.64 [R1+0x19c0], R6 ;  /* 0x0019c00601007387 */ /* 0x010fe20000100a00 */
[----:B---3--:R1:W-:Y:S03]  /*1c730*/  STL.64 [R1+0x19b8], R4 ;  /* 0x0019b80401007387 */ /* 0x0083e60000100a00 */
[----:B-1----:R-:W2:Y:S01]  /*1c740*/  LDL.LU R4, [R1+0x550] ;  /* 0x0005500001047983 */ /* 0x002ea20000300800 */
[----:B------:R-:W2:Y:S02]  /*1c750*/  LDL.LU R5, [R1+0x554] ;  /* 0x0005540001057983 */ /* 0x000ea40000300800 */
[----:B------:R-:W2:Y:S02]  /*1c760*/  LDL.LU R6, [R1+0x558] ;  /* 0x0005580001067983 */ /* 0x000ea40000300800 */
[----:B------:R-:W2:Y:S01]  /*1c770*/  LDL.LU R7, [R1+0x55c] ;  /* 0x00055c0001077983 */ /* 0x000ea20000300800 */
[----:B------:R-:W-:Y:S01]  /*1c780*/  STL [R1+0x164c], R26 ;  /* 0x00164c1a01007387 */ /* 0x000fe20000100800 */
[----:B------:R-:W-:Y:S02]  /*1c790*/  STL [R1+0x1648], R0 ;  /* 0x0016480001007387 */ /* 0x000fe40000100800 */
[----:B------:R-:W-:Y:S02]  /*1c7a0*/  STL [R1+0x1644], R29 ;  /* 0x0016441d01007387 */ /* 0x000fe40000100800 */
[----:B0-----:R-:W-:Y:S01]  /*1c7b0*/  STL.64 [R1+0x18f0], R14 ;  /* 0x0018f00e01007387 */ /* 0x001fe20000100a00 */
[----:B------:R0:W-:Y:S04]  /*1c7c0*/  STL.64 [R1+0x18e8], R12 ;  /* 0x0018e80c01007387 */ /* 0x0001e80000100a00 */
[----:B0-----:R-:W3:Y:S01]  /*1c7d0*/  LDL.64 R12, [R1+0x50] ;  /* 0x00005000010c7983 */ /* 0x001ee20000100a00 */
[----:B--2---:R-:W-:Y:S03]  /*1c7e0*/  HMMA.16816.F32.BF16 R4, R20, R16, R4 ;  /* 0x000000101404723c */ /* 0x004fe60000041804 */
[----:B---3--:R0:W-:Y:S02]  /*1c7f0*/  STL.64 [R1+0x1990], R12 ;  /* 0x0019900c01007387 */ /* 0x0081e40000100a00 */
[----:B0-----:R-:W-:-:S02]  /*1c800*/  IMAD.MOV.U32 R12, RZ, RZ, R3 ;  /* 0x000000ffff0c7224 */ /* 0x001fc400078e0003 */
[----:B------:R-:W-:Y:S02]  /*1c810*/  IMAD.MOV.U32 R13, RZ, RZ, R2 ;  /* 0x000000ffff0d7224 */ /* 0x000fe400078e0002 */
[----:B------:R-:W-:Y:S02]  /*1c820*/  IMAD.MOV.U32 R3, RZ, RZ, R16 ;  /* 0x000000ffff037224 */ /* 0x000fe400078e0010 */
[----:B------:R-:W-:Y:S02]  /*1c830*/  IMAD.MOV.U32 R2, RZ, RZ, R17 ;  /* 0x000000ffff027224 */ /* 0x000fe400078e0011 */
[----:B------:R-:W0:Y:S10]  /*1c840*/  LDSM.16.MT88.4 R16, [R11+0x8200] ;  /* 0x008200000b10783b */ /* 0x000e340000004200 */
[----:B------:R-:W-:Y:S01]  /*1c850*/  STL.64 [R1+0x2f0], R4 ;  /* 0x0002f00401007387 */ /* 0x000fe20000100a00 */
[----:B------:R1:W-:Y:S03]  /*1c860*/  STL.64 [R1+0x2f8], R6 ;  /* 0x0002f80601007387 */ /* 0x0003e60000100a00 */
[----:B-1----:R-:W2:Y:S01]  /*1c870*/  LDL.LU.64 R6, [R1+0x19c0] ;  /* 0x0019c00001067983 */ /* 0x002ea20000300a00 */
[----:B------:R-:W2:Y:S03]  /*1c880*/  LDL.LU.64 R4, [R1+0x19b8] ;  /* 0x0019b80001047983 */ /* 0x000ea60000300a00 */
[----:B0-----:R-:W-:Y:S01]  /*1c890*/  STL.64 [R1+0x1858], R18 ;  /* 0x0018581201007387 */ /* 0x001fe20000100a00 */
[----:B------:R0:W-:Y:S03]  /*1c8a0*/  STL.64 [R1+0x1850], R16 ;  /* 0x0018501001007387 */ /* 0x0001e60000100a00 */
[----:B0-----:R-:W3:Y:S04]  /*1c8b0*/  LDL.64 R16, [R1+0x10] ;  /* 0x0000100001107983 */ /* 0x001ee80000100a00 */
[----:B---3--:R0:W-:Y:S04]  /*1c8c0*/  STL.64 [R1+0x1988], R16 ;  /* 0x0019881001007387 */ /* 0x0081e80000100a00 */
[----:B0-----:R-:W3:Y:S01]  /*1c8d0*/  LDL.LU R16, [R1+0x5b0] ;  /* 0x0005b00001107983 */ /* 0x001ee20000300800 */
[----:B------:R-:W3:Y:S02]  /*1c8e0*/  LDL.LU R17, [R1+0x5b4] ;  /* 0x0005b40001117983 */ /* 0x000ee40000300800 */
[----:B------:R-:W4:Y:S02]  /*1c8f0*/  LDL.LU R18, [R1+0x5b8] ;  /* 0x0005b80001127983 */ /* 0x000f240000300800 */
[----:B------:R-:W4:Y:S01]  /*1c900*/  LDL.LU R19, [R1+0x5bc] ;  /* 0x0005bc0001137983 */ /* 0x000f220000300800 */
[----:B--2---:R-:W-:Y:S01]  /*1c910*/  HMMA.16816.F32.BF16 R20, R20, R24, R4 ;  /* 0x000000181414723c */ /* 0x004fe20000041804 */
[----:B----4-:R-:W-:Y:S01]  /*1c920*/  STL.64 [R1+0x19a0], R18 ;  /* 0x0019a01201007387 */ /* 0x010fe20000100a00 */
[----:B---3--:R0:W-:Y:S03]  /*1c930*/  STL.64 [R1+0x1998], R16 ;  /* 0x0019981001007387 */ /* 0x0081e60000100a00 */
[----:B0-----:R-:W2:Y:S01]  /*1c940*/  LDL.LU R16, [R1+0x5d0] ;  /* 0x0005d00001107983 */ /* 0x001ea20000300800 */
[----:B------:R-:W2:Y:S02]  /*1c950*/  LDL.LU R17, [R1+0x5d4] ;  /* 0x0005d40001117983 */ /* 0x000ea40000300800 */
[----:B------:R-:W2:Y:S02]  /*1c960*/  LDL.LU R18, [R1+0x5d8] ;  /* 0x0005d80001127983 */ /* 0x000ea40000300800 */
[----:B------:R-:W2:Y:S01]  /*1c970*/  LDL.LU R19, [R1+0x5dc] ;  /* 0x0005dc0001137983 */ /* 0x000ea20000300800 */
[----:B------:R-:W2:Y:S01]  /*1c980*/  LDL.LU.64 R6, [R1+0x19b0] ;  /* 0x0019b00001067983 */ /* 0x000ea20000300a00 */
[----:B------:R-:W2:Y:S11]  /*1c990*/  LDL.LU.64 R4, [R1+0x19a8] ;  /* 0x0019a80001047983 */ /* 0x000eb60000300a00 */
[----:B------:R-:W-:Y:S02]  /*1c9a0*/  STL.64 [R1+0x250], R20 ;  /* 0x0002501401007387 */ /* 0x000fe40000100a00 */
[----:B------:R-:W-:Y:S02]  /*1c9b0*/  STL.64 [R1+0x258], R22 ;  /* 0x0002581601007387 */ /* 0x000fe40000100a00 */
[----:B------:R-:W0:Y:S04]  /*1c9c0*/  LDSM.16.MT88.4 R20, [R11+0x8280] ;  /* 0x008280000b14783b */ /* 0x000e280000004200 */
[----:B------:R-:W3:Y:S04]  /*1c9d0*/  LDL R8, [R1+0x30] ;  /* 0x0000300001087983 */ /* 0x000ee80000100800 */
[----:B------:R-:W3:Y:S04]  /*1c9e0*/  LDL R9, [R1+0x34] ;  /* 0x0000340001097983 */ /* 0x000ee80000100800 */
[----:B0-----:R-:W-:Y:S01]  /*1c9f0*/  STL.64 [R1+0x17d8], R22 ;  /* 0x0017d81601007387 */ /* 0x001fe20000100a00 */
[----:B------:R0:W-:Y:S03]  /*1ca00*/  STL.64 [R1+0x17d0], R20 ;  /* 0x0017d01401007387 */ /* 0x0001e60000100a00 */
[----:B0-----:R-:W4:Y:S01]  /*1ca10*/  LDL.LU R20, [R1+0x5c0] ;  /* 0x0005c00001147983 */ /* 0x001f220000300800 */
[----:B------:R-:W4:Y:S02]  /*1ca20*/  LDL.LU R21, [R1+0x5c4] ;  /* 0x0005c40001157983 */ /* 0x000f240000300800 */
[----:B------:R-:W4:Y:S02]  /*1ca30*/  LDL.LU R22, [R1+0x5c8] ;  /* 0x0005c80001167983 */ /* 0x000f240000300800 */
[----:B------:R-:W4:Y:S01]  /*1ca40*/  LDL.LU R23, [R1+0x5cc] ;  /* 0x0005cc0001177983 */ /* 0x000f220000300800 */
[C---:B--2---:R-:W-:Y:S01]  /*1ca50*/  HMMA.16816.F32.BF16 R12, R4.reuse, R12, R16 ;  /* 0x0000000c040c723c */ /* 0x044fe20000041810 */
[----:B------:R-:W2:Y:S01]  /*1ca60*/  LDL.LU.64 R18, [R1+0x19a0] ;  /* 0x0019a00001127983 */ /* 0x000ea20000300a00 */
[----:B------:R-:W2:Y:S11]  /*1ca70*/  LDL.LU.64 R16, [R1+0x1998] ;  /* 0x0019980001107983 */ /* 0x000eb60000300a00 */
[----:B------:R-:W-:Y:S10]  /*1ca80*/  @!UPT UIADD3 URZ, URZ, URZ, URZ ;  /* 0x0000003f3f3ff290 */ /* 0x000ff4000fffe03f */
[----:B------:R0:W-:Y:S01]  /*1ca90*/  STL.64 [R1+0x240], R12 ;  /* 0x0002400c01007387 */ /* 0x0001e20000100a00 */
[----:B------:R-:W-:Y:S03]  /*1caa0*/  STL.64 [R1+0x248], R14 ;  /* 0x0002480e01007387 */ /* 0x000fe60000100a00 */
[----:B0-----:R-:W4:Y:S02]  /*1cab0*/  LDL.LU.64 R12, [R1+0x1990] ;  /* 0x00199000010c7983 */ /* 0x001f240000300a00 */
[C---:B----4-:R-:W-:Y:S01]  /*1cac0*/  HMMA.16816.F32.BF16 R20, R4.reuse, R12, R20 ;  /* 0x0000000c0414723c */ /* 0x050fe20000041814 */
[----:B------:R-:W-:Y:S02]  /*1cad0*/  IMAD.MOV.U32 R10, RZ, RZ, R12 ;  /* 0x000000ffff0a7224 */ /* 0x000fe400078e000c */
[----:B------:R-:W-:Y:S11]  /*1cae0*/  IMAD.MOV.U32 R0, RZ, RZ, R13 ;  /* 0x000000ffff007224 */ /* 0x000ff600078e000d */
[----:B------:R-:W-:Y:S09]  /*1caf0*/  @!UPT UIADD3 URZ, URZ, URZ, URZ ;  /* 0x0000003f3f3ff290 */ /* 0x000ff2000fffe03f */
[----:B------:R0:W-:Y:S01]  /*1cb00*/  STL.64 [R1+0x230], R20 ;  /* 0x0002301401007387 */ /* 0x0001e20000100a00 */
[----:B------:R1:W-:Y:S03]  /*1cb10*/  STL.64 [R1+0x238], R22 ;  /* 0x0002381601007387 */ /* 0x0003e60000100a00 */
[----:B0-----:R-:W4:Y:S01]  /*1cb20*/  LDL.LU R20, [R1+0x500] ;  /* 0x0005000001147983 */ /* 0x001f220000300800 */
[----:B------:R-:W4:Y:S02]  /*1cb30*/  LDL.LU R21, [R1+0x504] ;  /* 0x0005040001157983 */ /* 0x000f240000300800 */
[----:B-1----:R-:W2:Y:S02]  /*1cb40*/  LDL.LU R22, [R1+0x508] ;  /* 0x0005080001167983 */ /* 0x002ea40000300800 */
[----:B------:R-:W2:Y:S01]  /*1cb50*/  LDL.LU R23, [R1+0x50c] ;  /* 0x00050c0001177983 */ /* 0x000ea20000300800 */
[----:B------:R-:W2:Y:S01]  /*1cb60*/  LDL.LU R12, [R1+0x100] ;  /* 0x00010000010c7983 */ /* 0x000ea20000300800 */
[----:B------:R-:W2:Y:S02]  /*1cb70*/  LDL.LU R13, [R1+0x104] ;  /* 0x00010400010d7983 */ /* 0x000ea40000300800 */
[----:B------:R-:W2:Y:S02]  /*1cb80*/  LDL.LU R14, [R1+0x108] ;  /* 0x00010800010e7983 */ /* 0x000ea40000300800 */
[----:B------:R-:W2:Y:S02]  /*1cb90*/  LDL.LU R15, [R1+0x10c] ;  /* 0x00010c00010f7983 */ /* 0x000ea40000300800 */
[----:B--2---:R-:W-:Y:S01]  /*1cba0*/  STL.64 [R1+0x1918], R14 ;  /* 0x0019180e01007387 */ /* 0x004fe20000100a00 */
[----:B------:R0:W-:Y:S03]  /*1cbb0*/  STL.64 [R1+0x1910], R12 ;  /* 0x0019100c01007387 */ /* 0x0001e60000100a00 */
[----:B0-----:R-:W2:Y:S01]  /*1cbc0*/  LDL.64 R12, [R1+0x40] ;  /* 0x00004000010c7983 */ /* 0x001ea20000100a00 */
[----:B------:R-:W-:Y:S02]  /*1cbd0*/  STL.64 [R1+0x1900], R22 ;  /* 0x0019001601007387 */ /* 0x000fe40000100a00 */
[----:B----4-:R0:W-:Y:S02]  /*1cbe0*/  STL.64 [R1+0x18f8], R20 ;  /* 0x0018f81401007387 */ /* 0x0101e40000100a00 */
[----:B0-----:R-:W4:Y:S01]  /*1cbf0*/  LDL R20, [R1+0x20] ;  /* 0x0000200001147983 */ /* 0x001f220000100800 */
[----:B--2---:R-:W-:Y:S11]  /*1cc00*/  HMMA.16816.F32.BF16 R16, R4, R12, R16 ;  /* 0x0000000c0410723c */ /* 0x004ff60000041810 */
[----:B------:R-:W-:Y:S11]  /*1cc10*/  @!UPT UIADD3 URZ, URZ, URZ, URZ ;  /* 0x0000003f3f3ff290 */ /* 0x000ff6000fffe03f */
[----:B------:R-:W-:Y:S01]  /*1cc20*/  @!UPT UIADD3 URZ, URZ, URZ, URZ ;  /* 0x0000003f3f3ff290 */ /* 0x000fe2000fffe03f */
[----:B------:R0:W-:Y:S01]  /*1cc30*/  STL.64 [R1+0x220], R16 ;  /* 0x0002201001007387 */ /* 0x0001e20000100a00 */
[----:B------:R1:W-:Y:S03]  /*1cc40*/  STL.64 [R1+0x228], R18 ;  /* 0x0002281201007387 */ /* 0x0003e60000100a00 */
[----:B0-----:R-:W4:Y:S01]  /*1cc50*/  LDL.LU R16, [R1+0x200] ;  /* 0x0002000001107983 */ /* 0x001f220000300800 */
[----:B------:R-:W4:Y:S02]  /*1cc60*/  LDL.LU R17, [R1+0x204] ;  /* 0x0002040001117983 */ /* 0x000f240000300800 */
[----:B-1----:R-:W4:Y:S02]  /*1cc70*/  LDL.LU R18, [R1+0x208] ;  /* 0x0002080001127983 */ /* 0x002f240000300800 */
[----:B------:R-:W4:Y:S01]  /*1cc80*/  LDL.LU R19, [R1+0x20c] ;  /* 0x00020c0001137983 */ /* 0x000f220000300800 */
[----:B------:R0:W-:Y:S02]  /*1cc90*/  STL.64 [R1+0x1928], R12 ;  /* 0x0019280c01007387 */ /* 0x0001e40000100a00 */
[----:B0-----:R-:W-:-:S02]  /*1cca0*/  IMAD.MOV.U32 R12, RZ, RZ, R10 ;  /* 0x000000ffff0c7224 */ /* 0x001fc400078e000a */
[----:B------:R-:W-:-:S05]  /*1ccb0*/  IMAD.MOV.U32 R13, RZ, RZ, R0 ;  /* 0x000000ffff0d7224 */ /* 0x000fca00078e0000 */
[----:B------:R0:W-:Y:S04]  /*1ccc0*/  STL.64 [R1+0x1940], R12 ;  /* 0x0019400c01007387 */ /* 0x0001e80000100a00 */
[----:B0-----:R-:W2:Y:S04]  /*1ccd0*/  LDL.64 R12, [R1+0x60] ;  /* 0x00006000010c7983 */ /* 0x001ea80000100a00 */
[----:B--2---:R0:W-:Y:S04]  /*1cce0*/  STL.64 [R1+0x1968], R12 ;  /* 0x0019680c01007387 */ /* 0x0041e80000100a00 */
[----:B0-----:R-:W3:Y:S01]  /*1ccf0*/  LDL.LU R12, [R1+0x5a0] ;  /* 0x0005a000010c7983 */ /* 0x001ee20000300800 */
[----:B------:R-:W3:Y:S02]  /*1cd00*/  LDL.LU R13, [R1+0x5a4] ;  /* 0x0005a400010d7983 */ /* 0x000ee40000300800 */
[----:B------:R-:W3:Y:S02]  /*1cd10*/  LDL.LU R14, [R1+0x5a8] ;  /* 0x0005a800010e7983 */ /* 0x000ee40000300800 */
[----:B------:R-:W3:Y:S02]  /*1cd20*/  LDL.LU R15, [R1+0x5ac] ;  /* 0x0005ac00010f7983 */ /* 0x000ee40000300800 */
[----:B------:R-:W-:Y:S01]  /*1cd30*/  IMAD.MOV.U32 R21, RZ, RZ, R28 ;  /* 0x000000ffff157224 */ /* 0x000fe200078e001c */
[----:B---3--:R-:W-:Y:S07]  /*1cd40*/  HMMA.16816.F32.BF16 R8, R4, R8, R12 ;  /* 0x000000080408723c */ /* 0x008fee000004180c */
[----:B------:R-:W-:-:S02]  /*1cd50*/  IMAD.MOV.U32 R12, RZ, RZ, R3 ;  /* 0x000000ffff0c7224 */ /* 0x000fc400078e0003 */
[----:B------:R-:W-:-:S05]  /*1cd60*/  IMAD.MOV.U32 R13, RZ, RZ, R2 ;  /* 0x000000ffff0d7224 */ /* 0x000fca00078e0002 */
[----:B------:R0:W-:Y:S04]  /*1cd70*/  STL.64 [R1+0x1980], R12 ;  /* 0x0019800c01007387 */ /* 0x0001e80000100a00 */
[----:B0-----:R-:W2:Y:S01]  /*1cd80*/  LDL.LU R12, [R1+0x1f0] ;  /* 0x0001f000010c7983 */ /* 0x001ea20000300800 */
[----:B------:R-:W2:Y:S02]  /*1cd90*/  LDL.LU R13, [R1+0x1f4] ;  /* 0x0001f400010d7983 */ /* 0x000ea40000300800 */
[----:B------:R-:W2:Y:S03]  /*1cda0*/  LDL.LU R14, [R1+0x1f8] ;  /* 0x0001f800010e7983 */ /* 0x000ea60000300800 */
[----:B------:R-:W-:Y:S01]  /*1cdb0*/  IMAD.MOV.U32 R26, RZ, RZ, R8 ;  /* 0x000000ffff1a7224 */ /* 0x000fe200078e0008 */
[----:B------:R-:W2:Y:S01]  /*1cdc0*/  LDL.LU R15, [R1+0x1fc] ;  /* 0x0001fc00010f7983 */ /* 0x000ea20000300800 */
[----:B------:R-:W-:-:S02]  /*1cdd0*/  IMAD.MOV.U32 R0, RZ, RZ, R9 ;  /* 0x000000ffff007224 */ /* 0x000fc400078e0009 */
[----:B------:R-:W3:Y:S02]  /*1cde0*/  LDL.LU R8, [R1+0x540] ;  /* 0x0005400001087983 */ /* 0x000ee40000300800 */
[----:B------:R-:W-:Y:S01]  /*1cdf0*/  IMAD.MOV.U32 R29, RZ, RZ, R10 ;  /* 0x000000ffff1d7224 */ /* 0x000fe200078e000a */
[----:B------:R-:W3:Y:S01]  /*1ce00*/  LDL.LU R9, [R1+0x544] ;  /* 0x0005440001097983 */ /* 0x000ee20000300800 */
[----:B------:R-:W-:Y:S02]  /*1ce10*/  IMAD.MOV.U32 R28, RZ, RZ, R11 ;  /* 0x000000ffff1c7224 */ /* 0x000fe400078e000b */
[----:B------:R-:W2:Y:S02]  /*1ce20*/  LDL.LU R10, [R1+0x548] ;  /* 0x00054800010a7983 */ /* 0x000ea40000300800 */
[----:B------:R-:W2:Y:S01]  /*1ce30*/  LDL.LU R11, [R1+0x54c] ;  /* 0x00054c00010b7983 */ /* 0x000ea20000300800 */
[C---:B----4-:R-:W-:Y:S01]  /*1ce40*/  HMMA.16816.F32.BF16 R16, R4.reuse, R20, R16 ;  /* 0x000000140410723c */ /* 0x050fe20000041810 */
[----:B--2---:R-:W-:Y:S01]  /*1ce50*/  STL.64 [R1+0x1978], R10 ;  /* 0x0019780a01007387 */ /* 0x004fe20000100a00 */
[----:B---3--:R0:W-:Y:S03]  /*1ce60*/  STL.64 [R1+0x1970], R8 ;  /* 0x0019700801007387 */ /* 0x0081e60000100a00 */
[----:B0-----:R-:W2:Y:S01]  /*1ce70*/  LDL.LU R8, [R1+0x1e0] ;  /* 0x0001e00001087983 */ /* 0x001ea20000300800 */
[----:B------:R-:W2:Y:S02]  /*1ce80*/  LDL.LU R9, [R1+0x1e4] ;  /* 0x0001e40001097983 */ /* 0x000ea40000300800 */
[----:B------:R-:W2:Y:S02]  /*1ce90*/  LDL.LU R10, [R1+0x1e8] ;  /* 0x0001e800010a7983 */ /* 0x000ea40000300800 */
[----:B------:R-:W2:Y:S01]  /*1cea0*/  LDL.LU R11, [R1+0x1ec] ;  /* 0x0001ec00010b7983 */ /* 0x000ea20000300800 */
[----:B------:R-:W-:Y:S01]  /*1ceb0*/  STL [R1+0x175c], R28 ;  /* 0x00175c1c01007387 */ /* 0x000fe20000100800 */
[----:B------:R-:W-:Y:S02]  /*1cec0*/  STL [R1+0x1758], R26 ;  /* 0x0017581a01007387 */ /* 0x000fe40000100800 */
[----:B------:R-:W-:Y:S02]  /*1ced0*/  STL [R1+0x171c], R29 ;  /* 0x00171c1d01007387 */ /* 0x000fe40000100800 */
[----:B------:R-:W-:Y:S07]  /*1cee0*/  STL [R1+0x1718], R0 ;  /* 0x0017180001007387 */ /* 0x000fee0000100800 */
[----:B------:R0:W-:Y:S01]  /*1cef0*/  STL.64 [R1+0x200], R16 ;  /* 0x0002001001007387 */ /* 0x0001e20000100a00 */
[----:B------:R-:W-:Y:S03]  /*1cf00*/  STL [R1+0x208], R18 ;  /* 0x0002081201007387 */ /* 0x000fe60000100800 */
[----:B0-----:R-:W3:Y:S01]  /*1cf10*/  LDL.LU.64 R16, [R1+0x1988] ;  /* 0x0019880001107983 */ /* 0x001ee20000300a00 */
[----:B------:R0:W-:Y:S03]  /*1cf20*/  STL.64 [R1+0x1920], R20 ;  /* 0x0019201401007387 */ /* 0x0001e60000100a00 */
[----:B0-----:R-:W4:Y:S01]  /*1cf30*/  LDL.LU R20, [R1+0x510] ;  /* 0x0005100001147983 */ /* 0x001f220000300800 */
[----:B------:R-:W4:Y:S02]  /*1cf40*/  LDL.LU R21, [R1+0x514] ;  /* 0x0005140001157983 */ /* 0x000f240000300800 */
[----:B------:R-:W2:Y:S02]  /*1cf50*/  LDL.LU R22, [R1+0x518] ;  /* 0x0005180001167983 */ /* 0x000ea40000300800 */
[----:B------:R-:W2:Y:S02]  /*1cf60*/  LDL.LU R23, [R1+0x51c] ;  /* 0x00051c0001177983 */ /* 0x000ea40000300800 */
[----:B--2---:R-:W-:Y:S01]  /*1cf70*/  STL.64 [R1+0x1938], R22 ;  /* 0x0019381601007387 */ /* 0x004fe20000100a00 */
[----:B----4-:R0:W-:Y:S03]  /*1cf80*/  STL.64 [R1+0x1930], R20 ;  /* 0x0019301401007387 */ /* 0x0101e60000100a00 */
[----:B0-----:R-:W2:Y:S01]  /*1cf90*/  LDL.LU R20, [R1+0x520] ;  /* 0x0005200001147983 */ /* 0x001ea20000300800 */
[----:B------:R-:W2:Y:S02]  /*1cfa0*/  LDL.LU R21, [R1+0x524] ;  /* 0x0005240001157983 */ /* 0x000ea40000300800 */
[----:B------:R-:W4:Y:S02]  /*1cfb0*/  LDL.LU R22, [R1+0x528] ;  /* 0x0005280001167983 */ /* 0x000f240000300800 */
[----:B------:R-:W4:Y:S01]  /*1cfc0*/  LDL.LU R23, [R1+0x52c] ;  /* 0x00052c0001177983 */ /* 0x000f220000300800 */
[C---:B---3--:R-:W-:Y:S01]  /*1cfd0*/  HMMA.16816.F32.BF16 R12, R4.reuse, R16, R12 ;  /* 0x00000010040c723c */ /* 0x048fe2000004180c */
[----:B----4-:R-:W-:Y:S01]  /*1cfe0*/  STL.64 [R1+0x1950], R22 ;  /* 0x0019501601007387 */ /* 0x010fe20000100a00 */
[----:B--2---:R0:W-:Y:S03]  /*1cff0*/  STL.64 [R1+0x1948], R20 ;  /* 0x0019481401007387 */ /* 0x0041e60000100a00 */
[----:B0-----:R-:W2:Y:S01]  /*1d000*/  LDL.LU R20, [R1+0x530] ;  /* 0x0005300001147983 */ /* 0x001ea20000300800 */
[----:B------:R-:W2:Y:S02]  /*1d010*/  LDL.LU R21, [R1+0x534] ;  /* 0x0005340001157983 */ /* 0x000ea40000300800 */
[----:B------:R-:W2:Y:S02]  /*1d020*/  LDL.LU R22, [R1+0x538] ;  /* 0x0005380001167983 */ /* 0x000ea40000300800 */
[----:B------:R-:W2:Y:S11]  /*1d030*/  LDL.LU R23, [R1+0x53c] ;  /* 0x00053c0001177983 */ /* 0x000eb60000300800 */
[----:B------:R-:W-:Y:S02]  /*1d040*/  @!UPT UIADD3 URZ, URZ, URZ, URZ ;  /* 0x0000003f3f3ff290 */ /* 0x000fe4000fffe03f */
[----:B------:R0:W-:Y:S01]  /*1d050*/  STL.64 [R1+0x1f0], R12 ;  /* 0x0001f00c01007387 */ /* 0x0001e20000100a00 */
[----:B------:R-:W-:Y:S03]  /*1d060*/  STL.64 [R1+0x1f8], R14 ;  /* 0x0001f80e01007387 */ /* 0x000fe60000100a00 */
[----:B0-----:R-:W3:Y:S01]  /*1d070*/  LDL.LU.64 R12, [R1+0x1980] ;  /* 0x00198000010c7983 */ /* 0x001ee20000300a00 */
[----:B------:R0:W-:Y:S02]  /*1d080*/  STL.64 [R1+0x1908], R16 ;  /* 0x0019081001007387 */ /* 0x0001e40000100a00 */
[----:B------:R-:W-:Y:S01]  /*1d090*/  IMAD.MOV.U32 R27, RZ, RZ, R19 ;  /* 0x000000ffff1b7224 */ /* 0x000fe200078e0013 */
[----:B0-----:R-:W4:Y:S01]  /*1d0a0*/  LDL.LU R16, [R1+0x1d0] ;  /* 0x0001d00001107983 */ /* 0x001f220000300800 */
[----:B------:R-:W4:Y:S02]  /*1d0b0*/  LDL.LU R17, [R1+0x1d4] ;  /* 0x0001d40001117983 */ /* 0x000f240000300800 */
[----:B------:R-:W4:Y:S02]  /*1d0c0*/  LDL.LU R18, [R1+0x1d8] ;  /* 0x0001d80001127983 */ /* 0x000f240000300800 */
[----:B------:R-:W4:Y:S01]  /*1d0d0*/  LDL.LU R19, [R1+0x1dc] ;  /* 0x0001dc0001137983 */ /* 0x000f220000300800 */
[C---:B---3--:R-:W-:Y:S01]  /*1d0e0*/  HMMA.16816.F32.BF16 R12, R4.reuse, R12, R8 ;  /* 0x0000000c040c723c */ /* 0x048fe20000041808 */
[----:B------:R-:W3:Y:S01]  /*1d0f0*/  LDL.LU.64 R10, [R1+0x1978] ;  /* 0x00197800010a7983 */ /* 0x000ee20000300a00 */
[----:B------:R-:W3:Y:S11]  /*1d100*/  LDL.LU.64 R8, [R1+0x1970] ;  /* 0x0019700001087983 */ /* 0x000ef60000300a00 */
[----:B------:R-:W-:Y:S10]  /*1d110*/  @!UPT UIADD3 URZ, URZ, URZ, URZ ;  /* 0x0000003f3f3ff290 */ /* 0x000ff4000fffe03f */
[----:B------:R0:W-:Y:S01]  /*1d120*/  STL.64 [R1+0x1e0], R12 ;  /* 0x0001e00c01007387 */ /* 0x0001e20000100a00 */
[----:B------:R-:W-:Y:S03]  /*1d130*/  STL.64 [R1+0x1e8], R14 ;  /* 0x0001e80e01007387 */ /* 0x000fe60000100a00 */
[----:B0-----:R-:W2:Y:S01]  /*1d140*/  LDL.LU.64 R12, [R1+0x1968] ;  /* 0x00196800010c7983 */ /* 0x001ea20000300a00 */
[----:B---3--:R-:W-:Y:S03]  /*1d150*/  HMMA.16816.F32.BF16 R4, R4, R24, R8 ;  /* 0x000000180404723c */ /* 0x008fe60000041808 */
[----:B------:R-:W3:Y:S01]  /*1d160*/  LDL.LU.64 R10, [R1+0x1960] ;  /* 0x00196000010a7983 */ /* 0x000ee20000300a00 */
[----:B------:R-:W3:Y:S11]  /*1d170*/  LDL.LU.64 R8, [R1+0x1958] ;  /* 0x0019580001087983 */ /* 0x000ef60000300a00 */
[----:B------:R-:W-:Y:S08]  /*1d180*/  @!UPT UIADD3 URZ, URZ, URZ, URZ ;  /* 0x0000003f3f3ff290 */ /* 0x000ff0000fffe03f */
[----:B------:R0:W-:Y:S01]  /*1d190*/  STL.64 [R1+0x140], R4 ;  /* 0x0001400401007387 */ /* 0x0001e20000100a00 */
[----:B------:R-:W-:Y:S03]  /*1d1a0*/  STL.64 [R1+0x148], R6 ;  /* 0x0001480601007387 */ /* 0x000fe60000100a00 */
[----:B0-----:R-:W4:Y:S01]  /*1d1b0*/  LDL.LU.64 R4, [R1+0x30] ;  /* 0x0000300001047983 */ /* 0x001f220000300a00 */
[----:B--2---:R-:W-:Y:S02]  /*1d1c0*/  IMAD.MOV.U32 R2, RZ, RZ, R12 ;  /* 0x000000ffff027224 */ /* 0x004fe400078e000c */
[----:B------:R-:W-:Y:S01]  /*1d1d0*/  IMAD.MOV.U32 R0, RZ, RZ, R13 ;  /* 0x000000ffff007224 */ /* 0x000fe200078e000d */
[C---:B---3--:R-:W-:Y:S11]  /*1d1e0*/  HMMA.16816.F32.BF16 R20, R8.reuse, R12, R20 ;  /* 0x0000000c0814723c */ /* 0x048ff60000041814 */
        /* <DEDUP_REMOVED lines=12> */
[----:B------:R-:W-:Y:S03]  /*1d2b0*/  STL.64 [R1+0x128], R14 ;  /* 0x0001280e01007387 */ /* 0x000fe60000100a00 */
[----:B0-----:R-:W2:Y:S02]  /*1d2c0*/  LDL.LU.64 R12, [R1+0x1928] ;  /* 0x00192800010c7983 */ /* 0x001ea40000300a00 */
[C---:B--2---:R-:W-:Y:S01]  /*1d2d0*/  HMMA.16816.F32.BF16 R20, R8.reuse, R12, R20 ;  /* 0x0000000c0814723c */ /* 0x044fe20000041814 */
[----:B------:R-:W-:Y:S02]  /*1d2e0*/  IMAD.MOV.U32 R26, RZ, RZ, R12 ;  /* 0x000000ffff1a7224 */ /* 0x000fe400078e000c */
[----:B------:R-:W-:Y:S11]  /*1d2f0*/  IMAD.MOV.U32 R7, RZ, RZ, R13 ;  /* 0x000000ffff077224 */ /* 0x000ff600078e000d */
[----:B------:R-:W-:Y:S09]  /*1d300*/  @!UPT UIADD3 URZ, URZ, URZ, URZ ;  /* 0x0000003f3f3ff290 */ /* 0x000ff2000fffe03f */
[----:B------:R0:W-:Y:S01]  /*1d310*/  STL.64 [R1+0x110], R20 ;  /* 0x0001101401007387 */ /* 0x0001e20000100a00 */
[----:B------:R1:W-:Y:S03]  /*1d320*/  STL.64 [R1+0x118], R22 ;  /* 0x0001181601007387 */ /* 0x0003e60000100a00 */
[----:B0-----:R-:W1:Y:S01]  /*1d330*/  LDL.LU.64 R20, [R1+0x1920] ;  /* 0x0019200001147983 */ /* 0x001e620000300a00 */
[----:B------:R-:W4:Y:S02]  /*1d340*/  LDL.LU.64 R14, [R1+0x1918] ;  /* 0x00191800010e7983 */ /* 0x000f240000300a00 */
[----:B------:R-:W4:Y:S02]  /*1d350*/  LDL.LU.64 R12, [R1+0x1910] ;  /* 0x00191000010c7983 */ /* 0x000f240000300a00 */
[C---:B----4-:R-:W-:Y:S08]  /*1d360*/  HMMA.16816.F32.BF16 R12, R8.reuse, R4, R12 ;  /* 0x00000004080c723c */ /* 0x050ff0000004180c */
[C---:B-1----:R-:W-:Y:S11]  /*1d370*/  HMMA.16816.F32.BF16 R20, R8.reuse, R20, R16 ;  /* 0x000000140814723c */ /* 0x042ff60000041810 */
[----:B------:R-:W-:Y:S04]  /*1d380*/  @!UPT UIADD3 URZ, URZ, URZ, URZ ;  /* 0x0000003f3f3ff290 */ /* 0x000fe8000fffe03f */
[----:B------:R0:W-:Y:S01]  /*1d390*/  STL.64 [R1+0x100], R12 ;  /* 0x0001000c01007387 */ /* 0x0001e20000100a00 */
[----:B------:R1:W-:Y:S03]  /*1d3a0*/  STL.64 [R1+0x108], R14 ;  /* 0x0001080e01007387 */ /* 0x0003e60000100a00 */
[----:B0-----:R-:W2:Y:S01]  /*1d3b0*/  LDL.LU R12, [R1+0x4f0] ;  /* 0x0004f000010c7983 */ /* 0x001ea20000300800 */
[----:B------:R-:W2:Y:S02]  /*1d3c0*/  LDL.LU R13, [R1+0x4f4] ;  /* 0x0004f400010d7983 */ /* 0x000ea40000300800 */
[----:B-1----:R-:W2:Y:S02]  /*1d3d0*/  LDL.LU R14, [R1+0x4f8] ;  /* 0x0004f800010e7983 */ /* 0x002ea40000300800 */
[----:B------:R-:W2:Y:S01]  /*1d3e0*/  LDL.LU R15, [R1+0x4fc] ;  /* 0x0004fc00010f7983 */ /* 0x000ea20000300800 */
[----:B------:R-:W-:Y:S01]  /*1d3f0*/  STL.64 [R1+0x18b0], R4 ;  /* 0x0018b00401007387 */ /* 0x000fe20000100a00 */
[----:B------:R-:W3:Y:S02]  /*1d400*/  LDL.LU.64 R16, [R1+0x1908] ;  /* 0x0019080001107983 */ /* 0x000ee40000300a00 */
[----:B------:R-:W-:Y:S02]  /*1d410*/  STL.64 [R1+0x1d0], R20 ;  /* 0x0001d01401007387 */ /* 0x000fe40000100a00 */
[----:B------:R0:W-:Y:S02]  /*1d420*/  STL.64 [R1+0x1d8], R22 ;  /* 0x0001d81601007387 */ /* 0x0001e40000100a00 */
[----:B0-----:R-:W3:Y:S01]  /*1d430*/  LDL.LU.64 R22, [R1+0x1900] ;  /* 0x0019000001167983 */ /* 0x001ee20000300a00 */
[----:B------:R-:W3:Y:S02]  /*1d440*/  LDL.LU.64 R20, [R1+0x18f8] ;  /* 0x0018f80001147983 */ /* 0x000ee40000300a00 */
[----:B---3--:R-:W-:Y:S01]  /*1d450*/  HMMA.16816.F32.BF16 R20, R8, R16, R20 ;  /* 0x000000100814723c */ /* 0x008fe20000041814 */
[----:B------:R-:W-:-:S02]  /*1d460*/  IMAD.MOV.U32 R6, RZ, RZ, R16 ;  /* 0x000000ffff067224 */ /* 0x000fc400078e0010 */
[----:B------:R-:W-:Y:S11]  /*1d470*/  IMAD.MOV.U32 R3, RZ, RZ, R17 ;  /* 0x000000ffff037224 */ /* 0x000ff600078e0011 */
[----:B------:R-:W-:Y:S09]  /*1d480*/  @!UPT UIADD3 URZ, URZ, URZ, URZ ;  /* 0x0000003f3f3ff290 */ /* 0x000ff2000fffe03f */
[----:B------:R0:W-:Y:S01]  /*1d490*/  STL.64 [R1+0x2e0], R20 ;  /* 0x0002e01401007387 */ /* 0x0001e20000100a00 */
[----:B------:R1:W-:Y:S03]  /*1d4a0*/  STL.64 [R1+0x2e8], R22 ;  /* 0x0002e81601007387 */ /* 0x0003e60000100a00 */
[----:B0-----:R-:W3:Y:S01]  /*1d4b0*/  LDL.LU R20, [R1+0x2d0] ;  /* 0x0002d00001147983 */ /* 0x001ee20000300800 */
[----:B------:R-:W3:Y:S02]  /*1d4c0*/  LDL.LU R21, [R1+0x2d4] ;  /* 0x0002d40001157983 */ /* 0x000ee40000300800 */
[----:B-1----:R-:W4:Y:S02]  /*1d4d0*/  LDL.LU R22, [R1+0x2d8] ;  /* 0x0002d80001167983 */ /* 0x002f240000300800 */
[----:B------:R-:W4:Y:S01]  /*1d4e0*/  LDL.LU R23, [R1+0x2dc] ;  /* 0x0002dc0001177983 */ /* 0x000f220000300800 */
[----:B------:R-:W2:Y:S01]  /*1d4f0*/  LDL.LU R16, [R1+0x3b0] ;  /* 0x0003b00001107983 */ /* 0x000ea20000300800 */
[----:B------:R-:W2:Y:S02]  /*1d500*/  LDL.LU R17, [R1+0x3b4] ;  /* 0x0003b40001117983 */ /* 0x000ea40000300800 */
[----:B------:R-:W2:Y:S02]  /*1d510*/  LDL.LU R18, [R1+0x3b8] ;  /* 0x0003b80001127983 */ /* 0x000ea40000300800 */
[----:B------:R-:W2:Y:S02]  /*1d520*/  LDL.LU R19, [R1+0x3bc] ;  /* 0x0003bc0001137983 */ /* 0x000ea40000300800 */
[----:B--2---:R-:W-:Y:S01]  /*1d530*/  STL.64 [R1+0x1868], R18 ;  /* 0x0018681201007387 */ /* 0x004fe20000100a00 */
[----:B------:R0:W-:Y:S03]  /*1d540*/  STL.64 [R1+0x1860], R16 ;  /* 0x0018601001007387 */ /* 0x0001e60000100a00 */
[----:B0-----:R-:W2:Y:S01]  /*1d550*/  LDL.64 R16, [R1] ;  /* 0x0000000001107983 */ /* 0x001ea20000100a00 */
[----:B----4-:R-:W-:Y:S02]  /*1d560*/  STL.64 [R1+0x1818], R22 ;  /* 0x0018181601007387 */ /* 0x010fe40000100a00 */
[----:B---3--:R0:W-:Y:S02]  /*1d570*/  STL.64 [R1+0x1810], R20 ;  /* 0x0018101401007387 */ /* 0x0081e40000100a00 */
[----:B0-----:R-:W3:Y:S01]  /*1d580*/  LDL.LU R20, [R1+0x380] ;  /* 0x0003800001147983 */ /* 0x001ee20000300800 */
[----:B------:R-:W3:Y:S02]  /*1d590*/  LDL.LU R21, [R1+0x384] ;  /* 0x0003840001157983 */ /* 0x000ee40000300800 */
[----:B------:R-:W4:Y:S02]  /*1d5a0*/  LDL.LU R22, [R1+0x388] ;  /* 0x0003880001167983 */ /* 0x000f240000300800 */
[----:B------:R-:W4:Y:S02]  /*1d5b0*/  LDL.LU R23, [R1+0x38c] ;  /* 0x00038c0001177983 */ /* 0x000f240000300800 */
[----:B----4-:R-:W-:Y:S01]  /*1d5c0*/  STL.64 [R1+0x1828], R22 ;  /* 0x0018281601007387 */ /* 0x010fe20000100a00 */
[----:B---3--:R0:W-:Y:S03]  /*1d5d0*/  STL.64 [R1+0x1820], R20 ;  /* 0x0018201401007387 */ /* 0x0081e60000100a00 */
[----:B0-----:R-:W3:Y:S01]  /*1d5e0*/  LDL.64 R20, [R1+0x50] ;  /* 0x0000500001147983 */ /* 0x001ee20000100a00 */
[----:B--2---:R-:W-:Y:S01]  /*1d5f0*/  HMMA.16816.F32.BF16 R12, R8, R16, R12 ;  /* 0x00000010080c723c */ /* 0x004fe2000004180c */
[----:B------:R-:W-:-:S02]  /*1d600*/  IMAD.MOV.U32 R4, RZ, RZ, R26 ;  /* 0x000000ffff047224 */ /* 0x000fc400078e001a */
[----:B------:R-:W-:Y:S01]  /*1d610*/  IMAD.MOV.U32 R5, RZ, RZ, R7 ;  /* 0x000000ffff057224 */ /* 0x000fe200078e0007 */
[----:B---3--:R0:W-:Y:S04]  /*1d620*/  STL.64 [R1+0x18d0], R20 ;  /* 0x0018d01401007387 */ /* 0x0081e80000100a00 */
[----:B0-----:R-:W2:Y:S01]  /*1d630*/  LDL.LU R20, [R1+0x4b0] ;  /* 0x0004b00001147983 */ /* 0x001ea20000300800 */
[----:B------:R-:W2:Y:S02]  /*1d640*/  LDL.LU R21, [R1+0x4b4] ;  /* 0x0004b40001157983 */ /* 0x000ea40000300800 */
[----:B------:R-:W2:Y:S02]  /*1d650*/  LDL.LU R22, [R1+0x4b8] ;  /* 0x0004b80001167983 */ /* 0x000ea40000300800 */
[----:B------:R-:W2:Y:S10]  /*1d660*/  LDL.LU R23, [R1+0x4bc] ;  /* 0x0004bc0001177983 */ /* 0x000eb40000300800 */
[----:B------:R-:W-:Y:S01]  /*1d670*/  STL.64 [R1+0x400], R12 ;  /* 0x0004000c01007387 */ /* 0x000fe20000100a00 */
[----:B------:R0:W-:Y:S03]  /*1d680*/  STL.64 [R1+0x408], R14 ;  /* 0x0004080e01007387 */ /* 0x0001e60000100a00 */
[----:B0-----:R-:W3:Y:S01]  /*1d690*/  LDL.LU.64 R14, [R1+0x18f0] ;  /* 0x0018f000010e7983 */ /* 0x001ee20000300a00 */
[----:B------:R-:W3:Y:S02]  /*1d6a0*/  LDL.LU.64 R12, [R1+0x18e8] ;  /* 0x0018e800010c7983 */ /* 0x000ee40000300a00 */
[----:B------:R-:W-:Y:S02]  /*1d6b0*/  STL.64 [R1+0x18c8], R4 ;  /* 0x0018c80401007387 */ /* 0x000fe40000100a00 */
[----:B------:R0:W-:Y:S02]  /*1d6c0*/  STL.64 [R1+0x1880], R16 ;  /* 0x0018801001007387 */ /* 0x0001e40000100a00 */
[----:B0-----:R-:W-:-:S02]  /*1d6d0*/  IMAD.MOV.U32 R16, RZ, RZ, R6 ;  /* 0x000000ffff107224 */ /* 0x001fc400078e0006 */
[----:B------:R-:W-:-:S05]  /*1d6e0*/  IMAD.MOV.U32 R17, RZ, RZ, R3 ;  /* 0x000000ffff117224 */ /* 0x000fca00078e0003 */
[----:B------:R-:W-:Y:S01]  /*1d6f0*/  STL.64 [R1+0x1898], R16 ;  /* 0x0018981001007387 */ /* 0x000fe20000100a00 */
[----:B--2---:R-:W-:Y:S11]  /*1d700*/  HMMA.16816.F32.BF16 R4, R8, R24, R20 ;  /* 0x000000180804723c */ /* 0x004ff60000041814 */
[----:B------:R-:W-:Y:S11]  /*1d710*/  @!UPT UIADD3 URZ, URZ, URZ, URZ ;  /* 0x0000003f3f3ff290 */ /* 0x000ff6000fffe03f */
[----:B------:R-:W-:Y:S01]  /*1d720*/  @!UPT UIADD3 URZ, URZ, URZ, URZ ;  /* 0x0000003f3f3ff290 */ /* 0x000fe2000fffe03f */
[----:B------:R0:W-:Y:S01]  /*1d730*/  STL.64 [R1+0x3f0], R4 ;  /* 0x0003f00401007387 */ /* 0x0001e20000100a00 */
[----:B------:R1:W-:Y:S03]  /*1d740*/  STL.64 [R1+0x3f8], R6 ;  /* 0x0003f80601007387 */ /* 0x0003e60000100a00 */
[----:B0-----:R-:W2:Y:S01]  /*1d750*/  LDL.LU R4, [R1+0x440] ;  /* 0x0004400001047983 */ /* 0x001ea20000300800 */
[----:B------:R-:W2:Y:S02]  /*1d760*/  LDL.LU R5, [R1+0x444] ;  /* 0x0004440001057983 */ /* 0x000ea40000300800 */
[----:B-1----:R-:W4:Y:S02]  /*1d770*/  LDL.LU R6, [R1+0x448] ;  /* 0x0004480001067983 */ /* 0x002f240000300800 */
[----:B------:R-:W4:Y:S02]  /*1d780*/  LDL.LU R7, [R1+0x44c] ;  /* 0x00044c0001077983 */ /* 0x000f240000300800 */
[----:B----4-:R-:W-:Y:S01]  /*1d790*/  STL.64 [R1+0x18e0], R6 ;  /* 0x0018e00601007387 */ /* 0x010fe20000100a00 */
[----:B--2---:R0:W-:Y:S03]  /*1d7a0*/  STL.64 [R1+0x18d8], R4 ;  /* 0x0018d80401007387 */ /* 0x0041e60000100a00 */
[----:B0-----:R-:W3:Y:S01]  /*1d7b0*/  LDL.LU R4, [R1+0x470] ;  /* 0x0004700001047983 */ /* 0x001ee20000300800 */
[----:B------:R-:W3:Y:S02]  /*1d7c0*/  LDL.LU R5, [R1+0x474] ;  /* 0x0004740001057983 */ /* 0x000ee40000300800 */
[----:B------:R-:W3:Y:S02]  /*1d7d0*/  LDL.LU R6, [R1+0x478] ;  /* 0x0004780001067983 */ /* 0x000ee40000300800 */
[----:B------:R-:W3:Y:S01]  /*1d7e0*/  LDL.LU R7, [R1+0x47c] ;  /* 0x00047c0001077983 */ /* 0x000ee20000300800 */
[----:B------:R-:W2:Y:S01]  /*1d7f0*/  LDL.LU R16, [R1+0x410] ;  /* 0x0004100001107983 */ /* 0x000ea20000300800 */
[----:B------:R-:W2:Y:S02]  /*1d800*/  LDL.LU R17, [R1+0x414] ;  /* 0x0004140001117983 */ /* 0x000ea40000300800 */
[----:B------:R-:W4:Y:S02]  /*1d810*/  LDL.LU R18, [R1+0x418] ;  /* 0x0004180001127983 */ /* 0x000f240000300800 */
[----:B------:R-:W4:Y:S02]  /*1d820*/  LDL.LU R19, [R1+0x41c] ;  /* 0x00041c0001137983 */ /* 0x000f240000300800 */
[----:B----4-:R-:W-:Y:S01]  /*1d830*/  STL.64 [R1+0x18a8], R18 ;  /* 0x0018a81201007387 */ /* 0x010fe20000100a00 */
[----:B--2---:R0:W-:Y:S03]  /*1d840*/  STL.64 [R1+0x18a0], R16 ;  /* 0x0018a01001007387 */ /* 0x0041e60000100a00 */
[----:B0-----:R-:W2:Y:S01]  /*1d850*/  LDL.LU R16, [R1+0x420] ;  /* 0x0004200001107983 */ /* 0x001ea20000300800 */
[----:B------:R-:W2:Y:S02]  /*1d860*/  LDL.LU R17, [R1+0x424] ;  /* 0x0004240001117983 */ /* 0x000ea40000300800 */
[----:B------:R-:W4:Y:S02]  /*1d870*/  LDL.LU R18, [R1+0x428] ;  /* 0x0004280001127983 */ /* 0x000f240000300800 */
[----:B------:R-:W4:Y:S02]  /*1d880*/  LDL.LU R19, [R1+0x42c] ;  /* 0x00042c0001137983 */ /* 0x000f240000300800 */
[----:B------:R-:W-:-:S02]  /*1d890*/  IMAD.MOV.U32 R20, RZ, RZ, R2 ;  /* 0x000000ffff147224 */ /* 0x000fc400078e0002 */
[----:B------:R-:W-:Y:S01]  /*1d8a0*/  IMAD.MOV.U32 R21, RZ, RZ, R0 ;  /* 0x000000ffff157224 */ /* 0x000fe200078e0000 */
[----:B----4-:R-:W-:Y:S01]  /*1d8b0*/  STL.64 [R1+0x18c0], R18 ;  /* 0x0018c01201007387 */ /* 0x010fe20000100a00 */
[----:B--2---:R0:W-:Y:S03]  /*1d8c0*/  STL.64 [R1+0x18b8], R16 ;  /* 0x0018b81001007387 */ /* 0x0041e60000100a00 */
[----:B0-----:R-:W2:Y:S01]  /*1d8d0*/  LDL.LU R16, [R1+0x430] ;  /* 0x0004300001107983 */ /* 0x001ea20000300800 */
[----:B------:R-:W2:Y:S02]  /*1d8e0*/  LDL.LU R17, [R1+0x434] ;  /* 0x0004340001117983 */ /* 0x000ea40000300800 */
[----:B------:R-:W2:Y:S02]  /*1d8f0*/  LDL.LU R18, [R1+0x438] ;  /* 0x0004380001127983 */ /* 0x000ea40000300800 */
[----:B------:R-:W2:Y:S01]  /*1d900*/  LDL.LU R19, [R1+0x43c] ;  /* 0x00043c0001137983 */ /* 0x000ea20000300800 */
[----:B------:R-:W-:Y:S01]  /*1d910*/  STL [R1+0x1878], R27 ;  /* 0x0018781b01007387 */ /* 0x000fe20000100800 */
[----:B------:R0:W-:Y:S03]  /*1d920*/  STL.64 [R1+0x1870], R24 ;  /* 0x0018701801007387 */ /* 0x0001e60000100a00 */
[----:B0-----:R-:W4:Y:S01]  /*1d930*/  LDL.LU R24, [R1+0x3c0] ;  /* 0x0003c00001187983 */ /* 0x001f220000300800 */
[----:B------:R-:W4:Y:S02]  /*1d940*/  LDL.LU R25, [R1+0x3c4] ;  /* 0x0003c40001197983 */ /* 0x000f240000300800 */
[----:B------:R-:W2:Y:S02]  /*1d950*/  LDL.LU R26, [R1+0x3c8] ;  /* 0x0003c800011a7983 */ /* 0x000ea40000300800 */
[----:B------:R-:W2:Y:S01]  /*1d960*/  LDL.LU R27, [R1+0x3cc] ;  /* 0x0003cc00011b7983 */ /* 0x000ea20000300800 */
[C---:B---3--:R-:W-:Y:S01]  /*1d970*/  HMMA.16816.F32.BF16 R20, R12.reuse, R20, R4 ;  /* 0x000000140c14723c */ /* 0x048fe20000041804 */
[----:B--2---:R-:W-:Y:S01]  /*1d980*/  STL.64 [R1+0x1890], R26 ;  /* 0x0018901a01007387 */ /* 0x004fe20000100a00 */
[----:B----4-:R0:W-:Y:S03]  /*1d990*/  STL.64 [R1+0x1888], R24 ;  /* 0x0018881801007387 */ /* 0x0101e60000100a00 */
[----:B0-----:R-:W2:Y:S01]  /*1d9a0*/  LDL.LU R24, [R1+0x3d0] ;  /* 0x0003d00001187983 */ /* 0x001ea20000300800 */
[----:B------:R-:W2:Y:S02]  /*1d9b0*/  LDL.LU R25, [R1+0x3d4] ;  /* 0x0003d40001197983 */ /* 0x000ea40000300800 */
[----:B------:R-:W2:Y:S02]  /*1d9c0*/  LDL.LU R26, [R1+0x3d8] ;  /* 0x0003d800011a7983 */ /* 0x000ea40000300800 */
[----:B------:R-:W2:Y:S01]  /*1d9d0*/  LDL.LU R27, [R1+0x3dc] ;  /* 0x0003dc00011b7983 */ /* 0x000ea20000300800 */
[----:B------:R-:W3:Y:S01]  /*1d9e0*/  LDL.LU.64 R8, [R1+0x20] ;  /* 0x0000200001087983 */ /* 0x000ee20000300a00 */
[----:B------:R-:W4:Y:S02]  /*1d9f0*/  LDL.LU.64 R6, [R1+0x18e0] ;  /* 0x0018e00001067983 */ /* 0x000f240000300a00 */
[----:B------:R-:W4:Y:S09]  /*1da00*/  LDL.LU.64 R4, [R1+0x18d8] ;  /* 0x0018d80001047983 */ /* 0x000f320000300a00 */
[----:B------:R0:W-:Y:S01]  /*1da10*/  STL.64 [R1+0x470], R20 ;  /* 0x0004701401007387 */ /* 0x0001e20000100a00 */
[----:B------:R-:W-:Y:S04]  /*1da20*/  STL.64 [R1+0x478], R22 ;  /* 0x0004781601007387 */ /* 0x000fe80000100a00 */
[----:B0-----:R-:W4:Y:S02]  /*1da30*/  LDL.LU.64 R20, [R1+0x18d0] ;  /* 0x0018d00001147983 */ /* 0x001f240000300a00 */
[C---:B----4-:R-:W-:Y:S11]  /*1da40*/  HMMA.16816.F32.BF16 R4, R12.reuse, R20, R4 ;  /* 0x000000140c04723c */ /* 0x050ff60000041804 */
[----:B------:R-:W-:Y:S11]  /*1da50*/  @!UPT UIADD3 URZ, URZ, URZ, URZ ;  /* 0x0000003f3f3ff290 */ /* 0x000ff6000fffe03f */
[----:B------:R-:W-:Y:S01]  /*1da60*/  @!UPT UIADD3 URZ, URZ, URZ, URZ ;  /* 0x0000003f3f3ff290 */ /* 0x000fe2000fffe03f */
[----:B------:R0:W-:Y:S01]  /*1da70*/  STL.64 [R1+0x460], R4 ;  /* 0x0004600401007387 */ /* 0x0001e20000100a00 */
[----:B------:R-:W-:Y:S03]  /*1da80*/  STL.64 [R1+0x468], R6 ;  /* 0x0004680601007387 */ /* 0x000fe60000100a00 */
[----:B0-----:R-:W4:Y:S01]  /*1da90*/  LDL.LU.64 R4, [R1+0x18c8] ;  /* 0x0018c80001047983 */ /* 0x001f220000300a00 */
[----:B------:R0:W-:Y:S03]  /*1daa0*/  STL.64 [R1+0x1838], R20 ;  /* 0x0018381401007387 */ /* 0x0001e60000100a00 */
[----:B0-----:R-:W2:Y:S01]  /*1dab0*/  LDL.64 R20, [R1+0x60] ;  /* 0x0000600001147983 */ /* 0x001ea20000100a00 */
[C---:B----4-:R-:W-:Y:S03]  /*1dac0*/  HMMA.16816.F32.BF16 R4, R12.reuse, R4, R16 ;  /* 0x000000040c04723c */ /* 0x050fe60000041810 */
[----:B------:R-:W4:Y:S01]  /*1dad0*/  LDL.LU.64 R18, [R1+0x18c0] ;  /* 0x0018c00001127983 */ /* 0x000f220000300a00 */
[----:B------:R-:W4:Y:S11]  /*1dae0*/  LDL.LU.64 R16, [R1+0x18b8] ;  /* 0x0018b80001107983 */ /* 0x000f360000300a00 */
[----:B------:R-:W-:Y:S08]  /*1daf0*/  @!UPT UIADD3 URZ, URZ, URZ, URZ ;  /* 0x0000003f3f3ff290 */ /* 0x000ff0000fffe03f */
[----:B------:R0:W-:Y:S01]  /*1db00*/  STL.64 [R1+0x450], R4 ;  /* 0x0004500401007387 */ /* 0x0001e20000100a00 */
[----:B------:R-:W-:Y:S03]  /*1db10*/  STL.64 [R1+0x458], R6 ;  /* 0x0004580601007387 */ /* 0x000fe60000100a00 */
[----:B0-----:R-:W4:Y:S02]  /*1db20*/  LDL.LU.64 R4, [R1+0x18b0] ;  /* 0x0018b00001047983 */ /* 0x001f240000300a00 */
[C---:B----4-:R-:W-:Y:S11]  /*1db30*/  HMMA.16816.F32.BF16 R16, R12.reuse, R4, R16 ;  /* 0x000000040c10723c */ /* 0x050ff60000041810 */
[----:B------:R-:W-:Y:S11]  /*1db40*/  @!UPT UIADD3 URZ, URZ, URZ, URZ ;  /* 0x0000003f3f3ff290 */ /* 0x000ff6000fffe03f */
[----:B------:R-:W-:Y:S01]  /*1db50*/  @!UPT UIADD3 URZ, URZ, URZ, URZ ;  /* 0x0000003f3f3ff290 */ /* 0x000fe2000fffe03f */
[----:B------:R-:W-:Y:S01]  /*1db60*/  STL.64 [R1+0x440], R16 ;  /* 0x0004401001007387 */ /* 0x000fe20000100a00 */
[----:B------:R0:W-:Y:S03]  /*1db70*/  STL.64 [R1+0x448], R18 ;  /* 0x0004481201007387 */ /* 0x0001e60000100a00 */
[----:B0-----:R-:W3:Y:S01]  /*1db80*/  LDL.LU.64 R18, [R1+0x18a8] ;  /* 0x0018a80001127983 */ /* 0x001ee20000300a00 */
[----:B------:R-:W3:Y:S02]  /*1db90*/  LDL.LU.64 R16, [R1+0x18a0] ;  /* 0x0018a00001107983 */ /* 0x000ee40000300a00 */
[----:B------:R0:W-:Y:S02]  /*1dba0*/  STL.64 [R1+0x1830], R4 ;  /* 0x0018300401007387 */ /* 0x0001e40000100a00 */
        /* <DEDUP_REMOVED lines=10> */
[----:B------:R-:W2:Y:S11]  /*1dc50*/  LDL.LU R7, [R1+0x3ac] ;  /* 0x0003ac0001077983 */ /* 0x000eb60000300800 */
[----:B------:R-:W-:Y:S02]  /*1dc60*/  @!UPT UIADD3 URZ, URZ, URZ, URZ ;  /* 0x0000003f3f3ff290 */ /* 0x000fe4000fffe03f */
[----:B------:R0:W-:Y:S01]  /*1dc70*/  STL.64 [R1+0x430], R16 ;  /* 0x0004301001007387 */ /* 0x0001e20000100a00 */
[----:B------:R1:W-:Y:S03]  /*1dc80*/  STL.64 [R1+0x438], R18 ;  /* 0x0004381201007387 */ /* 0x0003e60000100a00 */
[----:B0-----:R-:W1:Y:S02]  /*1dc90*/  LDL.LU.64 R16, [R1+0x1898] ;  /* 0x0018980001107983 */ /* 0x001e640000300a00 */
[C---:B-1----:R-:W-:Y:S02]  /*1dca0*/  HMMA.16816.F32.BF16 R16, R12.reuse, R16, R24 ;  /* 0x000000100c10723c */ /* 0x042fe40000041818 */
[----:B------:R-:W3:Y:S01]  /*1dcb0*/  LDL.LU.64 R26, [R1+0x1890] ;  /* 0x00189000011a7983 */ /* 0x000ee20000300a00 */
[----:B------:R-:W3:Y:S11]  /*1dcc0*/  LDL.LU.64 R24, [R1+0x1888] ;  /* 0x0018880001187983 */ /* 0x000ef60000300a00 */
[----:B------:R-:W-:Y:S09]  /*1dcd0*/  @!UPT UIADD3 URZ, URZ, URZ, URZ ;  /* 0x0000003f3f3ff290 */ /* 0x000ff2000fffe03f */
[----:B------:R0:W-:Y:S01]  /*1dce0*/  STL.64 [R1+0x420], R16 ;  /* 0x0004201001007387 */ /* 0x0001e20000100a00 */
[----:B------:R-:W-:Y:S03]  /*1dcf0*/  STL.64 [R1+0x428], R18 ;  /* 0x0004281201007387 */ /* 0x000fe60000100a00 */
[----:B0-----:R-:W3:Y:S02]  /*1dd00*/  LDL.LU.64 R16, [R1+0x1880] ;  /* 0x0018800001107983 */ /* 0x001ee40000300a00 */
[C---:B---3--:R-:W-:Y:S01]  /*1dd10*/  HMMA.16816.F32.BF16 R24, R12.reuse, R16, R24 ;  /* 0x000000100c18723c */ /* 0x048fe20000041818 */
[----:B------:R-:W-:Y:S11]  /*1dd20*/  IMAD.MOV.U32 R29, RZ, RZ, R16 ;  /* 0x000000ffff1d7224 */ /* 0x000ff600078e0010 */
[----:B------:R-:W-:Y:S11]  /*1dd30*/  @!UPT UIADD3 URZ, URZ, URZ, URZ ;  /* 0x0000003f3f3ff290 */ /* 0x000ff6000fffe03f */
[----:B------:R-:W-:Y:S01]  /*1dd40*/  STL.64 [R1+0x410], R24 ;  /* 0x0004101801007387 */ /* 0x000fe20000100a00 */
[----:B------:R0:W-:Y:S03]  /*1dd50*/  STL.64 [R1+0x418], R26 ;  /* 0x0004181a01007387 */ /* 0x0001e60000100a00 */
[----:B0-----:R-:W3:Y:S01]  /*1dd60*/  LDL.LU R27, [R1+0x1878] ;  /* 0x00187800011b7983 */ /* 0x001ee20000300800 */
[----:B------:R-:W4:Y:S02]  /*1dd70*/  LDL.LU.64 R24, [R1+0x1870] ;  /* 0x0018700001187983 */ /* 0x000f240000300a00 */
[----:B------:R-:W-:Y:S02]  /*1dd80*/  IMAD.MOV.U32 R26, RZ, RZ, R17 ;  /* 0x000000ffff1a7224 */ /* 0x000fe400078e0011 */
[----:B------:R-:W4:Y:S01]  /*1dd90*/  LDL.LU.64 R18, [R1+0x1868] ;  /* 0x0018680001127983 */ /* 0x000f220000300a00 */
[----:B------:R-:W4:Y:S02]  /*1dda0*/  LDL.LU.64 R16, [R1+0x1860] ;  /* 0x0018600001107983 */ /* 0x000f240000300a00 */
[----:B----4-:R-:W-:Y:S02]  /*1ddb0*/  HMMA.16816.F32.BF16 R12, R12, R24, R16 ;  /* 0x000000180c0c723c */ /* 0x010fe40000041810 */
[----:B------:R-:W2:Y:S01]  /*1ddc0*/  LDL.LU.64 R18, [R1+0x1858] ;  /* 0x0018580001127983 */ /* 0x000ea20000300a00 */
[----:B------:R-:W2:Y:S02]  /*1ddd0*/  LDL.LU.64 R16, [R1+0x1850] ;  /* 0x0018500001107983 */ /* 0x000ea40000300a00 */
[----:B---3--:R-:W-:Y:S02]  /*1dde0*/  STL [R1+0x17e8], R27 ;  /* 0x0017e81b01007387 */ /* 0x008fe40000100800 */
[----:B------:R-:W-:Y:S11]  /*1ddf0*/  STL.64 [R1+0x17e0], R24 ;  /* 0x0017e01801007387 */ /* 0x000ff60000100a00 */
[----:B------:R-:W-:Y:S05]  /*1de00*/  @!UPT UIADD3 URZ, URZ, URZ, URZ ;  /* 0x0000003f3f3ff290 */ /* 0x000fea000fffe03f */
[----:B------:R0:W-:Y:S01]  /*1de10*/  STL.64 [R1+0x3e0], R12 ;  /* 0x0003e00c01007387 */ /* 0x0001e20000100a00 */
[----:B------:R-:W-:Y:S03]  /*1de20*/  STL.64 [R1+0x3e8], R14 ;  /* 0x0003e80e01007387 */ /* 0x000fe60000100a00 */
[----:B0-----:R-:W3:Y:S01]  /*1de30*/  LDL.LU.64 R12, [R1+0x10] ;  /* 0x00001000010c7983 */ /* 0x001ee20000300a00 */
[----:B------:R-:W-:Y:S02]  /*1de40*/  IMAD.MOV.U32 R10, RZ, RZ, R20 ;  /* 0x000000ffff0a7224 */ /* 0x000fe400078e0014 */
[----:B------:R-:W-:Y:S01]  /*1de50*/  IMAD.MOV.U32 R3, RZ, RZ, R21 ;  /* 0x000000ffff037224 */ /* 0x000fe200078e0015 */
[C---:B--2---:R-:W-:Y:S01]  /*1de60*/  HMMA.16816.F32.BF16 R4, R16.reuse, R20, R4 ;  /* 0x000000141004723c */ /* 0x044fe20000041804 */
[----:B---3--:R0:W-:Y:S04]  /*1de70*/  STL.64 [R1+0x1808], R12 ;  /* 0x0018080c01007387 */ /* 0x0081e80000100a00 */
[----:B0-----:R-:W2:Y:S11]  /*1de80*/  LDL.64 R12, [R1+0x40] ;  /* 0x00004000010c7983 */ /* 0x001eb60000100a00 */
[----:B------:R-:W-:Y:S07]  /*1de90*/  @!UPT UIADD3 URZ, URZ, URZ, URZ ;  /* 0x0000003f3f3ff290 */ /* 0x000fee000fffe03f */
[----:B------:R-:W-:Y:S02]  /*1dea0*/  STL.64 [R1+0x3d0], R4 ;  /* 0x0003d00401007387 */ /* 0x000fe40000100a00 */
[----:B------:R0:W-:Y:S02]  /*1deb0*/  STL.64 [R1+0x3d8], R6 ;  /* 0x0003d80601007387 */ /* 0x0001e40000100a00 */
[----:B0-----:R-:W3:Y:S01]  /*1dec0*/  LDL.LU.64 R6, [R1+0x1848] ;  /* 0x0018480001067983 */ /* 0x001ee20000300a00 */
[----:B------:R-:W3:Y:S02]  /*1ded0*/  LDL.LU.64 R4, [R1+0x1840] ;  /* 0x0018400001047983 */ /* 0x000ee40000300a00 */
[----:B------:R-:W3:Y:S02]  /*1dee0*/  LDL.LU.64 R20, [R1+0x1838] ;  /* 0x0018380001147983 */ /* 0x000ee40000300a00 */
[----:B---3--:R-:W-:Y:S01]  /*1def0*/  HMMA.16816.F32.BF16 R4, R16, R20, R4 ;  /* 0x000000141004723c */ /* 0x008fe20000041804 */
[----:B------:R-:W-:-:S02]  /*1df00*/  IMAD.MOV.U32 R28, RZ, RZ, R20 ;  /* 0x000000ffff1c7224 */ /* 0x000fc400078e0014 */
[----:B------:R-:W-:Y:S11]  /*1df10*/  IMAD.MOV.U32 R11, RZ, RZ, R21 ;  /* 0x000000ffff0b7224 */ /* 0x000ff600078e0015 */
[----:B------:R-:W-:Y:S09]  /*1df20*/  @!UPT UIADD3 URZ, URZ, URZ, URZ ;  /* 0x0000003f3f3ff290 */ /* 0x000ff2000fffe03f */
[----:B------:R0:W-:Y:S01]  /*1df30*/  STL.64 [R1+0x3c0], R4 ;  /* 0x0003c00401007387 */ /* 0x0001e20000100a00 */
[----:B------:R-:W-:Y:S03]  /*1df40*/  STL.64 [R1+0x3c8], R6 ;  /* 0x0003c80601007387 */ /* 0x000fe60000100a00 */
[----:B0-----:R-:W3:Y:S01]  /*1df50*/  LDL.LU.64 R4, [R1+0x1830] ;  /* 0x0018300001047983 */ /* 0x001ee20000300a00 */
[----:B------:R-:W2:Y:S02]  /*1df60*/  LDL.LU.64 R22, [R1+0x1828] ;  /* 0x0018280001167983 */ /* 0x000ea40000300a00 */
[----:B------:R-:W2:Y:S02]  /*1df70*/  LDL.LU.64 R20, [R1+0x1820] ;  /* 0x0018200001147983 */ /* 0x000ea40000300a00 */
[C---:B--2---:R-:W-:Y:S11]  /*1df80*/  HMMA.16816.F32.BF16 R20, R16.reuse, R12, R20 ;  /* 0x0000000c1014723c */ /* 0x044ff60000041814 */
[----:B------:R-:W-:Y:S11]  /*1df90*/  @!UPT UIADD3 URZ, URZ, URZ, URZ ;  /* 0x0000003f3f3ff290 */ /* 0x000ff6000fffe03f */
[----:B------:R-:W-:Y:S01]  /*1dfa0*/  @!UPT UIADD3 URZ, URZ, URZ, URZ ;  /* 0x0000003f3f3ff290 */ /* 0x000fe2000fffe03f */
[----:B------:R-:W-:Y:S01]  /*1dfb0*/  STL.64 [R1+0x3b0], R20 ;  /* 0x0003b01401007387 */ /* 0x000fe20000100a00 */
[----:B------:R0:W-:Y:S03]  /*1dfc0*/  STL.64 [R1+0x3b8], R22 ;  /* 0x0003b81601007387 */ /* 0x0001e60000100a00 */
[----:B0-----:R-:W2:Y:S01]  /*1dfd0*/  LDL.LU.64 R22, [R1+0x1818] ;  /* 0x0018180001167983 */ /* 0x001ea20000300a00 */
[----:B------:R-:W2:Y:S02]  /*1dfe0*/  LDL.LU.64 R20, [R1+0x1810] ;  /* 0x0018100001147983 */ /* 0x000ea40000300a00 */
[----:B------:R-:W-:Y:S02]  /*1dff0*/  IMAD.MOV.U32 R2, RZ, RZ, R12 ;  /* 0x000000ffff027224 */ /* 0x000fe400078e000c */
[----:B------:R-:W-:Y:S01]  /*1e000*/  IMAD.MOV.U32 R0, RZ, RZ, R13 ;  /* 0x000000ffff007224 */ /* 0x000fe200078e000d */
[----:B------:R-:W4:Y:S01]  /*1e010*/  LDL.LU R12, [R1+0x2c0] ;  /* 0x0002c000010c7983 */ /* 0x000f220000300800 */
[----:B------:R-:W4:Y:S02]  /*1e020*/  LDL.LU R13, [R1+0x2c4] ;  /* 0x0002c400010d7983 */ /* 0x000f240000300800 */
[----:B------:R-:W4:Y:S02]  /*1e030*/  LDL.LU R14, [R1+0x2c8] ;  /* 0x0002c800010e7983 */ /* 0x000f240000300800 */
[----:B------:R-:W4:Y:S01]  /*1e040*/  LDL.LU R15, [R1+0x2cc] ;  /* 0x0002cc00010f7983 */ /* 0x000f220000300800 */
[----:B---3--:R0:W-:Y:S01]  /*1e050*/  STL.64 [R1+0x1790], R4 ;  /* 0x0017900401007387 */ /* 0x0081e20000100a00 */
[C---:B--2---:R-:W-:Y:S03]  /*1e060*/  HMMA.16816.F32.BF16 R20, R16.reuse, R4, R20 ;  /* 0x000000041014723c */ /* 0x044fe60000041814 */
[----:B0-----:R-:W2:Y:S11]  /*1e070*/  LDL.LU R4, [R1+0xe0] ;  /* 0x0000e00001047983 */ /* 0x001eb60000300800 */
[----:B------:R-:W-:Y:S09]  /*1e080*/  @!UPT UIADD3 URZ, URZ, URZ, URZ ;  /* 0x0000003f3f3ff290 */ /* 0x000ff2000fffe03f */
[----:B------:R0:W-:Y:S01]  /*1e090*/  STL.64 [R1+0x3a0], R20 ;  /* 0x0003a01401007387 */ /* 0x0001e20000100a00 */
[----:B------:R1:W-:Y:S02]  /*1e0a0*/  STL.64 [R1+0x3a8], R22 ;  /* 0x0003a81601007387 */ /* 0x0003e40000100a00 */
[----:B------:R-:W2:Y:S02]  /*1e0b0*/  LDL.LU R5, [R1+0xe4] ;  /* 0x0000e40001057983 */ /* 0x000ea40000300800 */
[----:B------:R-:W3:Y:S01]  /*1e0c0*/  LDL.LU R6, [R1+0xe8] ;  /* 0x0000e80001067983 */ /* 0x000ee20000300800 */
[----:B------:R-:W3:Y:S04]  /*1e0d0*/  LDL.LU R7, [R1+0xec] ;  /* 0x0000ec0001077983 */ /* 0x000ee80000300800 */
[----:B0-----:R-:W2:Y:S01]  /*1e0e0*/  LDL.LU R20, [R1+0x1a0] ;  /* 0x0001a00001147983 */ /* 0x001ea20000300800 */
[----:B------:R-:W2:Y:S02]  /*1e0f0*/  LDL.LU R21, [R1+0x1a4] ;  /* 0x0001a40001157983 */ /* 0x000ea40000300800 */
[----:B-1----:R-:W2:Y:S02]  /*1e100*/  LDL.LU R22, [R1+0x1a8] ;  /* 0x0001a80001167983 */ /* 0x002ea40000300800 */
[----:B------:R-:W2:Y:S01]  /*1e110*/  LDL.LU R23, [R1+0x1ac] ;  /* 0x0001ac0001177983 */ /* 0x000ea20000300800 */
[----:B----4-:R-:W-:Y:S01]  /*1e120*/  HMMA.16816.F32.BF16 R12, R16, R8, R12 ;  /* 0x00000008100c723c */ /* 0x010fe2000004180c */
[----:B------:R-:W-:-:S02]  /*1e130*/  IMAD.MOV.U32 R24, RZ, RZ, R29 ;  /* 0x000000ffff187224 */ /* 0x000fc400078e001d */
[----:B------:R-:W-:Y:S01]  /*1e140*/  IMAD.MOV.U32 R25, RZ, RZ, R26 ;  /* 0x000000ffff197224 */ /* 0x000fe200078e001a */
[----:B--2---:R-:W-:Y:S01]  /*1e150*/  STL.64 [R1+0x17f8], R22 ;  /* 0x0017f81601007387 */ /* 0x004fe20000100a00 */
[----:B------:R-:W-:Y:S03]  /*1e160*/  STL.64 [R1+0x17f0], R20 ;  /* 0x0017f01401007387 */ /* 0x000fe60000100a00 */
[----:B------:R0:W-:Y:S02]  /*1e170*/  STL.64 [R1+0x1800], R24 ;  /* 0x0018001801007387 */ /* 0x0001e40000100a00 */
[----:B0-----:R-:W2:Y:S01]  /*1e180*/  LDL.LU R24, [R1+0x2b0] ;  /* 0x0002b00001187983 */ /* 0x001ea20000300800 */
[----:B------:R-:W2:Y:S02]  /*1e190*/  LDL.LU R25, [R1+0x2b4] ;  /* 0x0002b40001197983 */ /* 0x000ea40000300800 */
[----:B------:R-:W2:Y:S02]  /*1e1a0*/  LDL.LU R26, [R1+0x2b8] ;  /* 0x0002b800011a7983 */ /* 0x000ea40000300800 */
[----:B------:R-:W2:Y:S01]  /*1e1b0*/  LDL.LU R27, [R1+0x2bc] ;  /* 0x0002bc00011b7983 */ /* 0x000ea20000300800 */
[----:B------:R-:W4:Y:S01]  /*1e1c0*/  LDL.LU R20, [R1+0x1c0] ;  /* 0x0001c00001147983 */ /* 0x000f220000300800 */
[----:B------:R-:W4:Y:S02]  /*1e1d0*/  LDL.LU R21, [R1+0x1c4] ;  /* 0x0001c40001157983 */ /* 0x000f240000300800 */
[----:B------:R-:W4:Y:S02]  /*1e1e0*/  LDL.LU R22, [R1+0x1c8] ;  /* 0x0001c80001167983 */ /* 0x000f240000300800 */
[----:B------:R-:W4:Y:S01]  /*1e1f0*/  LDL.LU R23, [R1+0x1cc] ;  /* 0x0001cc0001177983 */ /* 0x000f220000300800 */
[----:B---3--:R-:W-:Y:S01]  /*1e200*/  STL.64 [R1+0x17a0], R6 ;  /* 0x0017a00601007387 */ /* 0x008fe20000100a00 */
[----:B------:R0:W-:Y:S02]  /*1e210*/  STL.64 [R1+0x1798], R4 ;  /* 0x0017980401007387 */ /* 0x0001e40000100a00 */
[----:B0-----:R-:W-:-:S02]  /*1e220*/  IMAD.MOV.U32 R4, RZ, RZ, R28 ;  /* 0x000000ffff047224 */ /* 0x001fc400078e001c */
[----:B------:R-:W-:-:S05]  /*1e230*/  IMAD.MOV.U32 R5, RZ, RZ, R11 ;  /* 0x000000ffff057224 */ /* 0x000fca00078e000b */
[----:B------:R-:W-:Y:S01]  /*1e240*/  STL.64 [R1+0x17b8], R4 ;  /* 0x0017b80401007387 */ /* 0x000fe20000100a00 */
[----:B------:R0:W-:Y:S02]  /*1e250*/  STL.64 [R1+0x390], R12 ;  /* 0x0003900c01007387 */ /* 0x0001e40000100a00 */
[----:B------:R-:W-:Y:S01]  /*1e260*/  STL.64 [R1+0x398], R14 ;  /* 0x0003980e01007387 */ /* 0x000fe20000100a00 */
[----:B0-----:R-:W2:Y:S01]  /*1e270*/  LDL.LU.64 R12, [R1+0x1808] ;  /* 0x00180800010c7983 */ /* 0x001ea20000300a00 */
[----:B------:R0:W-:Y:S02]  /*1e280*/  STL.64 [R1+0x1788], R8 ;  /* 0x0017880801007387 */ /* 0x0001e40000100a00 */
[----:B------:R-:W-:Y:S01]  /*1e290*/  IMAD.MOV.U32 R4, RZ, RZ, R10 ;  /* 0x000000ffff047224 */ /* 0x000fe200078e000a */
        /* <DEDUP_REMOVED lines=9> */
[----:B------:R-:W3:Y:S01]  /*1e330*/  LDL.LU R11, [R1+0xfc] ;  /* 0x0000fc00010b7983 */ /* 0x000ee20000300800 */
[C---:B------:R-:W-:Y:S01]  /*1e340*/  HMMA.16816.F32.BF16 R24, R16.reuse, R12, R24 ;  /* 0x0000000c1018723c */ /* 0x040fe20000041818 */
[----:B---3--:R-:W-:Y:S01]  /*1e350*/  STL.64 [R1+0x17c8], R10 ;  /* 0x0017c80a01007387 */ /* 0x008fe20000100a00 */
        /* <DEDUP_REMOVED lines=8> */
[----:B0-----:R-:W4:Y:S01]  /*1e3e0*/  LDL.LU.64 R24, [R1+0x1800] ;  /* 0x0018000001187983 */ /* 0x001f220000300a00 */
[----:B------:R0:W-:Y:S03]  /*1e3f0*/  STL.64 [R1+0x1780], R12 ;  /* 0x0017800c01007387 */ /* 0x0001e60000100a00 */
[----:B0-----:R-:W3:Y:S01]  /*1e400*/  LDL.LU R12, [R1+0x1b0] ;  /* 0x0001b000010c7983 */ /* 0x001ee20000300800 */
[----:B------:R-:W3:Y:S02]  /*1e410*/  LDL.LU R13, [R1+0x1b4] ;  /* 0x0001b400010d7983 */ /* 0x000ee40000300800 */
[----:B------:R-:W3:Y:S02]  /*1e420*/  LDL.LU R14, [R1+0x1b8] ;  /* 0x0001b800010e7983 */ /* 0x000ee40000300800 */
[----:B------:R-:W3:Y:S01]  /*1e430*/  LDL.LU R15, [R1+0x1bc] ;  /* 0x0001bc00010f7983 */ /* 0x000ee20000300800 */
[C---:B----4-:R-:W-:Y:S01]  /*1e440*/  HMMA.16816.F32.BF16 R24, R16.reuse, R24, R20 ;  /* 0x000000181018723c */ /* 0x050fe20000041814 */
[----:B------:R-:W4:Y:S01]  /*1e450*/  LDL.LU.64 R22, [R1+0x17f8] ;  /* 0x0017f80001167983 */ /* 0x000f220000300a00 */
[----:B------:R-:W4:Y:S11]  /*1e460*/  LDL.LU.64 R20, [R1+0x17f0] ;  /* 0x0017f00001147983 */ /* 0x000f360000300a00 */
[----:B------:R-:W-:Y:S10]  /*1e470*/  @!UPT UIADD3 URZ, URZ, URZ, URZ ;  /* 0x0000003f3f3ff290 */ /* 0x000ff4000fffe03f */
[----:B------:R-:W-:Y:S01]  /*1e480*/  STL.64 [R1+0x370], R24 ;  /* 0x0003701801007387 */ /* 0x000fe20000100a00 */
[----:B------:R0:W-:Y:S03]  /*1e490*/  STL.64 [R1+0x378], R26 ;  /* 0x0003781a01007387 */ /* 0x0001e60000100a00 */
[----:B0-----:R-:W2:Y:S01]  /*1e4a0*/  LDL.LU R27, [R1+0x17e8] ;  /* 0x0017e800011b7983 */ /* 0x001ea20000300800 */
[----:B------:R-:W4:Y:S02]  /*1e4b0*/  LDL.LU.64 R24, [R1+0x17e0] ;  /* 0x0017e00001187983 */ /* 0x000f240000300a00 */
[----:B------:R-:W-:Y:S01]  /*1e4c0*/  IMAD.MOV.U32 R5, RZ, RZ, R3 ;  /* 0x000000ffff057224 */ /* 0x000fe200078e0003 */
[----:B----4-:R-:W-:Y:S01]  /*1e4d0*/  HMMA.16816.F32.BF16 R16, R16, R24, R20 ;  /* 0x000000181010723c */ /* 0x010fe20000041814 */
[----:B------:R-:W4:Y:S01]  /*1e4e0*/  LDL.LU.64 R22, [R1+0x17d8] ;  /* 0x0017d80001167983 */ /* 0x000f220000300a00 */
[----:B------:R-:W4:Y:S11]  /*1e4f0*/  LDL.LU.64 R20, [R1+0x17d0] ;  /* 0x0017d00001147983 */ /* 0x000f360000300a00 */
[----:B------:R-:W-:Y:S10]  /*1e500*/  @!UPT UIADD3 URZ, URZ, URZ, URZ ;  /* 0x0000003f3f3ff290 */ /* 0x000ff4000fffe03f */
[----:B------:R-:W-:Y:S01]  /*1e510*/  STL.64 [R1+0x2d0], R16 ;  /* 0x0002d01001007387 */ /* 0x000fe20000100a00 */
[----:B------:R-:W-:Y:S02]  /*1e520*/  STL.64 [R1+0x2d8], R18 ;  /* 0x0002d81201007387 */ /* 0x000fe40000100a00 */
[----:B--2---:R-:W-:Y:S02]  /*1e530*/  STL [R1+0x1778], R27 ;  /* 0x0017781b01007387 */ /* 0x004fe40000100800 */
[----:B------:R0:W-:Y:S02]  /*1e540*/  STL.64 [R1+0x1770], R24 ;  /* 0x0017701801007387 */ /* 0x0001e40000100a00 */
[----:B0-----:R-:W2:Y:S01]  /*1e550*/  LDL.LU R24, [R1+0x260] ;  /* 0x0002600001187983 */ /* 0x001ea20000300800 */
[----:B------:R-:W2:Y:S02]  /*1e560*/  LDL.LU R25, [R1+0x264] ;  /* 0x0002640001197983 */ /* 0x000ea40000300800 */
[----:B------:R-:W2:Y:S02]  /*1e570*/  LDL.LU R26, [R1+0x268] ;  /* 0x00026800011a7983 */ /* 0x000ea40000300800 */
[----:B------:R-:W2:Y:S01]  /*1e580*/  LDL.LU R27, [R1+0x26c] ;  /* 0x00026c00011b7983 */ /* 0x000ea20000300800 */
[C---:B----4-:R-:W-:Y:S01]  /*1e590*/  HMMA.16816.F32.BF16 R4, R20.reuse, R4, R8 ;  /* 0x000000041404723c */ /* 0x050fe20000041808 */
[----:B------:R-:W4:Y:S01]  /*1e5a0*/  LDL.LU.64 R10, [R1+0x17c8] ;  /* 0x0017c800010a7983 */ /* 0x000f220000300a00 */
[----:B------:R-:W4:Y:S11]  /*1e5b0*/  LDL.LU.64 R8, [R1+0x17c0] ;  /* 0x0017c00001087983 */ /* 0x000f360000300a00 */
[----:B------:R-:W-:Y:S10]  /*1e5c0*/  @!UPT UIADD3 URZ, URZ, URZ, URZ ;  /* 0x0000003f3f3ff290 */ /* 0x000ff4000fffe03f */
[----:B------:R0:W-:Y:S01]  /*1e5d0*/  STL.64 [R1+0x2c0], R4 ;  /* 0x0002c00401007387 */ /* 0x0001e20000100a00 */
[----:B------:R4:W-:Y:S03]  /*1e5e0*/  STL.64 [R1+0x2c8], R6 ;  /* 0x0002c80601007387 */ /* 0x0009e60000100a00 */
[----:B0-----:R-:W4:Y:S02]  /*1e5f0*/  LDL.LU.64 R4, [R1+0x17b8] ;  /* 0x0017b80001047983 */ /* 0x001f240000300a00 */
[----:B----4-:R-:W-:Y:S02]  /*1e600*/  HMMA.16816.F32.BF16 R4, R20, R4, R8 ;  /* 0x000000041404723c */ /* 0x010fe40000041808 */
[----:B------:R-:W4:Y:S01]  /*1e610*/  LDL.LU.64 R10, [R1+0x17b0] ;  /* 0x0017b000010a7983 */ /* 0x000f220000300a00 */
[----:B------:R-:W4:Y:S11]  /*1e620*/  LDL.LU.64 R8, [R1+0x17a8] ;  /* 0x0017a80001087983 */ /* 0x000f360000300a00 */
[----:B------:R-:W-:Y:S09]  /*1e630*/  @!UPT UIADD3 URZ, URZ, URZ, URZ ;  /* 0x0000003f3f3ff290 */ /* 0x000ff2000fffe03f */
[----:B------:R-:W-:Y:S01]  /*1e640*/  STL.64 [R1+0x2b0], R4 ;  /* 0x0002b00401007387 */ /* 0x000fe20000100a00 */
[----:B------:R0:W-:Y:S03]  /*1e650*/  STL.64 [R1+0x2b8], R6 ;  /* 0x0002b80601007387 */ /* 0x0001e60000100a00 */
[----:B0-----:R-:W2:Y:S01]  /*1e660*/  LDL.LU.64 R6, [R1+0x17a0] ;  /* 0x0017a00001067983 */ /* 0x001ea20000300a00 */
[----:B------:R-:W2:Y:S02]  /*1e670*/  LDL.LU.64 R4, [R1+0x1798] ;  /* 0x0017980001047983 */ /* 0x000ea40000300a00 */
[----:B------:R-:W-:Y:S02]  /*1e680*/  IMAD.MOV.U32 R16, RZ, RZ, R2 ;  /* 0x000000ffff107224 */ /* 0x000fe400078e0002 */
[----:B------:R-:W-:-:S07]  /*1e690*/  IMAD.MOV.U32 R17, RZ, RZ, R0 ;  /* 0x000000ffff117224 */ /* 0x000fce00078e0000 */
[C---:B--2---:R-:W-:Y:S01]  /*1e6a0*/  HMMA.16816.F32.BF16 R16, R20.reuse, R16, R4 ;  /* 0x000000101410723c */ /* 0x044fe20000041804 */
[----:B------:R-:W4:Y:S11]  /*1e6b0*/  LDL.LU.64 R4, [R1+0x1790] ;  /* 0x0017900001047983 */ /* 0x000f360000300a00 */
[----:B------:R-:W-:Y:S11]  /*1e6c0*/  @!UPT UIADD3 URZ, URZ, URZ, URZ ;  /* 0x0000003f3f3ff290 */ /* 0x000ff6000fffe03f */
[----:B------:R-:W-:Y:S01]  /*1e6d0*/  STL.64 [R1+0x2a0], R16 ;  /* 0x0002a01001007387 */ /* 0x000fe20000100a00 */
[----:B------:R-:W-:Y:S03]  /*1e6e0*/  STL.64 [R1+0x2a8], R18 ;  /* 0x0002a81201007387 */ /* 0x000fe60000100a00 */
[----:B------:R-:W0:Y:S04]  /*1e6f0*/  S2R R2, SR_TID.X ;  /* 0x0000000000027919 */ /* 0x000e280000002100 */
[----:B------:R-:W1:Y:S01]  /*1e700*/  S2R R29, SR_TID.X ;  /* 0x00000000001d7919 */ /* 0x000e620000002100 */
[----:B----4-:R-:W-:Y:S11]  /*1e710*/  HMMA.16816.F32.BF16 R8, R20, R4, R8 ;  /* 0x000000041408723c */ /* 0x010ff60000041808 */
[----:B------:R-:W-:Y:S11]  /*1e720*/  @!UPT UIADD3 URZ, URZ, URZ, URZ ;  /* 0x0000003f3f3ff290 */ /* 0x000ff6000fffe03f */
[----:B------:R-:W-:Y:S01]  /*1e730*/  @!UPT UIADD3 URZ, URZ, URZ, URZ ;  /* 0x0000003f3f3ff290 */ /* 0x000fe2000fffe03f */
[----:B------:R2:W-:Y:S01]  /*1e740*/  STL.64 [R1+0x290], R8 ;  /* 0x0002900801007387 */ /* 0x0005e20000100a00 */
[----:B------:R-:W-:Y:S03]  /*1e750*/  STL.64 [R1+0x298], R10 ;  /* 0x0002980a01007387 */ /* 0x000fe60000100a00 */
[----:B--2---:R-:W3:Y:S01]  /*1e760*/  LDL.LU.64 R8, [R1+0x1788] ;  /* 0x0017880001087983 */ /* 0x004ee20000300a00 */
[C---:B0-----:R-:W-:Y:S01]  /*1e770*/  IMAD.SHL.U32 R28, R2.reuse, 0x2, RZ ;  /* 0x00000002021c7824 */ /* 0x041fe200078e00ff */
[C---:B------:R-:W-:Y:S01]  /*1e780*/  LOP3.LUT R3, R2.reuse, 0x7, RZ, 0xc0, !PT ;  /* 0x0000000702037812 */ /* 0x040fe200078ec0ff */
[----:B------:R-:W-:-:S03]  /*1e790*/  IMAD.SHL.U32 R2, R2, 0x200, RZ ;  /* 0x0000020002027824 */ /* 0x000fc600078e00ff */
[----:B------:R-:W-:Y:S01]  /*1e7a0*/  LOP3.LUT R28, R28, 0x10, RZ, 0xc0, !PT ;  /* 0x000000101c1c7812 */ /* 0x000fe200078ec0ff */
[----:B------:R-:W-:-:S03]  /*1e7b0*/  IMAD R3, R3, 0x410, RZ ;  /* 0x0000041003037824 */ /* 0x000fc600078e02ff */
[----:B-1----:R-:W-:Y:S02]  /*1e7c0*/  LOP3.LUT R19, R28, 0x60, R29, 0xf8, !PT ;  /* 0x000000601c137812 */ /* 0x002fe400078ef81d */
[----:B------:R-:W-:Y:S02]  /*1e7d0*/  LOP3.LUT R2, R2, 0x2000, RZ, 0xc0, !PT ;  /* 0x0000200002027812 */ /* 0x000fe400078ec0ff */
[----:B------:R-:W-:Y:S01]  /*1e7e0*/  LOP3.LUT R19, R3, R19, RZ, 0x3c, !PT ;  /* 0x0000001303137212 */ /* 0x000fe200078e3cff */
[----:B------:R-:W-:-:S04]  /*1e7f0*/  IMAD.MOV.U32 R3, RZ, RZ, R5 ;  /* 0x000000ffff037224 */ /* 0x000fc800078e0005 */
[----:B------:R-:W-:Y:S02]  /*1e800*/  IMAD.IADD R19, R2, 0x1, R19 ;  /* 0x0000000102137824 */ /* 0x000fe400078e0213 */
[----:B------:R-:W-:-:S03]  /*1e810*/  IMAD.MOV.U32 R2, RZ, RZ, R4 ;  /* 0x000000ffff027224 */ /* 0x000fc600078e0004 */
[----:B------:R-:W0:Y:S04]  /*1e820*/  LDSM.16.MT88.4 R4, [R19+0x8300] ;  /* 0x008300001304783b */ /* 0x000e280000004200 */
[----:B0-----:R-:W-:Y:S01]  /*1e830*/  STL.64 [R1+0x1768], R6 ;  /* 0x0017680601007387 */ /* 0x001fe20000100a00 */
[----:B------:R0:W-:Y:S03]  /*1e840*/  STL.64 [R1+0x1760], R4 ;  /* 0x0017600401007387 */ /* 0x0001e60000100a00 */
[----:B0-----:R-:W2:Y:S01]  /*1e850*/  LDL.LU R4, [R1+0x4e0] ;  /* 0x0004e00001047983 */ /* 0x001ea20000300800 */
[----:B------:R-:W2:Y:S02]  /*1e860*/  LDL.LU R5, [R1+0x4e4] ;  /* 0x0004e40001057983 */ /* 0x000ea40000300800 */
[----:B------:R-:W2:Y:S02]  /*1e870*/  LDL.LU R6, [R1+0x4e8] ;  /* 0x0004e80001067983 */ /* 0x000ea40000300800 */
[----:B------:R-:W2:Y:S01]  /*1e880*/  LDL.LU R7, [R1+0x4ec] ;  /* 0x0004ec0001077983 */ /* 0x000ea20000300800 */
[C---:B---3--:R-:W-:Y:S11]  /*1e890*/  HMMA.16816.F32.BF16 R12, R20.reuse, R8, R12 ;  /* 0x00000008140c723c */ /* 0x048ff6000004180c */
[----:B------:R-:W-:Y:S11]  /*1e8a0*/  @!UPT UIADD3 URZ, URZ, URZ, URZ ;  /* 0x0000003f3f3ff290 */ /* 0x000ff6000fffe03f */
[----:B------:R-:W-:Y:S01]  /*1e8b0*/  @!UPT UIADD3 URZ, URZ, URZ, URZ ;  /* 0x0000003f3f3ff290 */ /* 0x000fe2000fffe03f */
[----:B------:R0:W-:Y:S01]  /*1e8c0*/  STL.64 [R1+0x280], R12 ;  /* 0x0002800c01007387 */ /* 0x0001e20000100a00 */
[----:B------:R-:W-:Y:S03]  /*1e8d0*/  STL.64 [R1+0x288], R14 ;  /* 0x0002880e01007387 */ /* 0x000fe60000100a00 */
[----:B0-----:R-:W3:Y:S01]  /*1e8e0*/  LDL.LU.64 R12, [R1+0x1780] ;  /* 0x00178000010c7983 */ /* 0x001ee20000300a00 */
[----:B------:R-:W-:Y:S02]  /*1e8f0*/  IMAD.MOV.U32 R16, RZ, RZ, R8 ;  /* 0x000000ffff107224 */ /* 0x000fe400078e0008 */
[----:B------:R-:W-:Y:S02]  /*1e900*/  IMAD.MOV.U32 R0, RZ, RZ, R9 ;  /* 0x000000ffff007224 */ /* 0x000fe400078e0009 */
[----:B------:R-:W0:Y:S04]  /*1e910*/  LDSM.16.MT88.4 R8, [R19+0x8380] ;  /* 0x008380001308783b */ /* 0x000e280000004200 */
[----:B0-----:R-:W-:Y:S01]  /*1e920*/  STL.64 [R1+0x16e0], R10 ;  /* 0x0016e00a01007387 */ /* 0x001fe20000100a00 */
[----:B------:R0:W-:Y:S03]  /*1e930*/  STL.64 [R1+0x16d8], R8 ;  /* 0x0016d80801007387 */ /* 0x0001e60000100a00 */
[----:B0-----:R-:W4:Y:S01]  /*1e940*/  LDL.LU R8, [R1+0x180] ;  /* 0x0001800001087983 */ /* 0x001f220000300800 */
[----:B------:R-:W4:Y:S02]  /*1e950*/  LDL.LU R9, [R1+0x184] ;  /* 0x0001840001097983 */ /* 0x000f240000300800 */
[----:B------:R-:W4:Y:S02]  /*1e960*/  LDL.LU R10, [R1+0x188] ;  /* 0x00018800010a7983 */ /* 0x000f240000300800 */
[----:B------:R-:W4:Y:S01]  /*1e970*/  LDL.LU R11, [R1+0x18c] ;  /* 0x00018c00010b7983 */ /* 0x000f220000300800 */
[----:B---3--:R-:W-:Y:S01]  /*1e980*/  HMMA.16816.F32.BF16 R24, R20, R12, R24 ;  /* 0x0000000c1418723c */ /* 0x008fe20000041818 */
[----:B------:R-:W-:Y:S11]  /*1e990*/  IMAD.MOV.U32 R28, RZ, RZ, R12 ;  /* 0x000000ffff1c7224 */ /* 0x000ff600078e000c */
[----:B------:R-:W-:Y:S11]  /*1e9a0*/  @!UPT UIADD3 URZ, URZ, URZ, URZ ;  /* 0x0000003f3f3ff290 */ /* 0x000ff6000fffe03f */
[----:B------:R-:W-:Y:S01]  /*1e9b0*/  STL.64 [R1+0x270], R24 ;  /* 0x0002701801007387 */ /* 0x000fe20000100a00 */
[----:B------:R0:W-:Y:S02]  /*1e9c0*/  STL.64 [R1+0x278], R26 ;  /* 0x0002781a01007387 */ /* 0x0001e40000100a00 */
[----:B0-----:R-:W-:Y:S01]  /*1e9d0*/  IMAD.MOV.U32 R26, RZ, RZ, R13 ;  /* 0x000000ffff1a7224 */ /* 0x001fe200078e000d */
[----:B------:R-:W3:Y:S04]  /*1e9e0*/  LDL.LU R27, [R1+0x1778] ;  /* 0x00177800011b7983 */ /* 0x000ee80000300800 */
[----:B------:R-:W0:Y:S01]  /*1e9f0*/  LDSM.16.MT88.4 R12, [R19+0xc000] ;  /* 0x00c00000130c783b */ /* 0x000e220000004200 */
[----:B------:R-:W4:Y:S03]  /*1ea00*/  LDL.LU.64 R24, [R1+0x1770] ;  /* 0x0017700001187983 */ /* 0x000f260000300a00 */
[----:B0-----:R-:W-:Y:S01]  /*1ea10*/  STL.64 [R1+0x1620], R14 ;  /* 0x0016200e01007387 */ /* 0x001fe20000100a00 */
[----:B------:R0:W-:Y:S03]  /*1ea20*/  STL.64 [R1+0x1618], R12 ;  /* 0x0016180c01007387 */ /* 0x0001e60000100a00 */
[----:B0-----:R-:W2:Y:S01]  /*1ea30*/  LDL.LU R12, [R1+0x360] ;  /* 0x00036000010c7983 */ /* 0x001ea20000300800 */
[----:B------:R-:W2:Y:S02]  /*1ea40*/  LDL.LU R13, [R1+0x364] ;  /* 0x00036400010d7983 */ /* 0x000ea40000300800 */
[----:B------:R-:W2:Y:S02]  /*1ea50*/  LDL.LU R14, [R1+0x368] ;  /* 0x00036800010e7983 */ /* 0x000ea40000300800 */
[----:B------:R-:W2:Y:S02]  /*1ea60*/  LDL.LU R15, [R1+0x36c] ;  /* 0x00036c00010f7983 */ /* 0x000ea40000300800 */
[----:B--2---:R-:W-:Y:S01]  /*1ea70*/  STL.64 [R1+0x1660], R14 ;  /* 0x0016600e01007387 */ /* 0x004fe20000100a00 */
[----:B------:R0:W-:Y:S02]  /*1ea80*/  STL.64 [R1+0x1658], R12 ;  /* 0x0016580c01007387 */ /* 0x0001e40000100a00 */
[----:B0-----:R-:W-:-:S02]  /*1ea90*/  IMAD.MOV.U32 R12, RZ, RZ, R16 ;  /* 0x000000ffff0c7224 */ /* 0x001fc400078e0010 */
[----:B------:R-:W-:Y:S01]  /*1eaa0*/  IMAD.MOV.U32 R13, RZ, RZ, R0 ;  /* 0x000000ffff0d7224 */ /* 0x000fe200078e0000 */
[----:B------:R-:W0:Y:S04]  /*1eab0*/  LDSM.16.MT88.4 R16, [R19+0xc080] ;  /* 0x00c080001310783b */ /* 0x000e280000004200 */
[----:B------:R1:W-:Y:S04]  /*1eac0*/  STL.64 [R1+0x1748], R12 ;  /* 0x0017480c01007387 */ /* 0x0003e80000100a00 */
[----:B-1----:R-:W2:Y:S02]  /*1ead0*/  LDL.64 R12, [R1] ;  /* 0x00000000010c7983 */ /* 0x002ea40000100a00 */
[----:B--2---:R-:W-:Y:S11]  /*1eae0*/  HMMA.16816.F32.BF16 R4, R20, R12, R4 ;  /* 0x0000000c1404723c */ /* 0x004ff60000041804 */
[----:B------:R-:W-:Y:S11]  /*1eaf0*/  @!UPT UIADD3 URZ, URZ, URZ, URZ ;  /* 0x0000003f3f3ff290 */ /* 0x000ff6000fffe03f */
[----:B------:R-:W-:Y:S01]  /*1eb00*/  @!UPT UIADD3 URZ, URZ, URZ, URZ ;  /* 0x0000003f3f3ff290 */ /* 0x000fe2000fffe03f */
[----:B------:R-:W-:Y:S01]  /*1eb10*/  STL.64 [R1+0x260], R4 ;  /* 0x0002600401007387 */ /* 0x000fe20000100a00 */
[----:B------:R1:W-:Y:S03]  /*1eb20*/  STL.64 [R1+0x268], R6 ;  /* 0x0002680601007387 */ /* 0x0003e60000100a00 */
[----:B-1----:R-:W2:Y:S01]  /*1eb30*/  LDL.LU.64 R6, [R1+0x1768] ;  /* 0x0017680001067983 */ /* 0x002ea20000300a00 */
[----:B------:R-:W2:Y:S02]  /*1eb40*/  LDL.LU.64 R4, [R1+0x1760] ;  /* 0x0017600001047983 */ /* 0x000ea40000300a00 */
[----:B0-----:R-:W-:Y:S02]  /*1eb50*/  STL.64 [R1+0x15a8], R18 ;  /* 0x0015a81201007387 */ /* 0x001fe40000100a00 */
[----:B------:R0:W-:Y:S02]  /*1eb60*/  STL.64 [R1+0x15a0], R16 ;  /* 0x0015a01001007387 */ /* 0x0001e40000100a00 */
[----:B0-----:R-:W-:-:S02]  /*1eb70*/  IMAD.MOV.U32 R16, RZ, RZ, R28 ;  /* 0x000000ffff107224 */ /* 0x001fc400078e001c */
[----:B------:R-:W-:Y:S01]  /*1eb80*/  IMAD.MOV.U32 R17, RZ, RZ, R26 ;  /* 0x000000ffff117224 */ /* 0x000fe200078e001a */
[----:B------:R-:W2:Y:S01]  /*1eb90*/  LDL.LU R28, [R1+0x175c] ;  /* 0x00175c00011c7983 */ /* 0x000ea20000300800 */
[----:B------:R-:W3:Y:S03]  /*1eba0*/  LDL.LU R26, [R1+0x1758] ;  /* 0x00175800011a7983 */ /* 0x000ee60000300800 */
[----:B------:R0:W-:Y:S04]  /*1ebb0*/  STL.64 [R1+0x1710], R16 ;  /* 0x0017101001007387 */ /* 0x0001e80000100a00 */
[----:B0-----:R-:W2:Y:S01]  /*1ebc0*/  LDL.LU.64 R16, [R1+0x40] ;  /* 0x0000400001107983 */ /* 0x001ea20000300a00 */
[----:B------:R-:W-:-:S02]  /*1ebd0*/  IMAD.MOV.U32 R29, RZ, RZ, R12 ;  /* 0x000000ffff1d7224 */ /* 0x000fc400078e000c */
[----:B------:R-:W-:Y:S02]  /*1ebe0*/  IMAD.MOV.U32 R0, RZ, RZ, R13 ;  /* 0x000000ffff007224 */ /* 0x000fe400078e000d */
[----:B----4-:R-:W-:Y:S01]  /*1ebf0*/  HMMA.16816.F32.BF16 R12, R20, R24, R8 ;  /* 0x00000018140c723c */ /* 0x010fe20000041808 */
[----:B--2---:R-:W-:Y:S01]  /*1ec00*/  STL.64 [R1+0x1730], R16 ;  /* 0x0017301001007387 */ /* 0x004fe20000100a00 */
[----:B------:R-:W2:Y:S11]  /*1ec10*/  LDL.LU R8, [R1+0x580] ;  /* 0x0005800001087983 */ /* 0x000eb60000300800 */
[----:B------:R-:W-:Y:S10]  /*1ec20*/  @!UPT UIADD3 URZ, URZ, URZ, URZ ;  /* 0x0000003f3f3ff290 */ /* 0x000ff4000fffe03f */
[----:B------:R0:W-:Y:S02]  /*1ec30*/  STL.64 [R1+0x1c0], R12 ;  /* 0x0001c00c01007387 */ /* 0x0001e40000100a00 */
[----:B------:R1:W-:Y:S01]  /*1ec40*/  STL.64 [R1+0x1c8], R14 ;  /* 0x0001c80e01007387 */ /* 0x0003e20000100a00 */
[----:B------:R-:W2:Y:S01]  /*1ec50*/  LDL.LU R9, [R1+0x584] ;  /* 0x0005840001097983 */ /* 0x000ea20000300800 */
[----:B------:R-:W4:Y:S02]  /*1ec60*/  LDL.LU R10, [R1+0x588] ;  /* 0x00058800010a7983 */ /* 0x000f240000300800 */
[----:B------:R-:W4:Y:S01]  /*1ec70*/  LDL.LU R11, [R1+0x58c] ;  /* 0x00058c00010b7983 */ /* 0x000f220000300800 */
[----:B0-----:R-:W3:Y:S01]  /*1ec80*/  LDL.LU R12, [R1+0x590] ;  /* 0x00059000010c7983 */ /* 0x001ee20000300800 */
[----:B------:R-:W3:Y:S02]  /*1ec90*/  LDL.LU R13, [R1+0x594] ;  /* 0x00059400010d7983 */ /* 0x000ee40000300800 */
[----:B-1----:R-:W3:Y:S02]  /*1eca0*/  LDL.LU R14, [R1+0x598] ;  /* 0x00059800010e7983 */ /* 0x002ee40000300800 */
[----:B------:R-:W3:Y:S01]  /*1ecb0*/  LDL.LU R15, [R1+0x59c] ;  /* 0x00059c00010f7983 */ /* 0x000ee20000300800 */
[----:B------:R-:W0:Y:S04]  /*1ecc0*/  S2R R18, SR_TID.X ;  /* 0x0000000000127919 */ /* 0x000e280000002100 */
[----:B------:R-:W1:Y:S01]  /*1ecd0*/  S2R R22, SR_TID.X ;  /* 0x0000000000167919 */ /* 0x000e620000002100 */
[C---:B0-----:R-:W-:Y:S01]  /*1ece0*/  IMAD.SHL.U32 R19, R18.reuse, 0x2, RZ ;  /* 0x0000000212137824 */ /* 0x041fe200078e00ff */
[C---:B------:R-:W-:Y:S01]  /*1ecf0*/  LOP3.LUT R23, R18.reuse, 0x7, RZ, 0xc0, !PT ;  /* 0x0000000712177812 */ /* 0x040fe200078ec0ff */
[----:B------:R-:W-:-:S03]  /*1ed00*/  IMAD.SHL.U32 R18, R18, 0x200, RZ ;  /* 0x0000020012127824 */ /* 0x000fc600078e00ff */
[----:B------:R-:W-:Y:S01]  /*1ed10*/  LOP3.LUT R19, R19, 0x10, RZ, 0xc0, !PT ;  /* 0x0000001013137812 */ /* 0x000fe200078ec0ff */
[----:B----4-:R-:W-:Y:S01]  /*1ed20*/  STL.64 [R1+0x1740], R10 ;  /* 0x0017400a01007387 */ /* 0x010fe20000100a00 */
[----:B--2---:R0:W-:Y:S03]  /*1ed30*/  STL.64 [R1+0x1738], R8 ;  /* 0x0017380801007387 */ /* 0x0041e60000100a00 */
[----:B0-----:R-:W2:Y:S01]  /*1ed40*/  LDL.LU.64 R8, [R1+0x60] ;  /* 0x0000600001087983 */ /* 0x001ea20000300a00 */
[----:B------:R-:W4:Y:S02]  /*1ed50*/  LDL.LU.64 R16, [R1+0x50] ;  /* 0x0000500001107983 */ /* 0x000f240000300a00 */
[----:B---3--:R-:W-:Y:S02]  /*1ed60*/  STL.64 [R1+0x16f0], R26 ;  /* 0x0016f01a01007387 */ /* 0x008fe40000100a00 */
[----:B------:R0:W-:Y:S02]  /*1ed70*/  STL.64 [R1+0x16e8], R24 ;  /* 0x0016e81801007387 */ /* 0x0001e40000100a00 */
[----:B0-----:R-:W3:Y:S01]  /*1ed80*/  LDL.LU R24, [R1+0x560] ;  /* 0x0005600001187983 */ /* 0x001ee20000300800 */
[----:B------:R-:W3:Y:S02]  /*1ed90*/  LDL.LU R25, [R1+0x564] ;  /* 0x0005640001197983 */ /* 0x000ee40000300800 */
[----:B------:R-:W2:Y:S02]  /*1eda0*/  LDL.LU R26, [R1+0x568] ;  /* 0x00056800011a7983 */ /* 0x000ea40000300800 */
[----:B------:R-:W2:Y:S02]  /*1edb0*/  LDL.LU R27, [R1+0x56c] ;  /* 0x00056c00011b7983 */ /* 0x000ea40000300800 */
[----:B------:R-:W-:Y:S01]  /*1edc0*/  IMAD R23, R23, 0x410, RZ ;  /* 0x0000041017177824 */ /* 0x000fe200078e02ff */
[----:B-1----:R-:W-:-:S02]  /*1edd0*/  LOP3.LUT R19, R19, 0x60, R22, 0xf8, !PT ;  /* 0x0000006013137812 */ /* 0x002fc400078ef816 */
[----:B------:R-:W-:Y:S02]  /*1ede0*/  LOP3.LUT R18, R18, 0x2000, RZ, 0xc0, !PT ;  /* 0x0000200012127812 */ /* 0x000fe400078ec0ff */
[----:B------:R-:W-:-:S05]  /*1edf0*/  LOP3.LUT R19, R23, R19, RZ, 0x3c, !PT ;  /* 0x0000001317137212 */ /* 0x000fca00078e3cff */
[----:B------:R-:W-:-:S05]  /*1ee00*/  IMAD.IADD R19, R18, 0x1, R19 ;  /* 0x0000000112137824 */ /* 0x000fca00078e0213 */
[----:B------:R-:W0:Y:S04]  /*1ee10*/  LDSM.16.MT88.4 R20, [R19+0xc100] ;  /* 0x00c100001314783b */ /* 0x000e280000004200 */
[----:B--2---:R-:W-:Y:S01]  /*1ee20*/  STL.64 [R1+0x1728], R26 ;  /* 0x0017281a01007387 */ /* 0x004fe20000100a00 */
[----:B---3--:R1:W-:Y:S03]  /*1ee30*/  STL.64 [R1+0x1720], R24 ;  /* 0x0017201801007387 */ /* 0x0083e60000100a00 */
[----:B-1----:R-:W2:Y:S01]  /*1ee40*/  LDL.LU R24, [R1+0x570] ;  /* 0x0005700001187983 */ /* 0x002ea20000300800 */
[----:B------:R-:W2:Y:S02]  /*1ee50*/  LDL.LU R25, [R1+0x574] ;  /* 0x0005740001197983 */ /* 0x000ea40000300800 */
[----:B------:R-:W2:Y:S02]  /*1ee60*/  LDL.LU R26, [R1+0x578] ;  /* 0x00057800011a7983 */ /* 0x000ea40000300800 */
[----:B------:R-:W2:Y:S01]  /*1ee70*/  LDL.LU R27, [R1+0x57c] ;  /* 0x00057c00011b7983 */ /* 0x000ea20000300800 */
[----:B0-----:R-:W-:Y:S01]  /*1ee80*/  STL.64 [R1+0x1530], R22 ;  /* 0x0015301601007387 */ /* 0x001fe20000100a00 */
[----:B------:R0:W-:Y:S03]  /*1ee90*/  STL.64 [R1+0x1528], R20 ;  /* 0x0015281401007387 */ /* 0x0001e60000100a00 */
[----:B0-----:R-:W3:Y:S01]  /*1eea0*/  LDL.LU R20, [R1+0x90] ;  /* 0x0000900001147983 */ /* 0x001ee20000300800 */
[----:B------:R-:W3:Y:S02]  /*1eeb0*/  LDL.LU R21, [R1+0x94] ;  /* 0x0000940001157983 */ /* 0x000ee40000300800 */
[----:B------:R-:W2:Y:S02]  /*1eec0*/  LDL.LU R22, [R1+0x98] ;  /* 0x0000980001167983 */ /* 0x000ea40000300800 */
[----:B------:R-:W2:Y:S01]  /*1eed0*/  LDL.LU R23, [R1+0x9c] ;  /* 0x00009c0001177983 */ /* 0x000ea20000300800 */
[----:B------:R-:W-:Y:S01]  /*1eee0*/  HMMA.16816.F32.BF16 R12, R4, R8, R12 ;  /* 0x00000008040c723c */ /* 0x000fe2000004180c */
[----:B--2---:R-:W-:Y:S01]  /*1eef0*/  STL.64 [R1+0x1670], R22 ;  /* 0x0016701601007387 */ /* 0x004fe20000100a00 */
[----:B---3--:R0:W-:Y:S03]  /*1ef00*/  STL.64 [R1+0x1668], R20 ;  /* 0x0016681401007387 */ /* 0x0081e60000100a00 */
[----:B0-----:R-:W2:Y:S01]  /*1ef10*/  LDL.LU R20, [R1+0xa0] ;  /* 0x0000a00001147983 */ /* 0x001ea20000300800 */
[----:B------:R-:W2:Y:S02]  /*1ef20*/  LDL.LU R21, [R1+0xa4] ;  /* 0x0000a40001157983 */ /* 0x000ea40000300800 */
[----:B------:R-:W3:Y:S02]  /*1ef30*/  LDL.LU R22, [R1+0xa8] ;  /* 0x0000a80001167983 */ /* 0x000ee40000300800 */
[----:B------:R-:W3:Y:S02]  /*1ef40*/  LDL.LU R23, [R1+0xac] ;  /* 0x0000ac0001177983 */ /* 0x000ee40000300800 */
[----:B---3--:R-:W-:Y:S01]  /*1ef50*/  STL.64 [R1+0x1680], R22 ;  /* 0x0016801601007387 */ /* 0x008fe20000100a00 */
[----:B--2---:R0:W-:Y:S02]  /*1ef60*/  STL.64 [R1+0x1678], R20 ;  /* 0x0016781401007387 */ /* 0x0041e40000100a00 */
[----:B0-----:R-:W-:-:S02]  /*1ef70*/  IMAD.MOV.U32 R20, RZ, RZ, R2 ;  /* 0x000000ffff147224 */ /* 0x001fc400078e0002 */
[----:B------:R-:W-:Y:S01]  /*1ef80*/  IMAD.MOV.U32 R21, RZ, RZ, R3 ;  /* 0x000000ffff157224 */ /* 0x000fe200078e0003 */
[----:B------:R-:W2:Y:S01]  /*1ef90*/  LDL.LU R2, [R1+0x1754] ;  /* 0x0017540001027983 */ /* 0x000ea20000300800 */
[----:B------:R-:W3:Y:S04]  /*1efa0*/  LDL.LU R3, [R1+0x1750] ;  /* 0x0017500001037983 */ /* 0x000ee80000300800 */
[----:B------:R0:W-:Y:S02]  /*1efb0*/  STL.64 [R1+0x1b0], R12 ;  /* 0x0001b00c01007387 */ /* 0x0001e40000100a00 */
[----:B------:R1:W-:Y:S01]  /*1efc0*/  STL.64 [R1+0x1b8], R14 ;  /* 0x0001b80e01007387 */ /* 0x0003e20000100a00 */
[----:B0-----:R-:W2:Y:S01]  /*1efd0*/  LDL.LU.64 R12, [R1+0x1748] ;  /* 0x00174800010c7983 */ /* 0x001ea20000300a00 */
[----:B-1----:R-:W-:-:S02]  /*1efe0*/  IMAD.MOV.U32 R15, RZ, RZ, R8 ;  /* 0x000000ffff0f7224 */ /* 0x002fc400078e0008 */
[----:B------:R-:W-:Y:S02]  /*1eff0*/  IMAD.MOV.U32 R14, RZ, RZ, R9 ;  /* 0x000000ffff0e7224 */ /* 0x000fe400078e0009 */
[----:B------:R-:W4:Y:S01]  /*1f000*/  LDL.LU.64 R10, [R1+0x1740] ;  /* 0x00174000010a7983 */ /* 0x000f220000300a00 */
[----:B------:R-:W4:Y:S02]  /*1f010*/  LDL.LU.64 R8, [R1+0x1738] ;  /* 0x0017380001087983 */ /* 0x000f240000300a00 */
[C---:B----4-:R-:W-:Y:S11]  /*1f020*/  HMMA.16816.F32.BF16 R8, R4.reuse, R16, R8 ;  /* 0x000000100408723c */ /* 0x050ff60000041808 */
[----:B------:R-:W-:Y:S11]  /*1f030*/  @!UPT UIADD3 URZ, URZ, URZ, URZ ;  /* 0x0000003f3f3ff290 */ /* 0x000ff6000fffe03f */
[----:B------:R-:W-:Y:S01]  /*1f040*/  @!UPT UIADD3 URZ, URZ, URZ, URZ ;  /* 0x0000003f3f3ff290 */ /* 0x000fe2000fffe03f */
[----:B------:R0:W-:Y:S01]  /*1f050*/  STL.64 [R1+0x1a0], R8 ;  /* 0x0001a00801007387 */ /* 0x0001e20000100a00 */
[----:B------:R-:W-:Y:S02]  /*1f060*/  STL.64 [R1+0x1a8], R10 ;  /* 0x0001a80a01007387 */ /* 0x000fe40000100a00 */
[----:B0-----:R-:W-:Y:S02]  /*1f070*/  IMAD.MOV.U32 R9, RZ, RZ, R16 ;  /* 0x000000ffff097224 */ /* 0x001fe400078e0010 */
[----:B------:R-:W-:Y:S02]  /*1f080*/  IMAD.MOV.U32 R8, RZ, RZ, R17 ;  /* 0x000000ffff087224 */ /* 0x000fe400078e0011 */
        /* <DEDUP_REMOVED lines=8> */
[----:B------:R-:W-:Y:S02]  /*1f110*/  IMAD.MOV.U32 R11, RZ, RZ, R16 ;  /* 0x000000ffff0b7224 */ /* 0x000fe400078e0010 */
[----:B------:R-:W-:Y:S01]  /*1f120*/  IMAD.MOV.U32 R10, RZ, RZ, R17 ;  /* 0x000000ffff0a7224 */ /* 0x000fe200078e0011 */
[----:B------:R-:W2:Y:S01]  /*1f130*/  LDL.LU R16, [R1+0x170] ;  /* 0x0001700001107983 */ /* 0x000ea20000300800 */
[----:B------:R-:W2:Y:S01]  /*1f140*/  LDL.LU R17, [R1+0x174] ;  /* 0x0001740001117983 */ /* 0x000ea20000300800 */
[----:B----4-:R-:W-:Y:S11]  /*1f150*/  HMMA.16816.F32.BF16 R24, R4, R20, R24 ;  /* 0x000000140418723c */ /* 0x010ff60000041818 */
[----:B------:R-:W-:Y:S11]  /*1f160*/  @!UPT UIADD3 URZ, URZ, URZ, URZ ;  /* 0x0000003f3f3ff290 */ /* 0x000ff6000fffe03f */
[----:B------:R-:W-:Y:S01]  /*1f170*/  @!UPT UIADD3 URZ, URZ, URZ, URZ ;  /* 0x0000003f3f3ff290 */ /* 0x000fe2000fffe03f */
[----:B------:R-:W-:Y:S01]  /*1f180*/  STL.64 [R1+0x180], R24 ;  /* 0x0001801801007387 */ /* 0x000fe20000100a00 */
[----:B------:R0:W-:Y:S02]  /*1f190*/  STL.64 [R1+0x1690], R20 ;  /* 0x0016901401007387 */ /* 0x0001e40000100a00 */
[----:B0-----:R-:W-:Y:S02]  /*1f1a0*/  IMAD.MOV.U32 R20, RZ, RZ, R11 ;  /* 0x000000ffff147224 */ /* 0x001fe400078e000b */
[----:B------:R-:W-:-:S05]  /*1f1b0*/  IMAD.MOV.U32 R21, RZ, RZ, R10 ;  /* 0x000000ffff157224 */ /* 0x000fca00078e000a */
[----:B------:R0:W-:Y:S02]  /*1f1c0*/  STL.64 [R1+0x16a8], R20 ;  /* 0x0016a81401007387 */ /* 0x0001e40000100a00 */
[----:B0-----:R-:W-:Y:S02]  /*1f1d0*/  IMAD.MOV.U32 R21, RZ, RZ, R8 ;  /* 0x000000ffff157224 */ /* 0x001fe400078e0008 */
[----:B------:R-:W-:Y:S01]  /*1f1e0*/  IMAD.MOV.U32 R20, RZ, RZ, R9 ;  /* 0x000000ffff147224 */ /* 0x000fe200078e0009 */
[----:B------:R-:W4:Y:S01]  /*1f1f0*/  LDL.LU R8, [R1+0x4d0] ;  /* 0x0004d00001087983 */ /* 0x000f220000300800 */
[----:B------:R-:W4:Y:S02]  /*1f200*/  LDL.LU R9, [R1+0x4d4] ;  /* 0x0004d40001097983 */ /* 0x000f240000300800 */
[----:B------:R-:W4:Y:S02]  /*1f210*/  LDL.LU R10, [R1+0x4d8] ;  /* 0x0004d800010a7983 */ /* 0x000f240000300800 */
[----:B------:R-:W4:Y:S02]  /*1f220*/  LDL.LU R11, [R1+0x4dc] ;  /* 0x0004dc00010b7983 */ /* 0x000f240000300800 */
[----:B---3--:R-:W-:-:S02]  /*1f230*/  IMAD.MOV.U32 R18, RZ, RZ, R3 ;  /* 0x000000ffff127224 */ /* 0x008fc400078e0003 */
[----:B--2---:R-:W-:Y:S02]  /*1f240*/  IMAD.MOV.U32 R19, RZ, RZ, R2 ;  /* 0x000000ffff137224 */ /* 0x004fe400078e0002 */
[----:B------:R-:W-:-:S05]  /*1f250*/  IMAD.MOV.U32 R24, RZ, RZ, R29 ;  /* 0x000000ffff187224 */ /* 0x000fca00078e001d */
[----:B------:R-:W-:Y:S01]  /*1f260*/  HMMA.16816.F32.BF16 R16, R4, R12, R16 ;  /* 0x0000000c0410723c */ /* 0x000fe20000041810 */
[----:B------:R-:W-:Y:S02]  /*1f270*/  IMAD.MOV.U32 R25, RZ, RZ, R0 ;  /* 0x000000ffff197224 */ /* 0x000fe400078e0000 */
[----:B------:R-:W-:Y:S02]  /*1f280*/  IMAD.MOV.U32 R3, RZ, RZ, R26 ;  /* 0x000000ffff037224 */ /* 0x000fe400078e001a */
[----:B------:R-:W-:Y:S01]  /*1f290*/  IMAD.MOV.U32 R2, RZ, RZ, R27 ;  /* 0x000000ffff027224 */ /* 0x000fe200078e001b */
[----:B----4-:R-:W-:Y:S01]  /*1f2a0*/  STL.64 [R1+0x1700], R10 ;  /* 0x0017000a01007387 */ /* 0x010fe20000100a00 */
[----:B------:R-:W-:Y:S02]  /*1f2b0*/  STL.64 [R1+0x16f8], R8 ;  /* 0x0016f80801007387 */ /* 0x000fe40000100a00 */
[----:B------:R-:W2:Y:S02]  /*1f2c0*/  LDL.LU R29, [R1+0x171c] ;  /* 0x00171c00011d7983 */ /* 0x000ea40000300800 */
[----:B------:R-:W3:Y:S01]  /*1f2d0*/  LDL.LU R0, [R1+0x1718] ;  /* 0x0017180001007983 */ /* 0x000ee20000300800 */
[----:B------:R0:W-:Y:S04]  /*1f2e0*/  STL.64 [R1+0x1708], R24 ;  /* 0x0017081801007387 */ /* 0x0001e80000100a00 */
[----:B0-----:R-:W4:Y:S01]  /*1f2f0*/  LDL.LU R24, [R1+0x160] ;  /* 0x0001600001187983 */ /* 0x001f220000300800 */
[----:B------:R-:W4:Y:S02]  /*1f300*/  LDL.LU R25, [R1+0x164] ;  /* 0x0001640001197983 */ /* 0x000f240000300800 */
[----:B------:R-:W4:Y:S02]  /*1f310*/  LDL.LU R26, [R1+0x168] ;  /* 0x00016800011a7983 */ /* 0x000f240000300800 */
[----:B------:R-:W4:Y:S01]  /*1f320*/  LDL.LU R27, [R1+0x16c] ;  /* 0x00016c00011b7983 */ /* 0x000f220000300800 */
[----:B------:R-:W2:Y:S01]  /*1f330*/  LDL.LU R8, [R1+0x150] ;  /* 0x0001500001087983 */ /* 0x000ea20000300800 */
[----:B------:R-:W2:Y:S02]  /*1f340*/  LDL.LU R9, [R1+0x154] ;  /* 0x0001540001097983 */ /* 0x000ea40000300800 */
[----:B------:R-:W2:Y:S02]  /*1f350*/  LDL.LU R10, [R1+0x158] ;  /* 0x00015800010a7983 */ /* 0x000ea40000300800 */
[----:B------:R-:W2:Y:S01]  /*1f360*/  LDL.LU R11, [R1+0x15c] ;  /* 0x00015c00010b7983 */ /* 0x000ea20000300800 */
[----:B------:R0:W-:Y:S01]  /*1f370*/  STL.64 [R1+0x16c0], R20 ;  /* 0x0016c01401007387 */ /* 0x0001e20000100a00 */
[----:B------:R-:W-:Y:S02]  /*1f380*/  STL [R1+0x14a4], R2 ;  /* 0x0014a40201007387 */ /* 0x000fe40000100800 */
[----:B------:R-:W-:Y:S02]  /*1f390*/  STL [R1+0x14a0], R3 ;  /* 0x0014a00301007387 */ /* 0x000fe40000100800 */
[----:B------:R1:W-:Y:S01]  /*1f3a0*/  STL.64 [R1+0x170], R16 ;  /* 0x0001701001007387 */ /* 0x0003e20000100a00 */
[----:B------:R-:W-:Y:S01]  /*1f3b0*/  STL.64 [R1+0x178], R18 ;  /* 0x0001781201007387 */ /* 0x000fe20000100a00 */
[----:B0-----:R-:W-:-:S03]  /*1f3c0*/  IMAD.MOV.U32 R21, RZ, RZ, R14 ;  /* 0x000000ffff157224 */ /* 0x001fc600078e000e */
[----:B-1----:R-:W4:Y:S01]  /*1f3d0*/  LDL.LU.64 R16, [R1+0x1710] ;  /* 0x0017100001107983 */ /* 0x002f220000300a00 */
[----:B------:R0:W-:Y:S02]  /*1f3e0*/  STL.64 [R1+0x1688], R12 ;  /* 0x0016880c01007387 */ /* 0x0001e40000100a00 */
[----:B------:R-:W-:Y:S01]  /*1f3f0*/  IMAD.MOV.U32 R20, RZ, RZ, R15 ;  /* 0x000000ffff147224 */ /* 0x000fe200078e000f */
[----:B0-----:R-:W2:Y:S01]  /*1f400*/  LDL.LU R12, [R1+0xb0] ;  /* 0x0000b000010c7983 */ /* 0x001ea20000300800 */
[----:B------:R-:W2:Y:S02]  /*1f410*/  LDL.LU R13, [R1+0xb4] ;  /* 0x0000b400010d7983 */ /* 0x000ea40000300800 */
[----:B------:R-:W2:Y:S02]  /*1f420*/  LDL.LU R14, [R1+0xb8] ;  /* 0x0000b800010e7983 */ /* 0x000ea40000300800 */
[----:B------:R-:W2:Y:S02]  /*1f430*/  LDL.LU R15, [R1+0xbc] ;  /* 0x0000bc00010f7983 */ /* 0x000ea40000300800 */
[----:B--2---:R-:W-:Y:S01]  /*1f440*/  STL.64 [R1+0x16a0], R14 ;  /* 0x0016a00e01007387 */ /* 0x004fe20000100a00 */
[----:B------:R0:W-:Y:S03]  /*1f450*/  STL.64 [R1+0x1698], R12 ;  /* 0x0016980c01007387 */ /* 0x0001e60000100a00 */
        /* <DEDUP_REMOVED lines=9> */
[----:B------:R-:W4:Y:S02]  /*1f4f0*/  LDL.LU R14, [R1+0x488] ;  /* 0x00048800010e7983 */ /* 0x000f240000300800 */
[----:B------:R-:W4:Y:S02]  /*1f500*/  LDL.LU R15, [R1+0x48c] ;  /* 0x00048c00010f7983 */ /* 0x000f240000300800 */
[----:B----4-:R-:W-:Y:S01]  /*1f510*/  STL.64 [R1+0x16d0], R14 ;  /* 0x0016d00e01007387 */ /* 0x010fe20000100a00 */
[----:B--2---:R0:W-:Y:S03]  /*1f520*/  STL.64 [R1+0x16c8], R12 ;  /* 0x0016c80c01007387 */ /* 0x0041e60000100a00 */
[----:B0-----:R-:W2:Y:S01]  /*1f530*/  LDL.LU R12, [R1+0x4a0] ;  /* 0x0004a000010c7983 */ /* 0x001ea20000300800 */
[----:B------:R-:W2:Y:S02]  /*1f540*/  LDL.LU R13, [R1+0x4a4] ;  /* 0x0004a400010d7983 */ /* 0x000ea40000300800 */
[----:B------:R-:W2:Y:S02]  /*1f550*/  LDL.LU R14, [R1+0x4a8] ;  /* 0x0004a800010e7983 */ /* 0x000ea40000300800 */
[----:B------:R-:W2:Y:S02]  /*1f560*/  LDL.LU R15, [R1+0x4ac] ;  /* 0x0004ac00010f7983 */ /* 0x000ea40000300800 */
[----:B------:R0:W-:Y:S01]  /*1f570*/  STL.64 [R1+0x160], R24 ;  /* 0x0001601801007387 */ /* 0x0001e20000100a00 */
[----:B------:R1:W-:Y:S03]  /*1f580*/  STL.64 [R1+0x168], R26 ;  /* 0x0001681a01007387 */ /* 0x0003e60000100a00 */
[----:B0-----:R-:W1:Y:S02]  /*1f590*/  LDL.LU.64 R24, [R1+0x1708] ;  /* 0x0017080001187983 */ /* 0x001e640000300a00 */
[C---:B-1----:R-:W-:Y:S02]  /*1f5a0*/  HMMA.16816.F32.BF16 R24, R4.reuse, R24, R8 ;  /* 0x000000180418723c */ /* 0x042fe40000041808 */
[----:B------:R-:W4:Y:S01]  /*1f5b0*/  LDL.LU.64 R10, [R1+0x1700] ;  /* 0x00170000010a7983 */ /* 0x000f220000300a00 */
[----:B------:R-:W4:Y:S11]  /*1f5c0*/  LDL.LU.64 R8, [R1+0x16f8] ;  /* 0x0016f80001087983 */ /* 0x000f360000300a00 */
[----:B------:R-:W-:Y:S09]  /*1f5d0*/  @!UPT UIADD3 URZ, URZ, URZ, URZ ;  /* 0x0000003f3f3ff290 */ /* 0x000ff2000fffe03f */
[----:B------:R-:W-:Y:S01]  /*1f5e0*/  STL.64 [R1+0x150], R24 ;  /* 0x0001501801007387 */ /* 0x000fe20000100a00 */
[----:B------:R0:W-:Y:S03]  /*1f5f0*/  STL.64 [R1+0x158], R26 ;  /* 0x0001581a01007387 */ /* 0x0001e60000100a00 */
[----:B0-----:R-:W2:Y:S01]  /*1f600*/  LDL.LU.64 R26, [R1+0x16f0] ;  /* 0x0016f000011a7983 */ /* 0x001ea20000300a00 */
[----:B------:R-:W4:Y:S02]  /*1f610*/  LDL.LU.64 R24, [R1+0x16e8] ;  /* 0x0016e80001187983 */ /* 0x000f240000300a00 */
[----:B----4-:R-:W-:Y:S01]  /*1f620*/  HMMA.16816.F32.BF16 R4, R4, R24, R8 ;  /* 0x000000180404723c */ /* 0x010fe20000041808 */
[----:B------:R-:W2:Y:S01]  /*1f630*/  LDL.LU.64 R10, [R1+0x16e0] ;  /* 0x0016e000010a7983 */ /* 0x000ea20000300a00 */
[----:B------:R-:W2:Y:S11]  /*1f640*/  LDL.LU.64 R8, [R1+0x16d8] ;  /* 0x0016d80001087983 */ /* 0x000eb60000300a00 */
[----:B------:R-:W-:Y:S10]  /*1f650*/  @!UPT UIADD3 URZ, URZ, URZ, URZ ;  /* 0x0000003f3f3ff290 */ /* 0x000ff4000fffe03f */
[----:B------:R0:W-:Y:S01]  /*1f660*/  STL.64 [R1+0xf0], R4 ;  /* 0x0000f00401007387 */ /* 0x0001e20000100a00 */
[----:B------:R1:W-:Y:S03]  /*1f670*/  STL.64 [R1+0xf8], R6 ;  /* 0x0000f80601007387 */ /* 0x0003e60000100a00 */
[----:B0-----:R-:W4:Y:S01]  /*1f680*/  LDL.LU.64 R4, [R1] ;  /* 0x0000000001047983 */ /* 0x001f220000300a00 */
[----:B-1----:R-:W3:Y:S01]  /*1f690*/  LDL.64 R6, [R1+0x8] ;  /* 0x0000080001067983 */ /* 0x002ee20000100a00 */
[C---:B--2---:R-:W-:Y:S02]  /*1f6a0*/  HMMA.16816.F32.BF16 R20, R8.reuse, R20, R12 ;  /* 0x000000140814723c */ /* 0x044fe4000004180c */
[----:B------:R-:W2:Y:S01]  /*1f6b0*/  LDL.LU.64 R14, [R1+0x16d0] ;  /* 0x0016d000010e7983 */ /* 0x000ea20000300a00 */
[----:B------:R-:W2:Y:S11]  /*1f6c0*/  LDL.LU.64 R12, [R1+0x16c8] ;  /* 0x0016c800010c7983 */ /* 0x000eb60000300a00 */
[----:B------:R-:W-:Y:S09]  /*1f6d0*/  @!UPT UIADD3 URZ, URZ, URZ, URZ ;  /* 0x0000003f3f3ff290 */ /* 0x000ff2000fffe03f */
[----:B------:R0:W-:Y:S01]  /*1f6e0*/  STL.64 [R1+0xe0], R20 ;  /* 0x0000e01401007387 */ /* 0x0001e20000100a00 */
[----:B------:R2:W-:Y:S03]  /*1f6f0*/  STL.64 [R1+0xe8], R22 ;  /* 0x0000e81601007387 */ /* 0x0005e60000100a00 */
[----:B0-----:R-:W2:Y:S02]  /*1f700*/  LDL.LU.64 R20, [R1+0x16c0] ;  /* 0x0016c00001147983 */ /* 0x001ea40000300a00 */
        /* <DEDUP_REMOVED lines=15> */
[----:B------:R-:W2:Y:S11]  /*1f800*/  LDL.LU.64 R12, [R1+0x1688] ;  /* 0x00168800010c7983 */ /* 0x000eb60000300a00 */
[----:B------:R-:W-:Y:S10]  /*1f810*/  @!UPT UIADD3 URZ, URZ, URZ, URZ ;  /* 0x0000003f3f3ff290 */ /* 0x000ff4000fffe03f */
[----:B------:R-:W-:Y:S01]  /*1f820*/  STL.64 [R1+0xb0], R20 ;  /* 0x0000b01401007387 */ /* 0x000fe20000100a00 */
[----:B------:R0:W-:Y:S03]  /*1f830*/  STL.64 [R1+0xb8], R22 ;  /* 0x0000b81601007387 */ /* 0x0001e60000100a00 */
[----:B0-----:R-:W2:Y:S01]  /*1f840*/  LDL.LU.64 R22, [R1+0x1680] ;  /* 0x0016800001167983 */ /* 0x001ea20000300a00 */
[----:B------:R-:W2:Y:S02]  /*1f850*/  LDL.LU.64 R20, [R1+0x1678] ;  /* 0x0016780001147983 */ /* 0x000ea40000300a00 */
[C---:B--2---:R-:W-:Y:S01]  /*1f860*/  HMMA.16816.F32.BF16 R12, R8.reuse, R12, R20 ;  /* 0x0000000c080c723c */ /* 0x044fe20000041814 */
[----:B------:R-:W2:Y:S01]  /*1f870*/  LDL.LU.64 R22, [R1+0x1670] ;  /* 0x0016700001167983 */ /* 0x000ea20000300a00 */
[----:B------:R-:W2:Y:S11]  /*1f880*/  LDL.LU.64 R20, [R1+0x1668] ;  /* 0x0016680001147983 */ /* 0x000eb60000300a00 */
[----:B------:R-:W-:Y:S10]  /*1f890*/  @!UPT UIADD3 URZ, URZ, URZ, URZ ;  /* 0x0000003f3f3ff290 */ /* 0x000ff4000fffe03f */
[----:B------:R-:W-:Y:S01]  /*1f8a0*/  STL.64 [R1+0xa0], R12 ;  /* 0x0000a00c01007387 */ /* 0x000fe20000100a00 */
[----:B------:R0:W-:Y:S03]  /*1f8b0*/  STL.64 [R1+0xa8], R14 ;  /* 0x0000a80e01007387 */ /* 0x0001e60000100a00 */
[----:B0-----:R-:W4:Y:S01]  /*1f8c0*/  LDL.LU.64 R14, [R1+0x1660] ;  /* 0x00166000010e7983 */ /* 0x001f220000300a00 */
[----:B------:R-:W4:Y:S02]  /*1f8d0*/  LDL.LU.64 R12, [R1+0x1658] ;  /* 0x00165800010c7983 */ /* 0x000f240000300a00 */
[----:B---3--:R-:W-:Y:S01]  /*1f8e0*/  STL.64 [R1+0x15b8], R6 ;  /* 0x0015b80601007387 */ /* 0x008fe20000100a00 */
[C---:B--2---:R-:W-:Y:S08]  /*1f8f0*/  HMMA.16816.F32.BF16 R16, R8.reuse, R16, R20 ;  /* 0x000000100810723c */ /* 0x044ff00000041814 */
[----:B----4-:R-:W-:Y:S11]  /*1f900*/  HMMA.16816.F32.BF16 R12, R8, R4, R12 ;  /* 0x00000004080c723c */ /* 0x010ff6000004180c */
[----:B------:R-:W-:Y:S04]  /*1f910*/  @!UPT UIADD3 URZ, URZ, URZ, URZ ;  /* 0x0000003f3f3ff290 */ /* 0x000fe8000fffe03f */
[----:B------:R-:W-:Y:S01]  /*1f920*/  STL.64 [R1+0x90], R16 ;  /* 0x0000901001007387 */ /* 0x000fe20000100a00 */
[----:B------:R-:W-:Y:S02]  /*1f930*/  STL.64 [R1+0x98], R18 ;  /* 0x0000981201007387 */ /* 0x000fe40000100a00 */
[----:B------:R-:W2:Y:S05]  /*1f940*/  LDL.LU R20, [R1+0x200] ;  /* 0x0002000001147983 */ /* 0x000eaa0000300800 */
[----:B------:R-:W-:Y:S01]  /*1f950*/  STL.64 [R1+0x80], R12 ;  /* 0x0000800c01007387 */ /* 0x000fe20000100a00 */
[----:B------:R-:W-:Y:S02]  /*1f960*/  STL.64 [R1+0x88], R14 ;  /* 0x0000880e01007387 */ /* 0x000fe40000100a00 */
[----:B------:R-:W2:Y:S02]  /*1f970*/  LDL.LU R21, [R1+0x204] ;  /* 0x0002040001157983 */ /* 0x000ea40000300800 */
[----:B------:R-:W3:Y:S02]  /*1f980*/  LDL.LU R22, [R1+0x208] ;  /* 0x0002080001167983 */ /* 0x000ee40000300800 */
[----:B------:R-:W-:-:S02]  /*1f990*/  IMAD.MOV.U32 R23, RZ, RZ, R27 ;  /* 0x000000ffff177224 */ /* 0x000fc400078e001b */
[----:B------:R-:W4:Y:S04]  /*1f9a0*/  LDL.LU R27, [R1+0x1650] ;  /* 0x00165000011b7983 */ /* 0x000f280000300800 */
[----:B---3--:R-:W-:Y:S01]  /*1f9b0*/  STL.64 [R1+0x1550], R22 ;  /* 0x0015501601007387 */ /* 0x008fe20000100a00 */
[----:B--2---:R0:W-:Y:S02]  /*1f9c0*/  STL.64 [R1+0x1548], R20 ;  /* 0x0015481401007387 */ /* 0x0041e40000100a00 */
[----:B0-----:R-:W-:Y:S02]  /*1f9d0*/  IMAD.MOV.U32 R20, RZ, RZ, R26 ;  /* 0x000000ffff147224 */ /* 0x001fe400078e001a */
[----:B------:R-:W-:Y:S01]  /*1f9e0*/  IMAD.MOV.U32 R21, RZ, RZ, R0 ;  /* 0x000000ffff157224 */ /* 0x000fe200078e0000 */
[----:B------:R-:W2:Y:S01]  /*1f9f0*/  LDL.LU R26, [R1+0x164c] ;  /* 0x00164c00011a7983 */ /* 0x000ea20000300800 */
[----:B------:R-:W3:Y:S02]  /*1fa00*/  LDL.LU R0, [R1+0x1648] ;  /* 0x0016480001007983 */ /* 0x000ee40000300800 */
[----:B------:R-:W-:-:S02]  /*1fa10*/  IMAD.MOV.U32 R22, RZ, RZ, R29 ;  /* 0x000000ffff167224 */ /* 0x000fc400078e001d */
[----:B------:R-:W-:Y:S01]  /*1fa20*/  IMAD.MOV.U32 R23, RZ, RZ, R28 ;  /* 0x000000ffff177224 */ /* 0x000fe200078e001c */
[----:B------:R-:W3:Y:S01]  /*1fa30*/  LDL.LU R29, [R1+0x1644] ;  /* 0x00164400011d7983 */ /* 0x000ee20000300800 */
[----:B------:R-:W3:Y:S02]  /*1fa40*/  LDL.LU R28, [R1+0x1640] ;  /* 0x00164000011c7983 */ /* 0x000ee40000300800 */
[----:B------:R-:W3:Y:S02]  /*1fa50*/  LDL.LU R12, [R1+0x70] ;  /* 0x00007000010c7983 */ /* 0x000ee40000300800 */
[----:B------:R-:W3:Y:S01]  /*1fa60*/  LDL.LU R13, [R1+0x74] ;  /* 0x00007400010d7983 */ /* 0x000ee20000300800 */
[----:B------:R-:W3:Y:S01]  /*1fa70*/  LDL.LU R14, [R1+0x78] ;  /* 0x00007800010e7983 */ /* 0x000ee20000300800 */
[----:B------:R-:W3:Y:S02]  /*1fa80*/  LDL.LU R15, [R1+0x7c] ;  /* 0x00007c00010f7983 */ /* 0x000ee40000300800 */
[----:B------:R0:W-:Y:S02]  /*1fa90*/  STL.64 [R1+0x1560], R22 ;  /* 0x0015601601007387 */ /* 0x0001e40000100a00 */
[----:B------:R1:W-:Y:S01]  /*1faa0*/  STL.64 [R1+0x1558], R20 ;  /* 0x0015581401007387 */ /* 0x0003e20000100a00 */
[----:B0-----:R-:W3:Y:S04]  /*1fab0*/  LDL R22, [R1+0x48] ;  /* 0x0000480001167983 */ /* 0x001ee80000100800 */
[----:B------:R-:W3:Y:S01]  /*1fac0*/  LDL R23, [R1+0x4c] ;  /* 0x00004c0001177983 */ /* 0x000ee20000100800 */
[----:B----4-:R-:W-:-:S02]  /*1fad0*/  IMAD.MOV.U32 R7, RZ, RZ, R27 ;  /* 0x000000ffff077224 */ /* 0x010fc400078e001b */
[----:B--2---:R-:W-:Y:S02]  /*1fae0*/  IMAD.MOV.U32 R6, RZ, RZ, R26 ;  /* 0x000000ffff067224 */ /* 0x004fe400078e001a */
[----:B---3--:R-:W-:Y:S02]  /*1faf0*/  IMAD.MOV.U32 R5, RZ, RZ, R0 ;  /* 0x000000ffff057224 */ /* 0x008fe400078e0000 */
[----:B------:R-:W-:Y:S01]  /*1fb00*/  IMAD.MOV.U32 R4, RZ, RZ, R29 ;  /* 0x000000ffff047224 */ /* 0x000fe200078e001d */
[----:B------:R0:W-:Y:S01]  /*1fb10*/  STL.64 [R1+0x15f0], R22 ;  /* 0x0015f01601007387 */ /* 0x0001e20000100a00 */
[----:B------:R-:W2:Y:S02]  /*1fb20*/  LDL.LU R29, [R1+0x163c] ;  /* 0x00163c00011d7983 */ /* 0x000ea40000300800 */
[----:B------:R-:W3:Y:S02]  /*1fb30*/  LDL.LU R0, [R1+0x1638] ;  /* 0x0016380001007983 */ /* 0x000ee40000300800 */
[----:B------:R-:W4:Y:S01]  /*1fb40*/  LDL.LU R26, [R1+0x1634] ;  /* 0x00163400011a7983 */ /* 0x000f220000300800 */
[----:B------:R-:W4:Y:S01]  /*1fb50*/  LDL.LU R27, [R1+0x1630] ;  /* 0x00163000011b7983 */ /* 0x000f220000300800 */
[----:B-1----:R-:W2:Y:S02]  /*1fb60*/  LDL.LU R20, [R1+0x340] ;  /* 0x0003400001147983 */ /* 0x002ea40000300800 */
[----:B------:R-:W2:Y:S01]  /*1fb70*/  LDL.LU R21, [R1+0x344] ;  /* 0x0003440001157983 */ /* 0x000ea20000300800 */
[----:B0-----:R-:W2:Y:S01]  /*1fb80*/  LDL.LU R22, [R1+0x348] ;  /* 0x0003480001167983 */ /* 0x001ea20000300800 */
[----:B---3--:R-:W-:-:S03]  /*1fb90*/  IMAD.MOV.U32 R23, RZ, RZ, R0 ;  /* 0x000000ffff177224 */ /* 0x008fc600078e0000 */
[----:B------:R-:W3:Y:S04]  /*1fba0*/  LDL.LU R0, [R1+0x162c] ;  /* 0x00162c0001007983 */ /* 0x000ee80000300800 */
[----:B--2---:R0:W-:Y:S01]  /*1fbb0*/  STL.64 [R1+0x1600], R22 ;  /* 0x0016001601007387 */ /* 0x0041e20000100a00 */
[----:B------:R-:W-:Y:S03]  /*1fbc0*/  STL.64 [R1+0x15f8], R20 ;  /* 0x0015f81401007387 */ /* 0x000fe60000100a00 */
[----:B0-----:R-:W2:Y:S04]  /*1fbd0*/  LDL R22, [R1+0x68] ;  /* 0x0000680001167983 */ /* 0x001ea80000100800 */
[----:B------:R-:W2:Y:S01]  /*1fbe0*/  LDL R23, [R1+0x6c] ;  /* 0x00006c0001177983 */ /* 0x000ea20000100800 */
[----:B------:R-:W2:Y:S02]  /*1fbf0*/  LDL.LU R16, [R1+0x330] ;  /* 0x0003300001107983 */ /* 0x000ea40000300800 */
[----:B------:R-:W2:Y:S02]  /*1fc00*/  LDL.LU R17, [R1+0x334] ;  /* 0x0003340001117983 */ /* 0x000ea40000300800 */
[----:B------:R-:W2:Y:S01]  /*1fc10*/  LDL.LU R18, [R1+0x338] ;  /* 0x0003380001127983 */ /* 0x000ea20000300800 */
[----:B------:R-:W2:Y:S01]  /*1fc20*/  LDL.LU R19, [R1+0x33c] ;  /* 0x00033c0001137983 */ /* 0x000ea20000300800 */
[----:B------:R-:W-:Y:S03]  /*1fc30*/  HMMA.16816.F32.BF16 R8, R8, R24, R12 ;  /* 0x000000180808723c */ /* 0x000fe6000004180c */
[----:B--2---:R-:W-:Y:S01]  /*1fc40*/  STL.64 [R1+0x1610], R18 ;  /* 0x0016101201007387 */ /* 0x004fe20000100a00 */
[----:B------:R3:W-:Y:S02]  /*1fc50*/  STL.64 [R1+0x1608], R16 ;  /* 0x0016081001007387 */ /* 0x0007e40000100a00 */
[----:B---3--:R-:W-:-:S02]  /*1fc60*/  IMAD.MOV.U32 R16, RZ, RZ, R0 ;  /* 0x000000ffff107224 */ /* 0x008fc400078e0000 */
[----:B------:R-:W2:Y:S01]  /*1fc70*/  LDL.LU R0, [R1+0x1628] ;  /* 0x0016280001007983 */ /* 0x000ea20000300800 */
[----:B------:R-:W3:Y:S02]  /*1fc80*/  LDL.LU R17, [R1+0x354] ;  /* 0x0003540001117983 */ /* 0x000ee40000300800 */
[----:B------:R-:W3:Y:S02]  /*1fc90*/  LDL.LU R18, [R1+0x358] ;  /* 0x0003580001127983 */ /* 0x000ee40000300800 */
[----:B------:R-:W3:Y:S01]  /*1fca0*/  LDL.LU R19, [R1+0x35c] ;  /* 0x00035c0001137983 */ /* 0x000ee20000300800 */
[----:B------:R0:W-:Y:S01]  /*1fcb0*/  STL.64 [R1+0x15c8], R6 ;  /* 0x0015c80601007387 */ /* 0x0001e20000100a00 */
[----:B------:R-:W-:Y:S03]  /*1fcc0*/  STL.64 [R1+0x15c0], R4 ;  /* 0x0015c00401007387 */ /* 0x000fe60000100a00 */
[----:B0-----:R-:W3:Y:S01]  /*1fcd0*/  LDL R6, [R1+0x28] ;  /* 0x0000280001067983 */ /* 0x001ee20000100800 */
[----:B--2---:R-:W-:-:S05]  /*1fce0*/  IMAD.MOV.U32 R7, RZ, RZ, R0 ;  /* 0x000000ffff077224 */ /* 0x004fca00078e0000 */
[----:B---3--:R0:W-:Y:S04]  /*1fcf0*/  STL.64 [R1+0x15d8], R6 ;  /* 0x0015d80601007387 */ /* 0x0081e80000100a00 */
[----:B0-----:R-:W2:Y:S01]  /*1fd00*/  LDL.64 R6, [R1+0x38] ;  /* 0x0000380001067983 */ /* 0x001ea20000100a00 */
[----:B------:R-:W3:Y:S02]  /*1fd10*/  LDL.LU.64 R14, [R1+0x1620] ;  /* 0x00162000010e7983 */ /* 0x000ee40000300a00 */
[----:B------:R-:W3:Y:S02]  /*1fd20*/  LDL.LU.64 R12, [R1+0x1618] ;  /* 0x00161800010c7983 */ /* 0x000ee40000300a00 */
[----:B------:R-:W-:Y:S01]  /*1fd30*/  STL [R1+0x74], R9 ;  /* 0x0000740901007387 */ /* 0x000fe20000100800 */
[----:B------:R0:W-:Y:S01]  /*1fd40*/  STL.64 [R1+0x78], R10 ;  /* 0x0000780a01007387 */ /* 0x0001e20000100a00 */
[----:B----4-:R1:W-:Y:S03]  /*1fd50*/  STL.64 [R1+0x15b0], R26 ;  /* 0x0015b01a01007387 */ /* 0x0103e60000100a00 */
[----:B0-----:R-:W4:Y:S04]  /*1fd60*/  LDL R10, [R1+0x18] ;  /* 0x00001800010a7983 */ /* 0x001f280000100800 */
[----:B------:R-:W4:Y:S04]  /*1fd70*/  LDL R11, [R1+0x1c] ;  /* 0x00001c00010b7983 */ /* 0x000f280000100800 */
[----:B-1----:R-:W2:Y:S01]  /*1fd80*/  LDL.64 R26, [R1+0x58] ;  /* 0x00005800011a7983 */ /* 0x002ea20000100a00 */
[----:B------:R-:W-:-:S03]  /*1fd90*/  IMAD.MOV.U32 R0, RZ, RZ, R8 ;  /* 0x000000ffff007224 */ /* 0x000fc600078e0008 */
[----:B----4-:R0:W-:Y:S01]  /*1fda0*/  STL.64 [R1+0x15d0], R10 ;  /* 0x0015d00a01007387 */ /* 0x0101e20000100a00 */
[----:B------:R-:W4:Y:S02]  /*1fdb0*/  LDL.LU R8, [R1+0x310] ;  /* 0x0003100001087983 */ /* 0x000f240000300800 */
[----:B------:R-:W4:Y:S01]  /*1fdc0*/  LDL.LU R9, [R1+0x314] ;  /* 0x0003140001097983 */ /* 0x000f220000300800 */
[----:B0-----:R-:W2:Y:S01]  /*1fdd0*/  LDL.LU R10, [R1+0x318] ;  /* 0x00031800010a7983 */ /* 0x001ea20000300800 */
[----:B------:R-:W2:Y:S01]  /*1fde0*/  LDL.LU R11, [R1+0x31c] ;  /* 0x00031c00010b7983 */ /* 0x000ea20000300800 */
[----:B---3--:R-:W-:Y:S02]  /*1fdf0*/  HMMA.16816.F32.BF16 R20, R12, R22, R16 ;  /* 0x000000160c14723c */ /* 0x008fe40000041810 */
[----:B--2---:R-:W-:Y:S01]  /*1fe00*/  STL.64 [R1+0x15e8], R10 ;  /* 0x0015e80a01007387 */ /* 0x004fe20000100a00 */
[----:B----4-:R0:W-:Y:S03]  /*1fe10*/  STL.64 [R1+0x15e0], R8 ;  /* 0x0015e00801007387 */ /* 0x0101e60000100a00 */
[----:B0-----:R-:W2:Y:S01]  /*1fe20*/  LDL.LU R8, [R1+0x320] ;  /* 0x0003200001087983 */ /* 0x001ea20000300800 */
[----:B------:R-:W2:Y:S02]  /*1fe30*/  LDL.LU R9, [R1+0x324] ;  /* 0x0003240001097983 */ /* 0x000ea40000300800 */
[----:B------:R-:W-:Y:S02]  /*1fe40*/  STL [R1+0x132c], R0 ;  /* 0x00132c0001007387 */ /* 0x000fe40000100800 */
[----:B------:R-:W3:Y:S01]  /*1fe50*/  LDL.LU.64 R18, [R1+0x1610] ;  /* 0x0016100001127983 */ /* 0x000ee20000300a00 */
[----:B------:R-:W3:Y:S11]  /*1fe60*/  LDL.LU.64 R16, [R1+0x1608] ;  /* 0x0016080001107983 */ /* 0x000ef60000300a00 */
[----:B------:R-:W-:Y:S02]  /*1fe70*/  STL.64 [R1+0x700], R20 ;  /* 0x0007001401007387 */ /* 0x000fe40000100a00 */
[----:B------:R-:W-:-:S02]  /*1fe80*/  IMAD.MOV.U32 R10, RZ, RZ, R29 ;  /* 0x000000ffff0a7224 */ /* 0x000fc400078e001d */
[----:B------:R-:W-:Y:S01]  /*1fe90*/  IMAD.MOV.U32 R11, RZ, RZ, R28 ;  /* 0x000000ffff0b7224 */ /* 0x000fe200078e001c */
[----:B------:R0:W-:Y:S01]  /*1fea0*/  STL.64 [R1+0x708], R22 ;  /* 0x0007081601007387 */ /* 0x0001e20000100a00 */
[----:B------:R-:W-:Y:S02]  /*1feb0*/  IMAD.MOV.U32 R29, RZ, RZ, R21 ;  /* 0x000000ffff1d7224 */ /* 0x000fe400078e0015 */
[----:B------:R-:W-:Y:S01]  /*1fec0*/  IMAD.MOV.U32 R28, RZ, RZ, R20 ;  /* 0x000000ffff1c7224 */ /* 0x000fe200078e0014 */
[----:B0-----:R-:W4:Y:S01]  /*1fed0*/  LDL.LU.64 R22, [R1+0x1600] ;  /* 0x0016000001167983 */ /* 0x001f220000300a00 */
[----:B------:R-:W4:Y:S03]  /*1fee0*/  LDL.LU.64 R20, [R1+0x15f8] ;  /* 0x0015f80001147983 */ /* 0x000f260000300a00 */
[----:B------:R-:W-:Y:S02]  /*1fef0*/  STL [R1+0x10fc], R28 ;  /* 0x0010fc1c01007387 */ /* 0x000fe40000100800 */
[----:B------:R-:W-:Y:S01]  /*1ff00*/  STL [R1+0x10f8], R29 ;  /* 0x0010f81d01007387 */ /* 0x000fe20000100800 */
[C---:B----4-:R-:W-:Y:S11]  /*1ff10*/  HMMA.16816.F32.BF16 R20, R12.reuse, R26, R20 ;  /* 0x0000001a0c14723c */ /* 0x050ff60000041814 */
[----:B------:R-:W-:Y:S11]  /*1ff20*/  @!UPT UIADD3 URZ, URZ, URZ, URZ ;  /* 0x0000003f3f3ff290 */ /* 0x000ff6000fffe03f */
[----:B------:R-:W-:Y:S01]  /*1ff30*/  @!UPT UIADD3 URZ, URZ, URZ, URZ ;  /* 0x0000003f3f3ff290 */ /* 0x000fe2000fffe03f */
[----:B------:R-:W-:Y:S01]  /*1ff40*/  STL.64 [R1+0x6f0], R20 ;  /* 0x0006f01401007387 */ /* 0x000fe20000100a00 */
[----:B------:R0:W-:Y:S03]  /*1ff50*/  STL.64 [R1+0x6f8], R22 ;  /* 0x0006f81601007387 */ /* 0x0001e60000100a00 */
[----:B0-----:R-:W3:Y:S01]  /*1ff60*/  LDL.LU.64 R22, [R1+0x15f0] ;  /* 0x0015f00001167983 */ /* 0x001ee20000300a00 */
[----:B--2---:R-:W-:Y:S01]  /*1ff70*/  HMMA.16816.F32.BF16 R8, R12, R6, R8 ;  /* 0x000000060c08723c */ /* 0x004fe20000041808 */
[----:B------:R-:W2:Y:S02]  /*1ff80*/  LDL.LU R24, [R1+0x2f0] ;  /* 0x0002f00001187983 */ /* 0x000ea40000300800 */
[----:B------:R-:W-:Y:S02]  /*1ff90*/  IMAD.MOV.U32 R2, RZ, RZ, R26 ;  /* 0x000000ffff027224 */ /* 0x000fe400078e001a */
[----:B------:R-:W-:-:S03]  /*1ffa0*/  IMAD.MOV.U32 R0, RZ, RZ, R27 ;  /* 0x000000ffff007224 */ /* 0x000fc600078e001b */
[----:B---3--:R-:W-:Y:S11]  /*1ffb0*/  HMMA.16816.F32.BF16 R16, R12, R22, R16 ;  /* 0x000000160c10723c */ /* 0x008ff60000041810 */
[----:B------:R-:W-:Y:S11]  /*1ffc0*/  @!UPT UIADD3 URZ, URZ, URZ, URZ ;  /* 0x0000003f3f3ff290 */ /* 0x000ff6000fffe03f */
[----:B------:R-:W-:Y:S01]  /*1ffd0*/  @!UPT UIADD3 URZ, URZ, URZ, URZ ;  /* 0x0000003f3f3ff290 */ /* 0x000fe2000fffe03f */
[----:B------:R0:W-:Y:S01]  /*1ffe0*/  STL.64 [R1+0x730], R16 ;  /* 0x0007301001007387 */ /* 0x0001e20000100a00 */
[----:B------:R1:W-:Y:S02]  /*1fff0*/  STL.64 [R1+0x738], R18 ;  /* 0x0007381201007387 */ /* 0x0003e40000100a00 */
[----:B------:R-:W2:Y:S02]  /*20000*/  LDL.LU R25, [R1+0x2f4] ;  /* 0x0002f40001197983 */ /* 0x000ea40000300800 */
[----:B------:R-:W2:Y:S01]  /*20010*/  LDL.LU R26, [R1+0x2f8] ;  /* 0x0002f800011a7983 */ /* 0x000ea20000300800 */
[----:B------:R-:W2:Y:S01]  /*20020*/  LDL.LU R27, [R1+0x2fc] ;  /* 0x0002fc00011b7983 */ /* 0x000ea20000300800 */
[----:B------:R3:W-:Y:S03]  /*20030*/  STL.64 [R1+0x1570], R22 ;  /* 0x0015701601007387 */ /* 0x0007e60000100a00 */
[----:B0-----:R-:W4:Y:S01]  /*20040*/  LDL.LU R16, [R1+0x250] ;  /* 0x0002500001107983 */ /* 0x001f220000300800 */
[----:B------:R-:W4:Y:S02]  /*20050*/  LDL.LU R17, [R1+0x254] ;  /* 0x0002540001117983 */ /* 0x000f240000300800 */
[----:B-1----:R-:W4:Y:S02]  /*20060*/  LDL.LU R18, [R1+0x258] ;  /* 0x0002580001127983 */ /* 0x002f240000300800 */
[----:B------:R-:W4:Y:S02]  /*20070*/  LDL.LU R19, [R1+0x25c] ;  /* 0x00025c0001137983 */ /* 0x000f240000300800 */
[----:B---3--:R-:W-:-:S02]  /*20080*/  IMAD.MOV.U32 R22, RZ, RZ, R2 ;  /* 0x000000ffff167224 */ /* 0x008fc400078e0002 */
[----:B------:R-:W-:-:S05]  /*20090*/  IMAD.MOV.U32 R23, RZ, RZ, R0 ;  /* 0x000000ffff177224 */ /* 0x000fca00078e0000 */
[----:B------:R0:W-:Y:S01]  /*200a0*/  STL.64 [R1+0x1588], R22 ;  /* 0x0015881601007387 */ /* 0x0001e20000100a00 */
[----:B------:R-:W-:Y:S02]  /*200b0*/  IMAD.MOV.U32 R2, RZ, RZ, R6 ;  /* 0x000000ffff027224 */ /* 0x000fe400078e0006 */
[----:B------:R-:W-:Y:S01]  /*200c0*/  IMAD.MOV.U32 R0, RZ, RZ, R7 ;  /* 0x000000ffff007224 */ /* 0x000fe200078e0007 */
[----:B0-----:R-:W3:Y:S01]  /*200d0*/  LDL.64 R22, [R1+0x68] ;  /* 0x0000680001167983 */ /* 0x001ee20000100a00 */
[----:B------:R-:W-:Y:S02]  /*200e0*/  STL.64 [R1+0x720], R8 ;  /* 0x0007200801007387 */ /* 0x000fe40000100a00 */
[----:B------:R0:W-:Y:S02]  /*200f0*/  STL.64 [R1+0x728], R10 ;  /* 0x0007280a01007387 */ /* 0x0001e40000100a00 */
[----:B0-----:R-:W2:Y:S01]  /*20100*/  LDL.LU.64 R10, [R1+0x15e8] ;  /* 0x0015e800010a7983 */ /* 0x001ea20000300a00 */
[----:B------:R-:W2:Y:S02]  /*20110*/  LDL.LU.64 R8, [R1+0x15e0] ;  /* 0x0015e00001087983 */ /* 0x000ea40000300a00 */
[----:B------:R-:W2:Y:S02]  /*20120*/  LDL.LU.64 R6, [R1+0x15d8] ;  /* 0x0015d80001067983 */ /* 0x000ea40000300a00 */
[C---:B--2---:R-:W-:Y:S01]  /*20130*/  HMMA.16816.F32.BF16 R4, R12.reuse, R6, R8 ;  /* 0x000000060c04723c */ /* 0x044fe20000041808 */
[----:B------:R-:W2:Y:S11]  /*20140*/  LDL.LU.64 R10, [R1+0x15d0] ;  /* 0x0015d000010a7983 */ /* 0x000eb60000300a00 */
[----:B------:R-:W-:Y:S11]  /*20150*/  @!UPT UIADD3 URZ, URZ, URZ, URZ ;  /* 0x0000003f3f3ff290 */ /* 0x000ff6000fffe03f */
[----:B------:R-:W-:Y:S01]  /*20160*/  STL.64 [R1+0x550], R4 ;  /* 0x0005500401007387 */ /* 0x000fe20000100a00 */
[----:B------:R0:W-:Y:S03]  /*20170*/  STL.64 [R1+0x558], R6 ;  /* 0x0005580601007387 */ /* 0x0001e60000100a00 */
[----:B0-----:R-:W2:Y:S01]  /*20180*/  LDL.LU.64 R6, [R1+0x15c8] ;  /* 0x0015c80001067983 */ /* 0x001ea20000300a00 */
[----:B------:R-:W2:Y:S02]  /*20190*/  LDL.LU.64 R4, [R1+0x15c0] ;  /* 0x0015c00001047983 */ /* 0x000ea40000300a00 */
[C---:B--2---:R-:W-:Y:S11]  /*201a0*/  HMMA.16816.F32.BF16 R4, R12.reuse, R10, R4 ;  /* 0x0000000a0c04723c */ /* 0x044ff60000041804 */
[----:B------:R-:W-:Y:S11]  /*201b0*/  @!UPT UIADD3 URZ, URZ, URZ, URZ ;  /* 0x0000003f3f3ff290 */ /* 0x000ff6000fffe03f */
[----:B------:R-:W-:Y:S01]  /*201c0*/  @!UPT UIADD3 URZ, URZ, URZ, URZ ;  /* 0x0000003f3f3ff290 */ /* 0x000fe2000fffe03f */
[----:B------:R-:W-:Y:S01]  /*201d0*/  STL.64 [R1+0x540], R4 ;  /* 0x0005400401007387 */ /* 0x000fe20000100a00 */
[----:B------:R0:W-:Y:S03]  /*201e0*/  STL.64 [R1+0x548], R6 ;  /* 0x0005480601007387 */ /* 0x0001e60000100a00 */
[----:B0-----:R-:W2:Y:S01]  /*201f0*/  LDL.LU.64 R6, [R1+0x15b8] ;  /* 0x0015b80001067983 */ /* 0x001ea20000300a00 */
[----:B------:R0:W-:Y:S02]  /*20200*/  STL.64 [R1+0x1568], R10 ;  /* 0x0015680a01007387 */ /* 0x0001e40000100a00 */
        /* <DEDUP_REMOVED lines=20> */
[----:B0-----:R-:W4:Y:S01]  /*20350*/  LDL.LU.64 R26, [R1+0x15b0] ;  /* 0x0015b000011a7983 */ /* 0x001f220000300a00 */
[----:B------:R0:W-:Y:S02]  /*20360*/  STL.64 [R1+0x1540], R6 ;  /* 0x0015400601007387 */ /* 0x0001e40000100a00 */
[----:B------:R-:W2:Y:S02]  /*20370*/  LDL.LU R4, [R1+0x1f0] ;  /* 0x0001f00001047983 */ /* 0x000ea40000300800 */
[----:B------:R-:W2:Y:S01]  /*20380*/  LDL.LU R5, [R1+0x1f4] ;  /* 0x0001f40001057983 */ /* 0x000ea20000300800 */
[----:B0-----:R-:W2:Y:S01]  /*20390*/  LDL.LU R6, [R1+0x1f8] ;  /* 0x0001f80001067983 */ /* 0x001ea20000300800 */
[----:B------:R-:W2:Y:S01]  /*203a0*/  LDL.LU R7, [R1+0x1fc] ;  /* 0x0001fc0001077983 */ /* 0x000ea20000300800 */
[----:B----4-:R-:W-:Y:S02]  /*203b0*/  HMMA.16816.F32.BF16 R12, R12, R26, R16 ;  /* 0x0000001a0c0c723c */ /* 0x010fe40000041810 */
[----:B------:R-:W2:Y:S01]  /*203c0*/  LDL.LU.64 R18, [R1+0x15a8] ;  /* 0x0015a80001127983 */ /* 0x000ea20000300a00 */
[----:B------:R-:W2:Y:S02]  /*203d0*/  LDL.LU.64 R16, [R1+0x15a0] ;  /* 0x0015a00001107983 */ /* 0x000ea40000300a00 */
[----:B------:R0:W-:Y:S02]  /*203e0*/  STL.64 [R1+0x1538], R26 ;  /* 0x0015381a01007387 */ /* 0x0001e40000100a00 */
[----:B0-----:R-:W-:-:S02]  /*203f0*/  IMAD.MOV.U32 R26, RZ, RZ, R2 ;  /* 0x000000ffff1a7224 */ /* 0x001fc400078e0002 */
[----:B------:R-:W-:Y:S02]  /*20400*/  IMAD.MOV.U32 R27, RZ, RZ, R0 ;  /* 0x000000ffff1b7224 */ /* 0x000fe400078e0000 */
[----:B---3--:R-:W-:Y:S11]  /*20410*/  IMAD.MOV.U32 R2, RZ, RZ, R22 ;  /* 0x000000ffff027224 */ /* 0x008ff600078e0016 */
[----:B------:R-:W-:Y:S01]  /*20420*/  @!UPT UIADD3 URZ, URZ, URZ, URZ ;  /* 0x0000003f3f3ff290 */ /* 0x000fe2000fffe03f */
[----:B------:R-:W-:Y:S01]  /*20430*/  STL.64 [R1+0x580], R12 ;  /* 0x0005800c01007387 */ /* 0x000fe20000100a00 */
[----:B------:R0:W-:Y:S02]  /*20440*/  STL.64 [R1+0x588], R14 ;  /* 0x0005880e01007387 */ /* 0x0001e40000100a00 */
        /* <DEDUP_REMOVED lines=14> */
[----:B------:R-:W-:Y:S01]  /*20530*/  STL.64 [R1+0x760], R20 ;  /* 0x0007601401007387 */ /* 0x000fe20000100a00 */
[----:B------:R0:W-:Y:S03]  /*20540*/  STL.64 [R1+0x768], R22 ;  /* 0x0007681601007387 */ /* 0x0001e60000100a00 */
[----:B0-----:R-:W2:Y:S02]  /*20550*/  LDL.LU.64 R22, [R1+0x1570] ;  /* 0x0015700001167983 */ /* 0x001ea40000300a00 */
[C---:B--2---:R-:W-:Y:S02]  /*20560*/  HMMA.16816.F32.BF16 R20, R16.reuse, R22, R8 ;  /* 0x000000161014723c */ /* 0x044fe40000041808 */
[----:B------:R-:W2:Y:S11]  /*20570*/  LDL.LU.64 R10, [R1+0x1568] ;  /* 0x00156800010a7983 */ /* 0x000eb60000300a00 */
[----:B------:R-:W-:Y:S10]  /*20580*/  @!UPT UIADD3 URZ, URZ, URZ, URZ ;  /* 0x0000003f3f3ff290 */ /* 0x000ff4000fffe03f */
[----:B------:R-:W-:Y:S01]  /*20590*/  STL.64 [R1+0x750], R20 ;  /* 0x0007501401007387 */ /* 0x000fe20000100a00 */
[----:B------:R0:W-:Y:S03]  /*205a0*/  STL.64 [R1+0x758], R22 ;  /* 0x0007581601007387 */ /* 0x0001e60000100a00 */
[----:B0-----:R-:W4:Y:S01]  /*205b0*/  LDL.LU.64 R22, [R1+0x1560] ;  /* 0x0015600001167983 */ /* 0x001f220000300a00 */
[----:B------:R-:W4:Y:S02]  /*205c0*/  LDL.LU.64 R20, [R1+0x1558] ;  /* 0x0015580001147983 */ /* 0x000f240000300a00 */
[C---:B----4-:R-:W-:Y:S01]  /*205d0*/  HMMA.16816.F32.BF16 R24, R16.reuse, R26, R20 ;  /* 0x0000001a1018723c */ /* 0x050fe20000041814 */
[----:B------:R-:W4:Y:S01]  /*205e0*/  LDL.LU.64 R22, [R1+0x1550] ;  /* 0x0015500001167983 */ /* 0x000f220000300a00 */
[----:B------:R-:W4:Y:S02]  /*205f0*/  LDL.LU.64 R20, [R1+0x1548] ;  /* 0x0015480001147983 */ /* 0x000f240000300a00 */
[----:B---3--:R0:W-:Y:S11]  /*20600*/  STL.64 [R1+0x14d0], R14 ;  /* 0x0014d00e01007387 */ /* 0x0081f60000100a00 */
[----:B------:R-:W-:Y:S08]  /*20610*/  @!UPT UIADD3 URZ, URZ, URZ, URZ ;  /* 0x0000003f3f3ff290 */ /* 0x000ff0000fffe03f */
[----:B------:R-:W-:Y:S01]  /*20620*/  STL.64 [R1+0x740], R24 ;  /* 0x0007401801007387 */ /* 0x000fe20000100a00 */
[----:B------:R-:W-:Y:S02]  /*20630*/  STL.64 [R1+0x748], R26 ;  /* 0x0007481a01007387 */ /* 0x000fe40000100a00 */
[----:B------:R-:W3:Y:S01]  /*20640*/  LDL.LU R12, [R1+0x100] ;  /* 0x00010000010c7983 */ /* 0x000ee20000300800 */
[C---:B----4-:R-:W-:Y:S11]  /*20650*/  HMMA.16816.F32.BF16 R20, R16.reuse, R14, R20 ;  /* 0x0000000e1014723c */ /* 0x050ff60000041814 */
[----:B------:R-:W-:Y:S11]  /*20660*/  @!UPT UIADD3 URZ, URZ, URZ, URZ ;  /* 0x0000003f3f3ff290 */ /* 0x000ff6000fffe03f */
[----:B------:R-:W-:Y:S01]  /*20670*/  @!UPT UIADD3 URZ, URZ, URZ, URZ ;  /* 0x0000003f3f3ff290 */ /* 0x000fe2000fffe03f */
[----:B------:R1:W-:Y:S01]  /*20680*/  STL.64 [R1+0x570], R20 ;  /* 0x0005701401007387 */ /* 0x0003e20000100a00 */
[----:B------:R4:W-:Y:S02]  /*20690*/  STL.64 [R1+0x578], R22 ;  /* 0x0005781601007387 */ /* 0x0009e40000100a00 */
[----:B------:R-:W3:Y:S02]  /*206a0*/  LDL.LU R13, [R1+0x104] ;  /* 0x00010400010d7983 */ /* 0x000ee40000300800 */
[----:B0-----:R-:W2:Y:S01]  /*206b0*/  LDL.LU R14, [R1+0x108] ;  /* 0x00010800010e7983 */ /* 0x001ea20000300800 */
[----:B------:R-:W2:Y:S04]  /*206c0*/  LDL.LU R15, [R1+0x10c] ;  /* 0x00010c00010f7983 */ /* 0x000ea80000300800 */
[----:B-1----:R-:W3:Y:S01]  /*206d0*/  LDL.LU R20, [R1+0x140] ;  /* 0x0001400001147983 */ /* 0x002ee20000300800 */
[----:B------:R-:W3:Y:S02]  /*206e0*/  LDL.LU R21, [R1+0x144] ;  /* 0x0001440001157983 */ /* 0x000ee40000300800 */
[----:B----4-:R-:W4:Y:S02]  /*206f0*/  LDL.LU R22, [R1+0x148] ;  /* 0x0001480001167983 */ /* 0x010f240000300800 */
[----:B------:R-:W4:Y:S01]  /*20700*/  LDL.LU R23, [R1+0x14c] ;  /* 0x00014c0001177983 */ /* 0x000f220000300800 */
[----:B------:R-:W4:Y:S01]  /*20710*/  LDL.LU R24, [R1+0x1e0] ;  /* 0x0001e00001187983 */ /* 0x000f220000300800 */
[----:B------:R-:W4:Y:S02]  /*20720*/  LDL.LU R25, [R1+0x1e4] ;  /* 0x0001e40001197983 */ /* 0x000f240000300800 */
[----:B------:R-:W4:Y:S02]  /*20730*/  LDL.LU R26, [R1+0x1e8] ;  /* 0x0001e800011a7983 */ /* 0x000f240000300800 */
[----:B------:R-:W4:Y:S01]  /*20740*/  LDL.LU R27, [R1+0x1ec] ;  /* 0x0001ec00011b7983 */ /* 0x000f220000300800 */
[----:B--2---:R0:W-:Y:S01]  /*20750*/  STL.64 [R1+0x14e0], R14 ;  /* 0x0014e00e01007387 */ /* 0x0041e20000100a00 */
[----:B---3--:R-:W-:Y:S03]  /*20760*/  STL.64 [R1+0x14d8], R12 ;  /* 0x0014d80c01007387 */ /* 0x008fe60000100a00 */
[----:B0-----:R-:W2:Y:S01]  /*20770*/  LDL.64 R14, [R1+0x48] ;  /* 0x00004800010e7983 */ /* 0x001ea20000100a00 */
[C---:B------:R-:W-:Y:S03]  /*20780*/  HMMA.16816.F32.BF16 R4, R16.reuse, R10, R4 ;  /* 0x0000000a1004723c */ /* 0x040fe60000041804 */
[----:B--2---:R0:W-:Y:S04]  /*20790*/  STL.64 [R1+0x14f8], R14 ;  /* 0x0014f80e01007387 */ /* 0x0041e80000100a00 */
[----:B0-----:R-:W2:Y:S04]  /*207a0*/  LDL.64 R14, [R1+0x58] ;  /* 0x00005800010e7983 */ /* 0x001ea80000100a00 */
[----:B--2---:R-:W-:Y:S11]  /*207b0*/  STL.64 [R1+0x1510], R14 ;  /* 0x0015100e01007387 */ /* 0x004ff60000100a00 */
[----:B------:R-:W-:Y:S01]  /*207c0*/  @!UPT UIADD3 URZ, URZ, URZ, URZ ;  /* 0x0000003f3f3ff290 */ /* 0x000fe2000fffe03f */
[----:B------:R-:W-:Y:S02]  /*207d0*/  STL.64 [R1+0x530], R4 ;  /* 0x0005300401007387 */ /* 0x000fe40000100a00 */
[----:B------:R0:W-:Y:S02]  /*207e0*/  STL.64 [R1+0x538], R6 ;  /* 0x0005380601007387 */ /* 0x0001e40000100a00 */
[----:B0-----:R-:W4:Y:S01]  /*207f0*/  LDL.LU.64 R6, [R1+0x1540] ;  /* 0x0015400001067983 */ /* 0x001f220000300a00 */
[----:B------:R0:W-:Y:S02]  /*20800*/  STL.64 [R1+0x14c8], R10 ;  /* 0x0014c80a01007387 */ /* 0x0001e40000100a00 */
[----:B------:R-:W2:Y:S02]  /*20810*/  LDL.LU R8, [R1+0x1d0] ;  /* 0x0001d00001087983 */ /* 0x000ea40000300800 */
[----:B------:R-:W2:Y:S01]  /*20820*/  LDL.LU R9, [R1+0x1d4] ;  /* 0x0001d40001097983 */ /* 0x000ea20000300800 */
[----:B0-----:R-:W3:Y:S01]  /*20830*/  LDL.LU R10, [R1+0x1d8] ;  /* 0x0001d800010a7983 */ /* 0x001ee20000300800 */
[----:B------:R-:W3:Y:S03]  /*20840*/  LDL.LU R11, [R1+0x1dc] ;  /* 0x0001dc00010b7983 */ /* 0x000ee60000300800 */
[----:B---3--:R-:W-:Y:S01]  /*20850*/  STL.64 [R1+0x14f0], R10 ;  /* 0x0014f00a01007387 */ /* 0x008fe20000100a00 */
[----:B--2---:R0:W-:Y:S03]  /*20860*/  STL.64 [R1+0x14e8], R8 ;  /* 0x0014e80801007387 */ /* 0x0041e60000100a00 */
[----:B0-----:R-:W2:Y:S01]  /*20870*/  LDL.LU R8, [R1+0x110] ;  /* 0x0001100001087983 */ /* 0x001ea20000300800 */
[----:B------:R-:W2:Y:S02]  /*20880*/  LDL.LU R9, [R1+0x114] ;  /* 0x0001140001097983 */ /* 0x000ea40000300800 */
[----:B------:R-:W3:Y:S02]  /*20890*/  LDL.LU R10, [R1+0x118] ;  /* 0x00011800010a7983 */ /* 0x000ee40000300800 */
[----:B------:R-:W3:Y:S01]  /*208a0*/  LDL.LU R11, [R1+0x11c] ;  /* 0x00011c00010b7983 */ /* 0x000ee20000300800 */
[----:B----4-:R-:W-:Y:S01]  /*208b0*/  HMMA.16816.F32.BF16 R24, R16, R6, R24 ;  /* 0x000000061018723c */ /* 0x010fe20000041818 */
[----:B---3--:R-:W-:Y:S01]  /*208c0*/  STL.64 [R1+0x1508], R10 ;  /* 0x0015080a01007387 */ /* 0x008fe20000100a00 */
[----:B--2---:R0:W-:Y:S03]  /*208d0*/  STL.64 [R1+0x1500], R8 ;  /* 0x0015000801007387 */ /* 0x0041e60000100a00 */
        /* <DEDUP_REMOVED lines=9> */
[----:B------:R-:W2:Y:S02]  /*20970*/  LDL.LU R11, [R1+0x13c] ;  /* 0x00013c00010b7983 */ /* 0x000ea40000300800 */
[----:B------:R-:W-:Y:S01]  /*20980*/  STL.64 [R1+0x520], R24 ;  /* 0x0005201801007387 */ /* 0x000fe20000100a00 */
[----:B------:R0:W-:Y:S03]  /*20990*/  STL.64 [R1+0x528], R26 ;  /* 0x0005281a01007387 */ /* 0x0001e60000100a00 */
[----:B0-----:R-:W3:Y:S01]  /*209a0*/  LDL.LU.64 R26, [R1+0x1538] ;  /* 0x00153800011a7983 */ /* 0x001ee20000300a00 */
[----:B------:R-:W-:-:S02]  /*209b0*/  IMAD.MOV.U32 R14, RZ, RZ, R2 ;  /* 0x000000ffff0e7224 */ /* 0x000fc400078e0002 */
[----:B------:R-:W-:Y:S01]  /*209c0*/  IMAD.MOV.U32 R15, RZ, RZ, R0 ;  /* 0x000000ffff0f7224 */ /* 0x000fe200078e0000 */
[----:B---3--:R-:W-:Y:S01]  /*209d0*/  HMMA.16816.F32.BF16 R16, R16, R26, R20 ;  /* 0x0000001a1010723c */ /* 0x008fe20000041814 */
[----:B------:R-:W2:Y:S01]  /*209e0*/  LDL.LU.64 R22, [R1+0x1530] ;  /* 0x0015300001167983 */ /* 0x000ea20000300a00 */
[----:B------:R-:W2:Y:S11]  /*209f0*/  LDL.LU.64 R20, [R1+0x1528] ;  /* 0x0015280001147983 */ /* 0x000eb60000300a00 */
[----:B------:R-:W-:Y:S10]  /*20a00*/  @!UPT UIADD3 URZ, URZ, URZ, URZ ;  /* 0x0000003f3f3ff290 */ /* 0x000ff4000fffe03f */
[----:B------:R-:W-:Y:S01]  /*20a10*/  STL.64 [R1+0x4e0], R16 ;  /* 0x0004e01001007387 */ /* 0x000fe20000100a00 */
[----:B------:R0:W-:Y:S03]  /*20a20*/  STL.64 [R1+0x4e8], R18 ;  /* 0x0004e81201007387 */ /* 0x0001e60000100a00 */
[----:B0-----:R-:W3:Y:S01]  /*20a30*/  LDL.64 R18, [R1+0x38] ;  /* 0x0000380001127983 */ /* 0x001ee20000100a00 */
[C---:B--2---:R-:W-:Y:S03]  /*20a40*/  HMMA.16816.F32.BF16 R12, R20.reuse, R14, R8 ;  /* 0x0000000e140c723c */ /* 0x044fe60000041808 */
[----:B------:R-:W2:Y:S01]  /*20a50*/  LDL.LU.64 R10, [R1+0x1520] ;  /* 0x00152000010a7983 */ /* 0x000ea20000300a00 */
[----:B------:R-:W2:Y:S11]  /*20a60*/  LDL.LU.64 R8, [R1+0x1518] ;  /* 0x0015180001087983 */ /* 0x000eb60000300a00 */
[----:B------:R-:W-:Y:S08]  /*20a70*/  @!UPT UIADD3 URZ, URZ, URZ, URZ ;  /* 0x0000003f3f3ff290 */ /* 0x000ff0000fffe03f */
        /* <DEDUP_REMOVED lines=10> */
[----:B------:R-:W2:Y:S02]  /*20b20*/  LDL.LU.64 R8, [R1+0x1500] ;  /* 0x0015000001087983 */ /* 0x000ea40000300a00 */
[----:B------:R-:W2:Y:S01]  /*20b30*/  LDL.LU.64 R14, [R1+0x14f8] ;  /* 0x0014f800010e7983 */ /* 0x000ea20000300a00 */
[----:B------:R-:W0:Y:S02]  /*20b40*/  S2R R2, SR_TID.X ;  /* 0x0000000000027919 */ /* 0x000e240000002100 */
[----:B0-----:R-:W-:-:S05]  /*20b50*/  IMAD.SHL.U32 R5, R2, 0x2, RZ ;  /* 0x0000000202057824 */ /* 0x001fca00078e00ff */
[----:B------:R-:W-:Y:S01]  /*20b60*/  LOP3.LUT R25, R5, 0x10, RZ, 0xc0, !PT ;  /* 0x0000001005197812 */ /* 0x000fe200078ec0ff */
        /* <DEDUP_REMOVED lines=9> */
[----:B------:R-:W3:Y:S01]  /*20c00*/  LDL.LU.64 R12, [R1+0x14d8] ;  /* 0x0014d800010c7983 */ /* 0x000ee20000300a00 */
[----:B------:R-:W0:Y:S01]  /*20c10*/  S2R R28, SR_TID.X ;  /* 0x00000000001c7919 */ /* 0x000e220000002100 */
[C---:B------:R-:W-:Y:S01]  /*20c20*/  LOP3.LUT R3, R2.reuse, 0x7, RZ, 0xc0, !PT ;  /* 0x0000000702037812 */ /* 0x040fe200078ec0ff */
[----:B---3--:R-:W-:Y:S11]  /*20c30*/  HMMA.16816.F32.BF16 R12, R20, R18, R12 ;  /* 0x00000012140c723c */ /* 0x008ff6000004180c */
[----:B------:R-:W-:Y:S11]  /*20c40*/  @!UPT UIADD3 URZ, URZ, URZ, URZ ;  /* 0x0000003f3f3ff290 */ /* 0x000ff6000fffe03f */
[----:B------:R-:W-:Y:S01]  /*20c50*/  @!UPT UIADD3 URZ, URZ, URZ, URZ ;  /* 0x0000003f3f3ff290 */ /* 0x000fe2000fffe03f */
[----:B------:R-:W-:Y:S01]  /*20c60*/  STL.64 [R1+0x6c0], R12 ;  /* 0x0006c00c01007387 */ /* 0x000fe20000100a00 */
[----:B------:R1:W-:Y:S03]  /*20c70*/  STL.64 [R1+0x6c8], R14 ;  /* 0x0006c80e01007387 */ /* 0x0003e60000100a00 */
[----:B-1----:R-:W2:Y:S01]  /*20c80*/  LDL.LU.64 R14, [R1+0x14d0] ;  /* 0x0014d000010e7983 */ /* 0x002ea20000300a00 */
[----:B------:R-:W-:Y:S02]  /*20c90*/  IMAD.SHL.U32 R2, R2, 0x200, RZ ;  /* 0x0000020002027824 */ /* 0x000fe400078e00ff */
[----:B------:R-:W-:Y:S01]  /*20ca0*/  IMAD R3, R3, 0x410, RZ ;  /* 0x0000041003037824 */ /* 0x000fe200078e02ff */
[----:B0-----:R-:W-:Y:S02]  /*20cb0*/  LOP3.LUT R25, R25, 0x60, R28, 0xf8, !PT ;  /* 0x0000006019197812 */ /* 0x001fe400078ef81c */
[----:B------:R-:W-:-:S02]  /*20cc0*/  LOP3.LUT R2, R2, 0x2000, RZ, 0xc0, !PT ;  /* 0x0000200002027812 */ /* 0x000fc400078ec0ff */
[----:B------:R-:W-:Y:S01]  /*20cd0*/  LOP3.LUT R25, R3, R25, RZ, 0x3c, !PT ;  /* 0x0000001903197212 */ /* 0x000fe200078e3cff */
[----:B------:R-:W-:-:S04]  /*20ce0*/  IMAD.MOV.U32 R3, RZ, RZ, R18 ;  /* 0x000000ffff037224 */ /* 0x000fc800078e0012 */
[----:B------:R-:W-:Y:S02]  /*20cf0*/  IMAD.IADD R25, R2, 0x1, R25 ;  /* 0x0000000102197824 */ /* 0x000fe400078e0219 */
[----:B------:R-:W-:-:S03]  /*20d00*/  IMAD.MOV.U32 R29, RZ, RZ, R19 ;  /* 0x000000ffff1d7224 */ /* 0x000fc600078e0013 */
[----:B------:R-:W0:Y:S04]  /*20d10*/  LDSM.16.MT88.4 R16, [R25+0xc180] ;  /* 0x00c180001910783b */ /* 0x000e280000004200 */
[----:B0-----:R-:W-:Y:S01]  /*20d20*/  STL.64 [R1+0x14c0], R18 ;  /* 0x0014c01201007387 */ /* 0x001fe20000100a00 */
[----:B------:R0:W-:Y:S03]  /*20d30*/  STL.64 [R1+0x14b8], R16 ;  /* 0x0014b81001007387 */ /* 0x0001e60000100a00 */
[----:B0-----:R-:W3:Y:S01]  /*20d40*/  LDL.LU R16, [R1+0x3f0] ;  /* 0x0003f00001107983 */ /* 0x001ee20000300800 */
[----:B------:R-:W3:Y:S02]  /*20d50*/  LDL.LU R17, [R1+0x3f4] ;  /* 0x0003f40001117983 */ /* 0x000ee40000300800 */
[----:B------:R-:W3:Y:S02]  /*20d60*/  LDL.LU R18, [R1+0x3f8] ;  /* 0x0003f80001127983 */ /* 0x000ee40000300800 */
[----:B------:R-:W3:Y:S01]  /*20d70*/  LDL.LU R19, [R1+0x3fc] ;  /* 0x0003fc0001137983 */ /* 0x000ee20000300800 */
[----:B--2---:R-:W-:Y:S01]  /*20d80*/  HMMA.16816.F32.BF16 R8, R20, R14, R8 ;  /* 0x0000000e1408723c */ /* 0x004fe20000041808 */
[----:B------:R-:W-:-:S02]  /*20d90*/  IMAD.MOV.U32 R2, RZ, RZ, R15 ;  /* 0x000000ffff027224 */ /* 0x000fc400078e000f */
[----:B------:R-:W0:Y:S11]  /*20da0*/  LDSM.16.MT88.4 R12, [R25+0xc200] ;  /* 0x00c20000190c783b */ /* 0x000e360000004200 */
[----:B------:R-:W-:Y:S09]  /*20db0*/  @!UPT UIADD3 URZ, URZ, URZ, URZ ;  /* 0x0000003f3f3ff290 */ /* 0x000ff2000fffe03f */
[----:B------:R-:W-:Y:S01]  /*20dc0*/  STL.64 [R1+0x4d0], R8 ;  /* 0x0004d00801007387 */ /* 0x000fe20000100a00 */
[----:B------:R1:W-:Y:S03]  /*20dd0*/  STL.64 [R1+0x4d8], R10 ;  /* 0x0004d80a01007387 */ /* 0x0003e60000100a00 */
[----:B-1----:R-:W2:Y:S04]  /*20de0*/  LDL.LU.64 R10, [R1+0x14c8] ;  /* 0x0014c800010a7983 */ /* 0x002ea80000300a00 */
[----:B0-----:R0:W-:Y:S01]  /*20df0*/  STL.64 [R1+0x1460], R14 ;  /* 0x0014600e01007387 */ /* 0x0011e20000100a00 */
[----:B------:R1:W-:Y:S02]  /*20e00*/  STL.64 [R1+0x1458], R12 ;  /* 0x0014580c01007387 */ /* 0x0003e40000100a00 */
[----:B0-----:R-:W-:-:S02]  /*20e10*/  IMAD.MOV.U32 R14, RZ, RZ, R5 ;  /* 0x000000ffff0e7224 */ /* 0x001fc400078e0005 */
[----:B------:R-:W-:-:S05]  /*20e20*/  IMAD.MOV.U32 R15, RZ, RZ, R4 ;  /* 0x000000ffff0f7224 */ /* 0x000fca00078e0004 */
[----:B------:R0:W-:Y:S01]  /*20e30*/  STL.64 [R1+0x14a8], R14 ;  /* 0x0014a80e01007387 */ /* 0x0001e20000100a00 */
[----:B-1----:R-:W2:Y:S02]  /*20e40*/  LDL.LU R12, [R1+0x2e0] ;  /* 0x0002e000010c7983 */ /* 0x002ea40000300800 */
[----:B------:R-:W2:Y:S01]  /*20e50*/  LDL.LU R13, [R1+0x2e4] ;  /* 0x0002e400010d7983 */ /* 0x000ea20000300800 */
[----:B0-----:R-:W2:Y:S01]  /*20e60*/  LDL.LU R14, [R1+0x2e8] ;  /* 0x0002e800010e7983 */ /* 0x001ea20000300800 */
[----:B------:R-:W2:Y:S02]  /*20e70*/  LDL.LU R15, [R1+0x2ec] ;  /* 0x0002ec00010f7983 */ /* 0x000ea40000300800 */
[C---:B--2---:R-:W-:Y:S01]  /*20e80*/  HMMA.16816.F32.BF16 R8, R20.reuse, R10, R12 ;  /* 0x0000000a1408723c */ /* 0x044fe2000004180c */
[----:B------:R-:W2:Y:S11]  /*20e90*/  LDL.64 R14, [R1+0x68] ;  /* 0x00006800010e7983 */ /* 0x000eb60000100a00 */
[----:B------:R-:W-:Y:S11]  /*20ea0*/  @!UPT UIADD3 URZ, URZ, URZ, URZ ;  /* 0x0000003f3f3ff290 */ /* 0x000ff6000fffe03f */
[----:B------:R-:W-:Y:S01]  /*20eb0*/  STL.64 [R1+0x4c0], R8 ;  /* 0x0004c00801007387 */ /* 0x000fe20000100a00 */
[----:B------:R-:W-:Y:S02]  /*20ec0*/  STL.64 [R1+0x4c8], R10 ;  /* 0x0004c80a01007387 */ /* 0x000fe40000100a00 */
[----:B------:R-:W0:Y:S02]  /*20ed0*/  LDSM.16.MT88.4 R8, [R25+0xc280] ;  /* 0x00c280001908783b */ /* 0x000e240000004200 */
[----:B0-----:R-:W-:Y:S02]  /*20ee0*/  STL.64 [R1+0x13f0], R10 ;  /* 0x0013f00a01007387 */ /* 0x001fe40000100a00 */
[----:B------:R0:W-:Y:S02]  /*20ef0*/  STL.64 [R1+0x13e8], R8 ;  /* 0x0013e80801007387 */ /* 0x0001e40000100a00 */
[----:B0-----:R-:W4:Y:S01]  /*20f00*/  LDL.LU R8, [R1+0x400] ;  /* 0x0004000001087983 */ /* 0x001f220000300800 */
[----:B------:R-:W4:Y:S02]  /*20f10*/  LDL.LU R9, [R1+0x404] ;  /* 0x0004040001097983 */ /* 0x000f240000300800 */
[----:B------:R-:W4:Y:S02]  /*20f20*/  LDL.LU R10, [R1+0x408] ;  /* 0x00040800010a7983 */ /* 0x000f240000300800 */
[----:B------:R-:W4:Y:S02]  /*20f30*/  LDL.LU R11, [R1+0x40c] ;  /* 0x00040c00010b7983 */ /* 0x000f240000300800 */
[C---:B----4-:R-:W-:Y:S11]  /*20f40*/  HMMA.16816.F32.BF16 R8, R20.reuse, R6, R8 ;  /* 0x000000061408723c */ /* 0x050ff60000041808 */
[----:B------:R-:W-:Y:S11]  /*20f50*/  @!UPT UIADD3 URZ, URZ, URZ, URZ ;  /* 0x0000003f3f3ff290 */ /* 0x000ff6000fffe03f */
[----:B------:R-:W-:Y:S01]  /*20f60*/  @!UPT UIADD3 URZ, URZ, URZ, URZ ;  /* 0x0000003f3f3ff290 */ /* 0x000fe2000fffe03f */
[----:B------:R0:W-:Y:S02]  /*20f70*/  STL.64 [R1+0x400], R8 ;  /* 0x0004000801007387 */ /* 0x0001e40000100a00 */
[----:B0-----:R-:W-:Y:S02]  /*20f80*/  IMAD.MOV.U32 R9, RZ, RZ, R6 ;  /* 0x000000ffff097224 */ /* 0x001fe400078e0006 */
[----:B------:R-:W-:Y:S02]  /*20f90*/  IMAD.MOV.U32 R8, RZ, RZ, R7 ;  /* 0x000000ffff087224 */ /* 0x000fe400078e0007 */
[----:B------:R-:W0:Y:S01]  /*20fa0*/  LDSM.16.MT88.4 R4, [R25+0xc300] ;  /* 0x00c300001904783b */ /* 0x000e220000004200 */
[----:B---3--:R-:W-:Y:S03]  /*20fb0*/  HMMA.16816.F32.BF16 R20, R20, R26, R16 ;  /* 0x0000001a1414723c */ /* 0x008fe60000041810 */
[----:B------:R-:W-:Y:S01]  /*20fc0*/  STL.64 [R1+0x408], R10 ;  /* 0x0004080a01007387 */ /* 0x000fe20000100a00 */
[----:B------:R1:W-:Y:S03]  /*20fd0*/  STL.64 [R1+0x14b0], R8 ;  /* 0x0014b00801007387 */ /* 0x0003e60000100a00 */
        /* <DEDUP_REMOVED lines=8> */
[----:B------:R-:W3:Y:S02]  /*21060*/  LDL.LU R6, [R1+0x458] ;  /* 0x0004580001067983 */ /* 0x000ee40000300800 */
[----:B------:R-:W3:Y:S01]  /*21070*/  LDL.LU R7, [R1+0x45c] ;  /* 0x00045c0001077983 */ /* 0x000ee20000300800 */
[----:B------:R-:W2:Y:S01]  /*21080*/  LDL.LU.64 R18, [R1+0x14c0] ;  /* 0x0014c00001127983 */ /* 0x000ea20000300a00 */
[----:B------:R-:W2:Y:S02]  /*21090*/  LDL.LU.64 R16, [R1+0x14b8] ;  /* 0x0014b80001107983 */ /* 0x000ea40000300a00 */
[----:B------:R-:W-:Y:S02]  /*210a0*/  STL.64 [R1+0x1468], R26 ;  /* 0x0014681a01007387 */ /* 0x000fe40000100a00 */
[----:B------:R-:W-:Y:S01]  /*210b0*/  STL.64 [R1+0x360], R20 ;  /* 0x0003601401007387 */ /* 0x000fe20000100a00 */
[----:B------:R-:W-:Y:S02]  /*210c0*/  STL.64 [R1+0x368], R22 ;  /* 0x0003681601007387 */ /* 0x000fe40000100a00 */
[----:B------:R-:W0:Y:S02]  /*210d0*/  LDSM.16.MT88.4 R20, [R25+0xc380] ;  /* 0x00c380001914783b */ /* 0x000e240000004200 */
[----:B0-----:R-:W-:Y:S02]  /*210e0*/  STL.64 [R1+0x12f0], R22 ;  /* 0x0012f01601007387 */ /* 0x001fe40000100a00 */
[----:B------:R0:W-:Y:S02]  /*210f0*/  STL.64 [R1+0x12e8], R20 ;  /* 0x0012e81401007387 */ /* 0x0001e40000100a00 */
[----:B0-----:R-:W4:Y:S01]  /*21100*/  LDL.LU R20, [R1+0x260] ;  /* 0x0002600001147983 */ /* 0x001f220000300800 */
[----:B------:R-:W4:Y:S02]  /*21110*/  LDL.LU R21, [R1+0x264] ;  /* 0x0002640001157983 */ /* 0x000f240000300800 */
[----:B------:R-:W2:Y:S02]  /*21120*/  LDL.LU R22, [R1+0x268] ;  /* 0x0002680001167983 */ /* 0x000ea40000300800 */
[----:B------:R-:W2:Y:S02]  /*21130*/  LDL.LU R23, [R1+0x26c] ;  /* 0x00026c0001177983 */ /* 0x000ea40000300800 */
[----:B--2---:R0:W-:Y:S01]  /*21140*/  STL.64 [R1+0x1368], R22 ;  /* 0x0013681601007387 */ /* 0x0041e20000100a00 */
[----:B----4-:R1:W-:Y:S03]  /*21150*/  STL.64 [R1+0x1360], R20 ;  /* 0x0013601401007387 */ /* 0x0103e60000100a00 */
[----:B0-----:R-:W2:Y:S01]  /*21160*/  LDL.LU.64 R22, [R1+0x18] ;  /* 0x0000180001167983 */ /* 0x001ea20000300a00 */
[----:B------:R-:W-:Y:S01]  /*21170*/  HMMA.16816.F32.BF16 R8, R16, R14, R8 ;  /* 0x0000000e1008723c */ /* 0x000fe20000041808 */
[----:B------:R-:W-:-:S02]  /*21180*/  IMAD.MOV.U32 R27, RZ, RZ, R0 ;  /* 0x000000ffff1b7224 */ /* 0x000fc400078e0000 */
[----:B------:R-:W-:Y:S02]  /*21190*/  IMAD.MOV.U32 R28, RZ, RZ, R14 ;  /* 0x000000ffff1c7224 */ /* 0x000fe400078e000e */
[----:B------:R-:W-:Y:S01]  /*211a0*/  IMAD.MOV.U32 R0, RZ, RZ, R15 ;  /* 0x000000ffff007224 */ /* 0x000fe200078e000f */
[----:B--2---:R0:W-:Y:S01]  /*211b0*/  STL.64 [R1+0x1488], R22 ;  /* 0x0014881601007387 */ /* 0x0041e20000100a00 */
[----:B-1----:R-:W2:Y:S02]  /*211c0*/  LDL.LU R20, [R1+0x460] ;  /* 0x0004600001147983 */ /* 0x002ea40000300800 */
[----:B------:R-:W2:Y:S01]  /*211d0*/  LDL.LU R21, [R1+0x464] ;  /* 0x0004640001157983 */ /* 0x000ea20000300800 */
[----:B0-----:R-:W2:Y:S01]  /*211e0*/  LDL.LU R22, [R1+0x468] ;  /* 0x0004680001167983 */ /* 0x001ea20000300800 */
[----:B------:R-:W2:Y:S11]  /*211f0*/  LDL.LU R23, [R1+0x46c] ;  /* 0x00046c0001177983 */ /* 0x000eb60000300800 */
[----:B------:R-:W-:Y:S01]  /*21200*/  @!UPT UIADD3 URZ, URZ, URZ, URZ ;  /* 0x0000003f3f3ff290 */ /* 0x000fe2000fffe03f */
[----:B------:R0:W-:Y:S02]  /*21210*/  STL.64 [R1+0x6b0], R8 ;  /* 0x0006b00801007387 */ /* 0x0001e40000100a00 */
[----:B------:R-:W-:Y:S01]  /*21220*/  STL.64 [R1+0x6b8], R10 ;  /* 0x0006b80a01007387 */ /* 0x000fe20000100a00 */
[----:B0-----:R-:W4:Y:S01]  /*21230*/  LDL.LU.64 R8, [R1+0x14b0] ;  /* 0x0014b00001087983 */ /* 0x001f220000300a00 */
[----:B------:R-:W3:Y:S02]  /*21240*/  LDL.LU.64 R14, [R1+0x14a8] ;  /* 0x0014a800010e7983 */ /* 0x000ee40000300a00 */
[----:B------:R-:W-:-:S07]  /*21250*/  IMAD.MOV.U32 R26, RZ, RZ, R24 ;  /* 0x000000ffff1a7224 */ /* 0x000fce00078e0018 */
[C---:B--2---:R-:W-:Y:S08]  /*21260*/  HMMA.16816.F32.BF16 R20, R16.reuse, R26, R20 ;  /* 0x0000001a1014723c */ /* 0x044ff00000041814 */
[----:B---3--:R-:W-:Y:S01]  /*21270*/  HMMA.16816.F32.BF16 R12, R16, R14, R4 ;  /* 0x0000000e100c723c */ /* 0x008fe20000041804 */
[----:B------:R-:W2:Y:S11]  /*21280*/  LDL.LU R4, [R1+0x1c0] ;  /* 0x0001c00001047983 */ /* 0x000eb60000300800 */
[----:B------:R-:W-:Y:S03]  /*21290*/  @!UPT UIADD3 URZ, URZ, URZ, URZ ;  /* 0x0000003f3f3ff290 */ /* 0x000fe6000fffe03f */
[----:B------:R-:W-:Y:S01]  /*212a0*/  STL.64 [R1+0x6a0], R20 ;  /* 0x0006a01401007387 */ /* 0x000fe20000100a00 */
[----:B------:R-:W-:Y:S07]  /*212b0*/  STL.64 [R1+0x6a8], R22 ;  /* 0x0006a81601007387 */ /* 0x000fee0000100a00 */
[----:B------:R-:W-:Y:S01]  /*212c0*/  STL.64 [R1+0x690], R12 ;  /* 0x0006900c01007387 */ /* 0x000fe20000100a00 */
[----:B------:R-:W-:Y:S02]  /*212d0*/  STL.64 [R1+0x698], R14 ;  /* 0x0006980e01007387 */ /* 0x000fe40000100a00 */
[----:B------:R-:W2:Y:S02]  /*212e0*/  LDL.LU R5, [R1+0x1c4] ;  /* 0x0001c40001057983 */ /* 0x000ea40000300800 */
[----:B------:R-:W3:Y:S01]  /*212f0*/  LDL.LU R6, [R1+0x1c8] ;  /* 0x0001c80001067983 */ /* 0x000ee20000300800 */
[----:B------:R-:W3:Y:S04]  /*21300*/  LDL.LU R7, [R1+0x1cc] ;  /* 0x0001cc0001077983 */ /* 0x000ee80000300800 */
[----:B---3--:R-:W-:Y:S01]  /*21310*/  STL.64 [R1+0x1378], R6 ;  /* 0x0013780601007387 */ /* 0x008fe20000100a00 */
[----:B--2---:R0:W-:Y:S03]  /*21320*/  STL.64 [R1+0x1370], R4 ;  /* 0x0013700401007387 */ /* 0x0041e60000100a00 */
[----:B0-----:R-:W2:Y:S01]  /*21330*/  LDL.LU R4, [R1+0x270] ;  /* 0x0002700001047983 */ /* 0x001ea20000300800 */
[----:B------:R-:W2:Y:S02]  /*21340*/  LDL.LU R5, [R1+0x274] ;  /* 0x0002740001057983 */ /* 0x000ea40000300800 */
[----:B------:R-:W3:Y:S02]  /*21350*/  LDL.LU R6, [R1+0x278] ;  /* 0x0002780001067983 */ /* 0x000ee40000300800 */
[----:B------:R-:W3:Y:S01]  /*21360*/  LDL.LU R7, [R1+0x27c] ;  /* 0x00027c0001077983 */ /* 0x000ee20000300800 */
[----:B------:R-:W2:Y:S01]  /*21370*/  LDL.LU R20, [R1+0x430] ;  /* 0x0004300001147983 */ /* 0x000ea20000300800 */
        /* <DEDUP_REMOVED lines=9> */
[----:B------:R-:W2:Y:S01]  /*21410*/  LDL.LU R12, [R1+0x3e0] ;  /* 0x0003e000010c7983 */ /* 0x000ea20000300800 */
[----:B------:R-:W2:Y:S02]  /*21420*/  LDL.LU R13, [R1+0x3e4] ;  /* 0x0003e400010d7983 */ /* 0x000ea40000300800 */
[----:B------:R-:W2:Y:S02]  /*21430*/  LDL.LU R14, [R1+0x3e8] ;  /* 0x0003e800010e7983 */ /* 0x000ea40000300800 */
[----:B------:R-:W2:Y:S02]  /*21440*/  LDL.LU R15, [R1+0x3ec] ;  /* 0x0003ec00010f7983 */ /* 0x000ea40000300800 */
[----:B----4-:R-:W-:-:S02]  /*21450*/  IMAD.MOV.U32 R26, RZ, RZ, R9 ;  /* 0x000000ffff1a7224 */ /* 0x010fc400078e0009 */
[----:B------:R-:W-:Y:S01]  /*21460*/  IMAD.MOV.U32 R27, RZ, RZ, R8 ;  /* 0x000000ffff1b7224 */ /* 0x000fe200078e0008 */
[----:B--2---:R-:W-:Y:S01]  /*21470*/  STL.64 [R1+0x1478], R14 ;  /* 0x0014780e01007387 */ /* 0x004fe20000100a00 */
[----:B------:R-:W-:Y:S03]  /*21480*/  STL.64 [R1+0x1470], R12 ;  /* 0x0014700c01007387 */ /* 0x000fe60000100a00 */
[----:B------:R0:W-:Y:S02]  /*21490*/  STL.64 [R1+0x1480], R26 ;  /* 0x0014801a01007387 */ /* 0x0001e40000100a00 */
[----:B------:R-:W2:Y:S01]  /*214a0*/  LDL.LU R24, [R1+0x420] ;  /* 0x0004200001187983 */ /* 0x000ea20000300800 */
[----:B------:R-:W2:Y:S04]  /*214b0*/  LDL.LU R25, [R1+0x424] ;  /* 0x0004240001197983 */ /* 0x000ea80000300800 */
[----:B0-----:R-:W2:Y:S01]  /*214c0*/  LDL.LU R26, [R1+0x428] ;  /* 0x00042800011a7983 */ /* 0x001ea20000300800 */
[----:B------:R-:W2:Y:S02]  /*214d0*/  LDL.LU R27, [R1+0x42c] ;  /* 0x00042c00011b7983 */ /* 0x000ea40000300800 */
[----:B------:R-:W4:Y:S02]  /*214e0*/  LDL.LU R12, [R1+0x410] ;  /* 0x00041000010c7983 */ /* 0x000f240000300800 */
[----:B------:R-:W4:Y:S01]  /*214f0*/  LDL.LU R13, [R1+0x414] ;  /* 0x00041400010d7983 */ /* 0x000f220000300800 */
[----:B------:R-:W4:Y:S01]  /*21500*/  LDL.LU R14, [R1+0x418] ;  /* 0x00041800010e7983 */ /* 0x000f220000300800 */
[----:B------:R-:W4:Y:S02]  /*21510*/  LDL.LU R15, [R1+0x41c] ;  /* 0x00041c00010f7983 */ /* 0x000f240000300800 */
[----:B---3--:R0:W-:Y:S02]  /*21520*/  STL.64 [R1+0x1388], R6 ;  /* 0x0013880601007387 */ /* 0x0081e40000100a00 */
[----:B------:R-:W-:Y:S01]  /*21530*/  STL.64 [R1+0x1380], R4 ;  /* 0x0013800401007387 */ /* 0x000fe20000100a00 */
[----:B0-----:R-:W3:Y:S01]  /*21540*/  LDL R6, [R1+0x28] ;  /* 0x0000280001067983 */ /* 0x001ee20000100800 */
[----:B------:R-:W-:-:S02]  /*21550*/  IMAD.MOV.U32 R7, RZ, RZ, R2 ;  /* 0x000000ffff077224 */ /* 0x000fc400078e0002 */
[----:B------:R-:W2:Y:S02]  /*21560*/  LDL.LU R2, [R1+0x14a4] ;  /* 0x0014a40001027983 */ /* 0x000ea40000300800 */
[----:B------:R-:W2:Y:S01]  /*21570*/  LDL.LU R8, [R1+0x3b0] ;  /* 0x0003b00001087983 */ /* 0x000ea20000300800 */
[----:B------:R-:W2:Y:S01]  /*21580*/  LDL.LU R9, [R1+0x3b4] ;  /* 0x0003b40001097983 */ /* 0x000ea20000300800 */
[----:B------:R-:W2:Y:S02]  /*21590*/  LDL.LU R10, [R1+0x3b8] ;  /* 0x0003b800010a7983 */ /* 0x000ea40000300800 */
[----:B------:R-:W2:Y:S02]  /*215a0*/  LDL.LU R11, [R1+0x3bc] ;  /* 0x0003bc00010b7983 */ /* 0x000ea40000300800 */
[----:B--2---:R0:W-:Y:S01]  /*215b0*/  STL.64 [R1+0x1430], R10 ;  /* 0x0014300a01007387 */ /* 0x0041e20000100a00 */
[----:B------:R-:W-:Y:S03]  /*215c0*/  STL.64 [R1+0x1428], R8 ;  /* 0x0014280801007387 */ /* 0x000fe60000100a00 */
[----:B0-----:R-:W2:Y:S04]  /*215d0*/  LDL.64 R10, [R1+0x58] ;  /* 0x00005800010a7983 */ /* 0x001ea80000100a00 */
[----:B--2---:R0:W-:Y:S02]  /*215e0*/  STL.64 [R1+0x1440], R10 ;  /* 0x0014400a01007387 */ /* 0x0041e40000100a00 */
[----:B0-----:R-:W-:-:S02]  /*215f0*/  IMAD.MOV.U32 R10, RZ, RZ, R3 ;  /* 0x000000ffff0a7224 */ /* 0x001fc400078e0003 */
[----:B------:R-:W-:Y:S01]  /*21600*/  IMAD.MOV.U32 R11, RZ, RZ, R29 ;  /* 0x000000ffff0b7224 */ /* 0x000fe200078e001d */
[----:B------:R-:W2:Y:S06]  /*21610*/  LDL.LU R3, [R1+0x14a0] ;  /* 0x0014a00001037983 */ /* 0x000eac0000300800 */
[C---:B------:R-:W-:Y:S01]  /*21620*/  HMMA.16816.F32.BF16 R8, R16.reuse, R10, R20 ;  /* 0x0000000a1008723c */ /* 0x040fe20000041814 */
[----:B------:R-:W3:Y:S01]  /*21630*/  LDL.LU.64 R22, [R1+0x1498] ;  /* 0x0014980001167983 */ /* 0x000ee20000300a00 */
[----:B------:R-:W3:Y:S11]  /*21640*/  LDL.LU.64 R20, [R1+0x1490] ;  /* 0x0014900001147983 */ /* 0x000ef60000300a00 */
[----:B------:R-:W-:Y:S10]  /*21650*/  @!UPT UIADD3 URZ, URZ, URZ, URZ ;  /* 0x0000003f3f3ff290 */ /* 0x000ff4000fffe03f */
[----:B------:R-:W-:Y:S01]  /*21660*/  STL.64 [R1+0x3f0], R8 ;  /* 0x0003f00801007387 */ /* 0x000fe20000100a00 */
[----:B------:R-:W-:Y:S01]  /*21670*/  STL.64 [R1+0x3f8], R10 ;  /* 0x0003f80a01007387 */ /* 0x000fe20000100a00 */
[C---:B---3--:R-:W-:Y:S11]  /*21680*/  HMMA.16816.F32.BF16 R20, R16.reuse, R6, R20 ;  /* 0x000000061014723c */ /* 0x048ff60000041814 */
[----:B------:R-:W-:Y:S11]  /*21690*/  @!UPT UIADD3 URZ, URZ, URZ, URZ ;  /* 0x0000003f3f3ff290 */ /* 0x000ff6000fffe03f */
[----:B------:R-:W-:Y:S01]  /*216a0*/  @!UPT UIADD3 URZ, URZ, URZ, URZ ;  /* 0x0000003f3f3ff290 */ /* 0x000fe2000fffe03f */
[----:B------:R-:W-:Y:S01]  /*216b0*/  STL.64 [R1+0x350], R20 ;  /* 0x0003501401007387 */ /* 0x000fe20000100a00 */
[----:B------:R0:W-:Y:S03]  /*216c0*/  STL.64 [R1+0x358], R22 ;  /* 0x0003581601007387 */ /* 0x0001e60000100a00 */
[----:B0-----:R-:W3:Y:S01]  /*216d0*/  LDL.LU.64 R22, [R1+0x1488] ;  /* 0x0014880001167983 */ /* 0x001ee20000300a00 */
[----:B------:R0:W-:Y:S02]  /*216e0*/  STL.64 [R1+0x1438], R6 ;  /* 0x0014380601007387 */ /* 0x0001e40000100a00 */
[----:B------:R-:W2:Y:S02]  /*216f0*/  LDL.LU R4, [R1+0x3c0] ;  /* 0x0003c00001047983 */ /* 0x000ea40000300800 */
[----:B------:R-:W2:Y:S01]  /*21700*/  LDL.LU R5, [R1+0x3c4] ;  /* 0x0003c40001057983 */ /* 0x000ea20000300800 */
[----:B0-----:R-:W2:Y:S01]  /*21710*/  LDL.LU R6, [R1+0x3c8] ;  /* 0x0003c80001067983 */ /* 0x001ea20000300800 */
[----:B------:R-:W2:Y:S01]  /*21720*/  LDL.LU R7, [R1+0x3cc] ;  /* 0x0003cc0001077983 */ /* 0x000ea20000300800 */
[C---:B---3--:R-:W-:Y:S02]  /*21730*/  HMMA.16816.F32.BF16 R24, R16.reuse, R22, R24 ;  /* 0x000000161018723c */ /* 0x048fe40000041818 */
[----:B--2---:R-:W-:Y:S01]  /*21740*/  STL.64 [R1+0x1450], R6 ;  /* 0x0014500601007387 */ /* 0x004fe20000100a00 */
[----:B------:R0:W-:Y:S03]  /*21750*/  STL.64 [R1+0x1448], R4 ;  /* 0x0014480401007387 */ /* 0x0001e60000100a00 */
[----:B0-----:R-:W2:Y:S01]  /*21760*/  LDL.LU R4, [R1+0x3d0] ;  /* 0x0003d00001047983 */ /* 0x001ea20000300800 */
[----:B------:R-:W2:Y:S02]  /*21770*/  LDL.LU R5, [R1+0x3d4] ;  /* 0x0003d40001057983 */ /* 0x000ea40000300800 */
[----:B------:R-:W2:Y:S02]  /*21780*/  LDL.LU R6, [R1+0x3d8] ;  /* 0x0003d80001067983 */ /* 0x000ea40000300800 */
[----:B------:R-:W2:Y:S11]  /*21790*/  LDL.LU R7, [R1+0x3dc] ;  /* 0x0003dc0001077983 */ /* 0x000eb60000300800 */
[----:B------:R-:W-:Y:S01]  /*217a0*/  @!UPT UIADD3 URZ, URZ, URZ, URZ ;  /* 0x0000003f3f3ff290 */ /* 0x000fe2000fffe03f */
[----:B------:R-:W-:Y:S01]  /*217b0*/  STL.64 [R1+0x340], R24 ;  /* 0x0003401801007387 */ /* 0x000fe20000100a00 */
[----:B------:R0:W-:Y:S03]  /*217c0*/  STL.64 [R1+0x348], R26 ;  /* 0x0003481a01007387 */ /* 0x0001e60000100a00 */
[----:B0-----:R-:W4:Y:S01]  /*217d0*/  LDL.LU.64 R26, [R1+0x1480] ;  /* 0x00148000011a7983 */ /* 0x001f220000300a00 */
[----:B------:R0:W-:Y:S03]  /*217e0*/  STL.64 [R1+0x1408], R22 ;  /* 0x0014081601007387 */ /* 0x0001e60000100a00 */
[----:B0-----:R-:W3:Y:S01]  /*217f0*/  LDL.64 R22, [R1+0x38] ;  /* 0x0000380001167983 */ /* 0x001ee20000100a00 */
[C---:B----4-:R-:W-:Y:S03]  /*21800*/  HMMA.16816.F32.BF16 R24, R16.reuse, R26, R12 ;  /* 0x0000001a1018723c */ /* 0x050fe6000004180c */
[----:B---3--:R0:W-:Y:S04]  /*21810*/  STL.64 [R1+0x1420], R22 ;  /* 0x0014201601007387 */ /* 0x0081e80000100a00 */
[----:B0-----:R-:W3:Y:S01]  /*21820*/  LDL.64 R22, [R1+0x48] ;  /* 0x0000480001167983 */ /* 0x001ee20000100a00 */
[----:B------:R-:W4:Y:S02]  /*21830*/  LDL.LU.64 R14, [R1+0x1478] ;  /* 0x00147800010e7983 */ /* 0x000f240000300a00 */
[----:B------:R-:W4:Y:S11]  /*21840*/  LDL.LU.64 R12, [R1+0x1470] ;  /* 0x00147000010c7983 */ /* 0x000f360000300a00 */
[----:B------:R-:W-:Y:S02]  /*21850*/  @!UPT UIADD3 URZ, URZ, URZ, URZ ;  /* 0x0000003f3f3ff290 */ /* 0x000fe4000fffe03f */
[----:B------:R-:W-:Y:S01]  /*21860*/  STL.64 [R1+0x250], R24 ;  /* 0x0002501801007387 */ /* 0x000fe20000100a00 */
[----:B------:R0:W-:Y:S04]  /*21870*/  STL.64 [R1+0x258], R26 ;  /* 0x0002581a01007387 */ /* 0x0001e80000100a00 */
[----:B0-----:R-:W4:Y:S02]  /*21880*/  LDL.LU.64 R26, [R1+0x1468] ;  /* 0x00146800011a7983 */ /* 0x001f240000300a00 */
[----:B----4-:R-:W-:Y:S02]  /*21890*/  HMMA.16816.F32.BF16 R16, R16, R26, R12 ;  /* 0x0000001a1010723c */ /* 0x010fe4000004180c */
[----:B------:R-:W2:Y:S01]  /*218a0*/  LDL.LU.64 R14, [R1+0x1460] ;  /* 0x00146000010e7983 */ /* 0x000ea20000300a00 */
[----:B------:R-:W2:Y:S02]  /*218b0*/  LDL.LU.64 R12, [R1+0x1458] ;  /* 0x00145800010c7983 */ /* 0x000ea40000300a00 */
[----:B------:R0:W-:Y:S02]  /*218c0*/  STL.64 [R1+0x13f8], R26 ;  /* 0x0013f81a01007387 */ /* 0x0001e40000100a00 */
[----:B------:R-:W4:Y:S11]  /*218d0*/  LDL.LU R24, [R1+0x390] ;  /* 0x0003900001187983 */ /* 0x000f360000300800 */
[----:B------:R-:W-:Y:S05]  /*218e0*/  @!UPT UIADD3 URZ, URZ, URZ, URZ ;  /* 0x0000003f3f3ff290 */ /* 0x000fea000fffe03f */
[----:B------:R-:W-:Y:S01]  /*218f0*/  STL.64 [R1+0x240], R16 ;  /* 0x0002401001007387 */ /* 0x000fe20000100a00 */
[----:B------:R-:W-:Y:S02]  /*21900*/  STL.64 [R1+0x248], R18 ;  /* 0x0002481201007387 */ /* 0x000fe40000100a00 */
[----:B------:R-:W4:Y:S02]  /*21910*/  LDL.LU R25, [R1+0x394] ;  /* 0x0003940001197983 */ /* 0x000f240000300800 */
[----:B0-----:R-:W2:Y:S01]  /*21920*/  LDL.LU R26, [R1+0x398] ;  /* 0x00039800011a7983 */ /* 0x001ea20000300800 */
[----:B------:R-:W2:Y:S01]  /*21930*/  LDL.LU R27, [R1+0x39c] ;  /* 0x00039c00011b7983 */ /* 0x000ea20000300800 */
[----:B------:R-:W-:Y:S02]  /*21940*/  IMAD.MOV.U32 R10, RZ, RZ, R28 ;  /* 0x000000ffff0a7224 */ /* 0x000fe400078e001c */
[----:B------:R-:W-:Y:S01]  /*21950*/  IMAD.MOV.U32 R11, RZ, RZ, R0 ;  /* 0x000000ffff0b7224 */ /* 0x000fe200078e0000 */
[----:B--2---:R-:W-:Y:S01]  /*21960*/  STL.64 [R1+0x1418], R26 ;  /* 0x0014181a01007387 */ /* 0x004fe20000100a00 */
[----:B----4-:R0:W-:Y:S03]  /*21970*/  STL.64 [R1+0x1410], R24 ;  /* 0x0014101801007387 */ /* 0x0101e60000100a00 */
[----:B0-----:R-:W2:Y:S01]  /*21980*/  LDL.LU R24, [R1+0x3a0] ;  /* 0x0003a00001187983 */ /* 0x001ea20000300800 */
[----:B------:R-:W2:Y:S02]  /*21990*/  LDL.LU R25, [R1+0x3a4] ;  /* 0x0003a40001197983 */ /* 0x000ea40000300800 */
[----:B------:R-:W2:Y:S02]  /*219a0*/  LDL.LU R26, [R1+0x3a8] ;  /* 0x0003a800011a7983 */ /* 0x000ea40000300800 */
[----:B------:R-:W2:Y:S01]  /*219b0*/  LDL.LU R27, [R1+0x3ac] ;  /* 0x0003ac00011b7983 */ /* 0x000ea20000300800 */
[----:B------:R-:W4:Y:S01]  /*219c0*/  LDL.LU.64 R18, [R1+0x8] ;  /* 0x0000080001127983 */ /* 0x000f220000300a00 */
[C---:B------:R-:W-:Y:S03]  /*219d0*/  HMMA.16816.F32.BF16 R8, R12.reuse, R10, R4 ;  /* 0x0000000a0c08723c */ /* 0x040fe60000041804 */
[----:B----4-:R0:W-:Y:S01]  /*219e0*/  STL.64 [R1+0x1400], R18 ;  /* 0x0014001201007387 */ /* 0x0101e20000100a00 */
[----:B------:R-:W4:Y:S02]  /*219f0*/  LDL.LU R16, [R1+0x380] ;  /* 0x0003800001107983 */ /* 0x000f240000300800 */
[----:B------:R-:W4:Y:S01]  /*21a00*/  LDL.LU R17, [R1+0x384] ;  /* 0x0003840001117983 */ /* 0x000f220000300800 */
[----:B0-----:R-:W4:Y:S01]  /*21a10*/  LDL.LU R18, [R1+0x388] ;  /* 0x0003880001127983 */ /* 0x001f220000300800 */
[----:B------:R-:W4:Y:S02]  /*21a20*/  LDL.LU R19, [R1+0x38c] ;  /* 0x00038c0001137983 */ /* 0x000f240000300800 */
[----:B------:R-:W2:Y:S02]  /*21a30*/  LDL.LU.64 R6, [R1+0x1450] ;  /* 0x0014500001067983 */ /* 0x000ea40000300a00 */
[----:B------:R-:W2:Y:S11]  /*21a40*/  LDL.LU.64 R4, [R1+0x1448] ;  /* 0x0014480001047983 */ /* 0x000eb60000300a00 */
[----:B------:R-:W-:Y:S01]  /*21a50*/  STL.64 [R1+0x680], R8 ;  /* 0x0006800801007387 */ /* 0x000fe20000100a00 */
[----:B------:R0:W-:Y:S03]  /*21a60*/  STL.64 [R1+0x688], R10 ;  /* 0x0006880a01007387 */ /* 0x0001e60000100a00 */
[----:B0-----:R-:W2:Y:S02]  /*21a70*/  LDL.LU.64 R10, [R1+0x1440] ;  /* 0x00144000010a7983 */ /* 0x001ea40000300a00 */
[C---:B--2---:R-:W-:Y:S01]  /*21a80*/  HMMA.16816.F32.BF16 R4, R12.reuse, R10, R4 ;  /* 0x0000000a0c04723c */ /* 0x044fe20000041804 */
[----:B------:R-:W-:Y:S11]  /*21a90*/  IMAD.MOV.U32 R0, RZ, RZ, R11 ;  /* 0x000000ffff007224 */ /* 0x000ff600078e000b */
[----:B------:R-:W-:Y:S11]  /*21aa0*/  @!UPT UIADD3 URZ, URZ, URZ, URZ ;  /* 0x0000003f3f3ff290 */ /* 0x000ff6000fffe03f */
[----:B------:R0:W-:Y:S01]  /*21ab0*/  STL.64 [R1+0x670], R4 ;  /* 0x0006700401007387 */ /* 0x0001e20000100a00 */
[----:B------:R1:W-:Y:S02]  /*21ac0*/  STL.64 [R1+0x678], R6 ;  /* 0x0006780601007387 */ /* 0x0003e40000100a00 */
[----:B0-----:R-:W-:Y:S01]  /*21ad0*/  IMAD.MOV.U32 R4, RZ, RZ, R10 ;  /* 0x000000ffff047224 */ /* 0x001fe200078e000a */
[----:B-1----:R-:W2:Y:S01]  /*21ae0*/  LDL.LU.64 R6, [R1+0x1438] ;  /* 0x0014380001067983 */ /* 0x002ea20000300a00 */
[----:B------:R-:W2:Y:S02]  /*21af0*/  LDL.LU.64 R10, [R1+0x1430] ;  /* 0x00143000010a7983 */ /* 0x000ea40000300a00 */
[----:B------:R-:W2:Y:S02]  /*21b00*/  LDL.LU.64 R8, [R1+0x1428] ;  /* 0x0014280001087983 */ /* 0x000ea40000300a00 */
[----:B---3--:R-:W-:Y:S01]  /*21b10*/  IMAD.MOV.U32 R5, RZ, RZ, R23 ;  /* 0x000000ffff057224 */ /* 0x008fe200078e0017 */
[C---:B--2---:R-:W-:Y:S11]  /*21b20*/  HMMA.16816.F32.BF16 R8, R12.reuse, R22, R8 ;  /* 0x000000160c08723c */ /* 0x044ff60000041808 */
[----:B------:R-:W-:Y:S11]  /*21b30*/  @!UPT UIADD3 URZ, URZ, URZ, URZ ;  /* 0x0000003f3f3ff290 */ /* 0x000ff6000fffe03f */
[----:B------:R-:W-:Y:S01]  /*21b40*/  @!UPT UIADD3 URZ, URZ, URZ, URZ ;  /* 0x0000003f3f3ff290 */ /* 0x000fe2000fffe03f */
[----:B------:R0:W-:Y:S01]  /*21b50*/  STL.64 [R1+0x660], R8 ;  /* 0x0006600801007387 */ /* 0x0001e20000100a00 */
[----:B------:R-:W-:Y:S02]  /*21b60*/  STL.64 [R1+0x668], R10 ;  /* 0x0006680a01007387 */ /* 0x000fe40000100a00 */
[----:B0-----:R-:W-:Y:S02]  /*21b70*/  IMAD.MOV.U32 R8, RZ, RZ, R22 ;  /* 0x000000ffff087224 */ /* 0x001fe400078e0016 */
        /* <DEDUP_REMOVED lines=9> */
[----:B------:R-:W-:Y:S02]  /*21c10*/  IMAD.MOV.U32 R9, RZ, RZ, R23 ;  /* 0x000000ffff097224 */ /* 0x000fe400078e0017 */
[----:B------:R-:W4:Y:S01]  /*21c20*/  LDL.LU.64 R22, [R1+0x1408] ;  /* 0x0014080001167983 */ /* 0x000f220000300a00 */
[----:B------:R0:W-:Y:S01]  /*21c30*/  STL.64 [R1+0x1398], R6 ;  /* 0x0013980601007387 */ /* 0x0001e20000100a00 */
[C---:B--2---:R-:W-:Y:S08]  /*21c40*/  HMMA.16816.F32.BF16 R24, R12.reuse, R6, R24 ;  /* 0x000000060c18723c */ /* 0x044ff00000041818 */
[----:B----4-:R-:W-:Y:S01]  /*21c50*/  HMMA.16816.F32.BF16 R16, R12, R22, R16 ;  /* 0x000000160c10723c */ /* 0x010fe20000041810 */
[----:B0-----:R-:W-:-:S02]  /*21c60*/  IMAD.MOV.U32 R6, RZ, RZ, R10 ;  /* 0x000000ffff067224 */ /* 0x001fc400078e000a */
[----:B------:R-:W-:Y:S11]  /*21c70*/  IMAD.MOV.U32 R7, RZ, RZ, R9 ;  /* 0x000000ffff077224 */ /* 0x000ff600078e0009 */
[----:B------:R-:W-:Y:S01]  /*21c80*/  @!UPT UIADD3 URZ, URZ, URZ, URZ ;  /* 0x0000003f3f3ff290 */ /* 0x000fe2000fffe03f */
[----:B------:R-:W-:Y:S01]  /*21c90*/  STL.64 [R1+0x230], R24 ;  /* 0x0002301801007387 */ /* 0x000fe20000100a00 */
[----:B------:R-:W-:Y:S02]  /*21ca0*/  STL.64 [R1+0x238], R26 ;  /* 0x0002381a01007387 */ /* 0x000fe40000100a00 */
[----:B------:R0:W-:Y:S02]  /*21cb0*/  STL.64 [R1+0x13b0], R6 ;  /* 0x0013b00601007387 */ /* 0x0001e40000100a00 */
[----:B0-----:R-:W-:Y:S02]  /*21cc0*/  IMAD.MOV.U32 R6, RZ, RZ, R8 ;  /* 0x000000ffff067224 */ /* 0x001fe400078e0008 */
[----:B------:R-:W-:-:S05]  /*21cd0*/  IMAD.MOV.U32 R7, RZ, RZ, R5 ;  /* 0x000000ffff077224 */ /* 0x000fca00078e0005 */
[----:B------:R0:W-:Y:S01]  /*21ce0*/  STL.64 [R1+0x13c8], R6 ;  /* 0x0013c80601007387 */ /* 0x0001e20000100a00 */
[----:B------:R-:W2:Y:S02]  /*21cf0*/  LDL.LU R24, [R1+0x370] ;  /* 0x0003700001187983 */ /* 0x000ea40000300800 */
[----:B------:R-:W2:Y:S02]  /*21d00*/  LDL.LU R25, [R1+0x374] ;  /* 0x0003740001197983 */ /* 0x000ea40000300800 */
[----:B------:R-:W2:Y:S01]  /*21d10*/  LDL.LU R26, [R1+0x378] ;  /* 0x00037800011a7983 */ /* 0x000ea20000300800 */
[----:B------:R-:W2:Y:S01]  /*21d20*/  LDL.LU R27, [R1+0x37c] ;  /* 0x00037c00011b7983 */ /* 0x000ea20000300800 */
[----:B------:R-:W3:Y:S02]  /*21d30*/  LDL.LU R8, [R1+0x2d0] ;  /* 0x0002d00001087983 */ /* 0x000ee40000300800 */
[----:B------:R-:W3:Y:S02]  /*21d40*/  LDL.LU R9, [R1+0x2d4] ;  /* 0x0002d40001097983 */ /* 0x000ee40000300800 */
[----:B------:R-:W3:Y:S01]  /*21d50*/  LDL.LU R10, [R1+0x2d8] ;  /* 0x0002d800010a7983 */ /* 0x000ee20000300800 */
[----:B------:R-:W3:Y:S01]  /*21d60*/  LDL.LU R11, [R1+0x2dc] ;  /* 0x0002dc00010b7983 */ /* 0x000ee20000300800 */
[----:B0-----:R-:W-:-:S02]  /*21d70*/  IMAD.MOV.U32 R6, RZ, RZ, R4 ;  /* 0x000000ffff067224 */ /* 0x001fc400078e0004 */
[----:B------:R-:W-:-:S05]  /*21d80*/  IMAD.MOV.U32 R7, RZ, RZ, R0 ;  /* 0x000000ffff077224 */ /* 0x000fca00078e0000 */
[----:B------:R0:W-:Y:S01]  /*21d90*/  STL.64 [R1+0x13e0], R6 ;  /* 0x0013e00601007387 */ /* 0x0001e20000100a00 */
[----:B------:R-:W4:Y:S02]  /*21da0*/  LDL.LU R4, [R1+0x2c0] ;  /* 0x0002c00001047983 */ /* 0x000f240000300800 */
[----:B------:R-:W4:Y:S01]  /*21db0*/  LDL.LU R5, [R1+0x2c4] ;  /* 0x0002c40001057983 */ /* 0x000f220000300800 */
[----:B0-----:R-:W4:Y:S01]  /*21dc0*/  LDL.LU R6, [R1+0x2c8] ;  /* 0x0002c80001067983 */ /* 0x001f220000300800 */
[----:B------:R-:W4:Y:S02]  /*21dd0*/  LDL.LU R7, [R1+0x2cc] ;  /* 0x0002cc0001077983 */ /* 0x000f240000300800 */
[----:B------:R-:W-:Y:S02]  /*21de0*/  STL.64 [R1+0x140], R16 ;  /* 0x0001401001007387 */ /* 0x000fe40000100a00 */
[----:B------:R0:W-:Y:S02]  /*21df0*/  STL.64 [R1+0x148], R18 ;  /* 0x0001481201007387 */ /* 0x0001e40000100a00 */
        /* <DEDUP_REMOVED lines=24> */
[----:B------:R-:W2:Y:S02]  /*21f80*/  LDL.LU R23, [R1+0x2bc] ;  /* 0x0002bc0001177983 */ /* 0x000ea40000300800 */
[----:B------:R-:W-:Y:S01]  /*21f90*/  STL.64 [R1+0x130], R24 ;  /* 0x0001301801007387 */ /* 0x000fe20000100a00 */
[----:B------:R0:W-:Y:S03]  /*21fa0*/  STL.64 [R1+0x138], R26 ;  /* 0x0001381a01007387 */ /* 0x0001e60000100a00 */
[----:B0-----:R-:W3:Y:S02]  /*21fb0*/  LDL.LU.64 R26, [R1+0x13f8] ;  /* 0x0013f800011a7983 */ /* 0x001ee40000300a00 */
[----:B---3--:R-:W-:Y:S02]  /*21fc0*/  HMMA.16816.F32.BF16 R12, R12, R26, R8 ;  /* 0x0000001a0c0c723c */ /* 0x008fe40000041808 */
        /* <DEDUP_REMOVED lines=38> */
[----:B0-----:R-:W3:Y:S01]  /*22230*/  LDL.LU.64 R6, [R1+0x1388] ;  /* 0x0013880001067983 */ /* 0x001ee20000300a00 */
[----:B------:R-:W3:Y:S02]  /*22240*/  LDL.LU.64 R4, [R1+0x1380] ;  /* 0x0013800001047983 */ /* 0x000ee40000300a00 */
        /* <DEDUP_REMOVED lines=16> */
[----:B0-----:R-:W-:-:S05]  /*22350*/  IMAD.MOV.U32 R21, RZ, RZ, R18 ;  /* 0x000000ffff157224 */ /* 0x001fca00078e0012 */
[----:B------:R0:W-:Y:S01]  /*22360*/  STL [R1+0x1348], R21 ;  /* 0x0013481501007387 */ /* 0x0001e20000100800 */
[----:B------:R-:W2:Y:S03]  /*22370*/  LDL.LU R20, [R1+0x1a0] ;  /* 0x0001a00001147983 */ /* 0x000ea60000300800 */
[----:B0-----:R-:W2:Y:S01]  /*22380*/  LDL.LU R21, [R1+0x1a4] ;  /* 0x0001a40001157983 */ /* 0x001ea20000300800 */
[----:B------:R-:W2:Y:S02]  /*22390*/  LDL.LU R22, [R1+0x1a8] ;  /* 0x0001a80001167983 */ /* 0x000ea40000300800 */
[----:B------:R-:W2:Y:S02]  /*223a0*/  LDL.LU R23, [R1+0x1ac] ;  /* 0x0001ac0001177983 */ /* 0x000ea40000300800 */
[----:B------:R-:W3:Y:S01]  /*223b0*/  LDL.LU.64 R6, [R1+0x1358] ;  /* 0x0013580001067983 */ /* 0x000ee20000300a00 */
[----:B------:R-:W3:Y:S01]  /*223c0*/  LDL.LU.64 R4, [R1+0x1350] ;  /* 0x0013500001047983 */ /* 0x000ee20000300a00 */
[----:B------:R0:W-:Y:S02]  /*223d0*/  STL.64 [R1+0x4a0], R8 ;  /* 0x0004a00801007387 */ /* 0x0001e40000100a00 */
[----:B------:R1:W-:Y:S01]  /*223e0*/  STL.64 [R1+0x4a8], R10 ;  /* 0x0004a80a01007387 */ /* 0x0003e20000100a00 */
[----:B0-----:R-:W3:Y:S01]  /*223f0*/  LDL.LU R8, [R1+0x1b0] ;  /* 0x0001b00001087983 */ /* 0x001ee20000300800 */
[----:B------:R-:W3:Y:S02]  /*22400*/  LDL.LU R9, [R1+0x1b4] ;  /* 0x0001b40001097983 */ /* 0x000ee40000300800 */
[----:B-1----:R-:W3:Y:S02]  /*22410*/  LDL.LU R10, [R1+0x1b8] ;  /* 0x0001b800010a7983 */ /* 0x002ee40000300800 */
[----:B------:R-:W3:Y:S01]  /*22420*/  LDL.LU R11, [R1+0x1bc] ;  /* 0x0001bc00010b7983 */ /* 0x000ee20000300800 */
[----:B------:R3:W-:Y:S02]  /*22430*/  STL.64 [R1+0x12f8], R26 ;  /* 0x0012f81a01007387 */ /* 0x0007e40000100a00 */
[----:B---3--:R-:W-:Y:S07]  /*22440*/  HMMA.16816.F32.BF16 R24, R4, R14, R8 ;  /* 0x0000000e0418723c */ /* 0x008fee0000041808 */
[----:B------:R-:W-:-:S02]  /*22450*/  IMAD.MOV.U32 R9, RZ, RZ, R14 ;  /* 0x000000ffff097224 */ /* 0x000fc400078e000e */
[----:B------:R-:W-:Y:S11]  /*22460*/  IMAD.MOV.U32 R8, RZ, RZ, R15 ;  /* 0x000000ffff087224 */ /* 0x000ff600078e000f */
[----:B------:R-:W-:Y:S03]  /*22470*/  @!UPT UIADD3 URZ, URZ, URZ, URZ ;  /* 0x0000003f3f3ff290 */ /* 0x000fe6000fffe03f */
[----:B------:R-:W-:Y:S01]  /*22480*/  STL.64 [R1+0x640], R24 ;  /* 0x0006401801007387 */ /* 0x000fe20000100a00 */
[----:B------:R-:W-:Y:S02]  /*22490*/  STL.64 [R1+0x648], R26 ;  /* 0x0006481a01007387 */ /* 0x000fe40000100a00 */
[----:B------:R0:W-:Y:S02]  /*224a0*/  STL.64 [R1+0x1330], R8 ;  /* 0x0013300801007387 */ /* 0x0001e40000100a00 */
[----:B------:R-:W-:Y:S01]  /*224b0*/  IMAD.MOV.U32 R12, RZ, RZ, R24 ;  /* 0x000000ffff0c7224 */ /* 0x000fe200078e0018 */
[----:B0-----:R-:W3:Y:S01]  /*224c0*/  LDL.LU R8, [R1+0x190] ;  /* 0x0001900001087983 */ /* 0x001ee20000300800 */
[----:B------:R-:W3:Y:S02]  /*224d0*/  LDL.LU R9, [R1+0x194] ;  /* 0x0001940001097983 */ /* 0x000ee40000300800 */
[----:B------:R-:W3:Y:S02]  /*224e0*/  LDL.LU R10, [R1+0x198] ;  /* 0x00019800010a7983 */ /* 0x000ee40000300800 */
[----:B------:R-:W3:Y:S01]  /*224f0*/  LDL.LU R11, [R1+0x19c] ;  /* 0x00019c00010b7983 */ /* 0x000ee20000300800 */
[----:B------:R-:W4:Y:S01]  /*22500*/  LDL.LU R24, [R1+0x180] ;  /* 0x0001800001187983 */ /* 0x000f220000300800 */
[----:B------:R-:W4:Y:S02]  /*22510*/  LDL.LU R25, [R1+0x184] ;  /* 0x0001840001197983 */ /* 0x000f240000300800 */
[----:B------:R-:W-:-:S02]  /*22520*/  IMAD.MOV.U32 R16, RZ, RZ, R27 ;  /* 0x000000ffff107224 */ /* 0x000fc400078e001b */
[----:B------:R-:W-:Y:S02]  /*22530*/  IMAD.MOV.U32 R15, RZ, RZ, R26 ;  /* 0x000000ffff0f7224 */ /* 0x000fe400078e001a */
[----:B------:R-:W-:Y:S02]  /*22540*/  IMAD.MOV.U32 R26, RZ, RZ, R3 ;  /* 0x000000ffff1a7224 */ /* 0x000fe400078e0003 */
[----:B------:R-:W-:-:S05]  /*22550*/  IMAD.MOV.U32 R27, RZ, RZ, R2 ;  /* 0x000000ffff1b7224 */ /* 0x000fca00078e0002 */
[----:B------:R0:W-:Y:S04]  /*22560*/  STL.64 [R1+0x1340], R26 ;  /* 0x0013401a01007387 */ /* 0x0001e80000100a00 */
[----:B----4-:R-:W-:Y:S01]  /*22570*/  STL.64 [R1+0x1338], R24 ;  /* 0x0013381801007387 */ /* 0x010fe20000100a00 */
[----:B0-----:R-:W3:Y:S02]  /*22580*/  LDL.LU.64 R26, [R1+0x48] ;  /* 0x00004800011a7983 */ /* 0x001ee40000300a00 */
[----:B------:R-:W-:Y:S02]  /*22590*/  STL [R1+0x1108], R12 ;  /* 0x0011080c01007387 */ /* 0x000fe40000100800 */
[----:B------:R0:W-:Y:S02]  /*225a0*/  STL [R1+0x1104], R15 ;  /* 0x0011040f01007387 */ /* 0x0001e40000100800 */
[----:B0-----:R-:W2:Y:S01]  /*225b0*/  LDL.LU.64 R14, [R1+0x58] ;  /* 0x00005800010e7983 */ /* 0x001ea20000300a00 */
[----:B------:R-:W-:Y:S01]  /*225c0*/  STL [R1+0x1100], R16 ;  /* 0x0011001001007387 */ /* 0x000fe20000100800 */
[C---:B--2---:R-:W-:Y:S11]  /*225d0*/  HMMA.16816.F32.BF16 R20, R4.reuse, R14, R20 ;  /* 0x0000000e0414723c */ /* 0x044ff60000041814 */
[----:B------:R-:W-:Y:S11]  /*225e0*/  @!UPT UIADD3 URZ, URZ, URZ, URZ ;  /* 0x0000003f3f3ff290 */ /* 0x000ff6000fffe03f */
[----:B------:R-:W-:Y:S01]  /*225f0*/  @!UPT UIADD3 URZ, URZ, URZ, URZ ;  /* 0x0000003f3f3ff290 */ /* 0x000fe2000fffe03f */
[----:B------:R0:W-:Y:S01]  /*22600*/  STL.64 [R1+0x630], R20 ;  /* 0x0006301401007387 */ /* 0x0001e20000100a00 */
[----:B------:R-:W-:Y:S03]  /*22610*/  STL.64 [R1+0x638], R22 ;  /* 0x0006381601007387 */ /* 0x000fe60000100a00 */
[----:B0-----:R-:W2:Y:S01]  /*22620*/  LDL.LU R21, [R1+0x1348] ;  /* 0x0013480001157983 */ /* 0x001ea20000300800 */
[----:B---3--:R-:W-:Y:S01]  /*22630*/  HMMA.16816.F32.BF16 R8, R4, R26, R8 ;  /* 0x0000001a0408723c */ /* 0x008fe20000041808 */
[----:B------:R-:W-:Y:S02]  /*22640*/  IMAD.MOV.U32 R13, RZ, RZ, R20 ;  /* 0x000000ffff0d7224 */ /* 0x000fe400078e0014 */
[----:B------:R-:W-:Y:S01]  /*22650*/  IMAD.MOV.U32 R17, RZ, RZ, R22 ;  /* 0x000000ffff117224 */ /* 0x000fe200078e0016 */
[----:B------:R-:W3:Y:S02]  /*22660*/  LDL.LU.64 R2, [R1+0x5f8] ;  /* 0x0005f80001027983 */ /* 0x000ee40000300a00 */
[----:B------:R0:W-:Y:S02]  /*22670*/  STL [R1+0x1110], R13 ;  /* 0x0011100d01007387 */ /* 0x0001e40000100800 */
[----:B------:R-:W-:-:S02]  /*22680*/  IMAD.MOV.U32 R28, RZ, RZ, R14 ;  /* 0x000000ffff1c7224 */ /* 0x000fc400078e000e */
[----:B------:R-:W-:Y:S01]  /*22690*/  IMAD.MOV.U32 R20, RZ, RZ, R26 ;  /* 0x000000ffff147224 */ /* 0x000fe200078e001a */
[----:B------:R-:W-:Y:S01]  /*226a0*/  STL [R1+0x110c], R17 ;  /* 0x00110c1101007387 */ /* 0x000fe20000100800 */
[----:B------:R-:W-:Y:S02]  /*226b0*/  IMAD.MOV.U32 R12, RZ, RZ, R15 ;  /* 0x000000ffff0c7224 */ /* 0x000fe400078e000f */
[----:B0-----:R-:W-:Y:S02]  /*226c0*/  IMAD.MOV.U32 R13, RZ, RZ, R27 ;  /* 0x000000ffff0d7224 */ /* 0x001fe400078e001b */
[----:B------:R-:W4:Y:S01]  /*226d0*/  LDL.LU.64 R26, [R1+0x1340] ;  /* 0x00134000011a7983 */ /* 0x000f220000300a00 */
[----:B------:R-:W4:Y:S02]  /*226e0*/  LDL.LU.64 R24, [R1+0x1338] ;  /* 0x0013380001187983 */ /* 0x000f240000300a00 */
[----:B------:R-:W-:-:S05]  /*226f0*/  IMAD.MOV.U32 R15, RZ, RZ, R19 ;  /* 0x000000ffff0f7224 */ /* 0x000fca00078e0013 */
[----:B------:R-:W-:Y:S01]  /*22700*/  IMAD.MOV.U32 R14, RZ, RZ, R8 ;  /* 0x000000ffff0e7224 */ /* 0x000fe200078e0008 */
[----:B------:R0:W-:Y:S01]  /*22710*/  STL.64 [R1+0x620], R8 ;  /* 0x0006200801007387 */ /* 0x0001e20000100a00 */
[----:B------:R-:W-:Y:S03]  /*22720*/  STL.64 [R1+0x628], R10 ;  /* 0x0006280a01007387 */ /* 0x000fe60000100a00 */
[----:B0-----:R-:W3:Y:S01]  /*22730*/  LDL.LU.64 R8, [R1+0x1330] ;  /* 0x0013300001087983 */ /* 0x001ee20000300a00 */
[----:B------:R2:W-:Y:S02]  /*22740*/  STL [R1+0x1118], R14 ;  /* 0x0011180e01007387 */ /* 0x0005e40000100800 */
[----:B--2---:R-:W-:-:S05]  /*22750*/  IMAD.MOV.U32 R14, RZ, RZ, R21 ;  /* 0x000000ffff0e7224 */ /* 0x004fca00078e0015 */
[----:B------:R-:W-:Y:S01]  /*22760*/  STL.64 [R1+0x1308], R14 ;  /* 0x0013080e01007387 */ /* 0x000fe20000100a00 */
[----:B------:R0:W-:Y:S03]  /*22770*/  STL.64 [R1+0x1300], R12 ;  /* 0x0013000c01007387 */ /* 0x0001e60000100a00 */
[----:B0-----:R-:W2:Y:S01]  /*22780*/  LDL.LU R12, [R1+0x160] ;  /* 0x00016000010c7983 */ /* 0x001ea20000300800 */
[----:B------:R-:W2:Y:S02]  /*22790*/  LDL.LU R13, [R1+0x164] ;  /* 0x00016400010d7983 */ /* 0x000ea40000300800 */
[----:B------:R-:W2:Y:S02]  /*227a0*/  LDL.LU R14, [R1+0x168] ;  /* 0x00016800010e7983 */ /* 0x000ea40000300800 */
[----:B------:R-:W2:Y:S02]  /*227b0*/  LDL.LU R15, [R1+0x16c] ;  /* 0x00016c00010f7983 */ /* 0x000ea40000300800 */
[----:B------:R-:W-:Y:S01]  /*227c0*/  IMAD.MOV.U32 R18, RZ, RZ, R10 ;  /* 0x000000ffff127224 */ /* 0x000fe200078e000a */
[----:B--2---:R0:W-:Y:S01]  /*227d0*/  STL.64 [R1+0x1318], R14 ;  /* 0x0013180e01007387 */ /* 0x0041e20000100a00 */
[----:B------:R-:W-:Y:S03]  /*227e0*/  STL.64 [R1+0x1310], R12 ;  /* 0x0013100c01007387 */ /* 0x000fe60000100a00 */
[----:B0-----:R-:W2:Y:S01]  /*227f0*/  LDL.LU.64 R14, [R1+0x28] ;  /* 0x00002800010e7983 */ /* 0x001ea20000300a00 */
[----:B------:R0:W-:Y:S03]  /*22800*/  STL [R1+0x1114], R18 ;  /* 0x0011141201007387 */ /* 0x0001e60000100800 */
[----:B0-----:R-:W4:Y:S02]  /*22810*/  LDL.LU.64 R18, [R1+0x38] ;  /* 0x0000380001127983 */ /* 0x001f240000300a00 */
[----:B----4-:R-:W-:Y:S01]  /*22820*/  HMMA.16816.F32.BF16 R24, R4, R18, R24 ;  /* 0x000000120418723c */ /* 0x010fe20000041818 */
[----:B------:R-:W-:-:S02]  /*22830*/  IMAD.MOV.U32 R22, RZ, RZ, R18 ;  /* 0x000000ffff167224 */ /* 0x000fc400078e0012 */
[----:B------:R-:W-:Y:S11]  /*22840*/  IMAD.MOV.U32 R21, RZ, RZ, R19 ;  /* 0x000000ffff157224 */ /* 0x000ff600078e0013 */
[----:B------:R-:W-:Y:S09]  /*22850*/  @!UPT UIADD3 URZ, URZ, URZ, URZ ;  /* 0x0000003f3f3ff290 */ /* 0x000ff2000fffe03f */
[----:B------:R-:W-:Y:S01]  /*22860*/  STL.64 [R1+0x610], R24 ;  /* 0x0006101801007387 */ /* 0x000fe20000100a00 */
[----:B------:R-:W-:Y:S02]  /*22870*/  STL.64 [R1+0x618], R26 ;  /* 0x0006181a01007387 */ /* 0x000fe40000100a00 */
[----:B------:R-:W-:Y:S02]  /*22880*/  STL [R1+0x1328], R22 ;  /* 0x0013281601007387 */ /* 0x000fe40000100800 */
[----:B------:R0:W-:Y:S02]  /*22890*/  STL.64 [R1+0x1320], R20 ;  /* 0x0013201401007387 */ /* 0x0001e40000100a00 */
[----:B0-----:R-:W4:Y:S01]  /*228a0*/  LDL.LU R20, [R1+0x170] ;  /* 0x0001700001147983 */ /* 0x001f220000300800 */
[----:B------:R-:W4:Y:S02]  /*228b0*/  LDL.LU R21, [R1+0x174] ;  /* 0x0001740001157983 */ /* 0x000f240000300800 */
[----:B------:R-:W4:Y:S02]  /*228c0*/  LDL.LU R22, [R1+0x178] ;  /* 0x0001780001167983 */ /* 0x000f240000300800 */
[----:B------:R-:W4:Y:S02]  /*228d0*/  LDL.LU R23, [R1+0x17c] ;  /* 0x00017c0001177983 */ /* 0x000f240000300800 */
[----:B------:R-:W-:-:S02]  /*228e0*/  IMAD.MOV.U32 R10, RZ, RZ, R24 ;  /* 0x000000ffff0a7224 */ /* 0x000fc400078e0018 */
[----:B------:R-:W-:Y:S02]  /*228f0*/  IMAD.MOV.U32 R11, RZ, RZ, R25 ;  /* 0x000000ffff0b7224 */ /* 0x000fe400078e0019 */
[----:B------:R-:W-:Y:S01]  /*22900*/  IMAD.MOV.U32 R19, RZ, RZ, R26 ;  /* 0x000000ffff137224 */ /* 0x000fe200078e001a */
[----:B------:R-:W-:Y:S02]  /*22910*/  STL [R1+0x1124], R10 ;  /* 0x0011240a01007387 */ /* 0x000fe40000100800 */
[----:B------:R-:W-:Y:S02]  /*22920*/  STL [R1+0x1120], R11 ;  /* 0x0011200b01007387 */ /* 0x000fe40000100800 */
[----:B------:R0:W-:Y:S02]  /*22930*/  STL [R1+0x111c], R19 ;  /* 0x00111c1301007387 */ /* 0x0001e40000100800 */
[----:B------:R-:W3:Y:S01]  /*22940*/  LDL.LU R16, [R1+0x80] ;  /* 0x0000800001107983 */ /* 0x000ee20000300800 */
[----:B------:R-:W3:Y:S01]  /*22950*/  LDL.LU R17, [R1+0x84] ;  /* 0x0000840001117983 */ /* 0x000ee20000300800 */
[----:B------:R-:W3:Y:S03]  /*22960*/  LDL.LU R18, [R1+0x88] ;  /* 0x0000880001127983 */ /* 0x000ee60000300800 */
[----:B0-----:R-:W3:Y:S01]  /*22970*/  LDL.LU R19, [R1+0x8c] ;  /* 0x00008c0001137983 */ /* 0x001ee20000300800 */
[----:B------:R-:W3:Y:S02]  /*22980*/  LDL.LU R24, [R1+0x150] ;  /* 0x0001500001187983 */ /* 0x000ee40000300800 */
[----:B------:R-:W3:Y:S02]  /*22990*/  LDL.LU R25, [R1+0x154] ;  /* 0x0001540001197983 */ /* 0x000ee40000300800 */
[----:B------:R-:W3:Y:S01]  /*229a0*/  LDL.LU R26, [R1+0x158] ;  /* 0x00015800011a7983 */ /* 0x000ee20000300800 */
[----:B------:R-:W3:Y:S01]  /*229b0*/  LDL.LU R27, [R1+0x15c] ;  /* 0x00015c00011b7983 */ /* 0x000ee20000300800 */
[----:B--2---:R-:W-:-:S02]  /*229c0*/  IMAD.MOV.U32 R11, RZ, RZ, R14 ;  /* 0x000000ffff0b7224 */ /* 0x004fc400078e000e */
[----:B------:R-:W-:Y:S01]  /*229d0*/  IMAD.MOV.U32 R10, RZ, RZ, R15 ;  /* 0x000000ffff0a7224 */ /* 0x000fe200078e000f */
[----:B----4-:R-:W-:Y:S01]  /*229e0*/  HMMA.16816.F32.BF16 R20, R4, R14, R20 ;  /* 0x0000000e0414723c */ /* 0x010fe20000041814 */
[----:B---3--:R0:W-:Y:S01]  /*229f0*/  STL.64 [R1+0x1288], R18 ;  /* 0x0012881201007387 */ /* 0x0081e20000100a00 */
[----:B------:R-:W-:Y:S02]  /*22a00*/  STL.64 [R1+0x1280], R16 ;  /* 0x0012801001007387 */ /* 0x000fe40000100a00 */
[----:B0-----:R-:W-:Y:S02]  /*22a10*/  IMAD.MOV.U32 R18, RZ, RZ, R0 ;  /* 0x000000ffff127224 */ /* 0x001fe400078e0000 */
[----:B------:R-:W2:Y:S11]  /*22a20*/  LDL.LU R0, [R1+0x132c] ;  /* 0x00132c0001007983 */ /* 0x000eb60000300800 */
[----:B------:R-:W-:Y:S06]  /*22a30*/  @!UPT UIADD3 URZ, URZ, URZ, URZ ;  /* 0x0000003f3f3ff290 */ /* 0x000fec000fffe03f */
[----:B------:R-:W-:Y:S02]  /*22a40*/  STL.64 [R1+0x510], R20 ;  /* 0x0005101401007387 */ /* 0x000fe40000100a00 */
[----:B------:R0:W-:Y:S02]  /*22a50*/  STL.64 [R1+0x518], R22 ;  /* 0x0005181601007387 */ /* 0x0001e40000100a00 */
[----:B0-----:R-:W3:Y:S01]  /*22a60*/  LDL.LU R22, [R1+0x1328] ;  /* 0x0013280001167983 */ /* 0x001ee20000300800 */
[----:B------:R-:W4:Y:S02]  /*22a70*/  LDL.LU.64 R20, [R1+0x1320] ;  /* 0x0013200001147983 */ /* 0x000f240000300a00 */
[----:B------:R-:W2:Y:S02]  /*22a80*/  LDL.LU.64 R14, [R1+0x1318] ;  /* 0x00131800010e7983 */ /* 0x000ea40000300a00 */
[----:B------:R-:W2:Y:S02]  /*22a90*/  LDL.LU.64 R12, [R1+0x1310] ;  /* 0x00131000010c7983 */ /* 0x000ea40000300a00 */
[----:B------:R-:W-:-:S07]  /*22aa0*/  IMAD.MOV.U32 R19, RZ, RZ, R29 ;  /* 0x000000ffff137224 */ /* 0x000fce00078e001d */
        /* <DEDUP_REMOVED lines=8> */
[----:B0-----:R-:W-:Y:S02]  /*22b30*/  IMAD.MOV.U32 R18, RZ, RZ, R11 ;  /* 0x000000ffff127224 */ /* 0x001fe400078e000b */
[----:B------:R-:W-:-:S05]  /*22b40*/  IMAD.MOV.U32 R19, RZ, RZ, R10 ;  /* 0x000000ffff137224 */ /* 0x000fca00078e000a */
[----:B------:R3:W-:Y:S01]  /*22b50*/  STL.64 [R1+0x12b0], R18 ;  /* 0x0012b01201007387 */ /* 0x0007e20000100a00 */
[----:B----4-:R-:W-:Y:S02]  /*22b60*/  IMAD.MOV.U32 R10, RZ, RZ, R20 ;  /* 0x000000ffff0a7224 */ /* 0x010fe400078e0014 */
[----:B---3--:R-:W-:Y:S02]  /*22b70*/  IMAD.MOV.U32 R18, RZ, RZ, R22 ;  /* 0x000000ffff127224 */ /* 0x008fe400078e0016 */
[----:B------:R-:W-:-:S05]  /*22b80*/  IMAD.MOV.U32 R19, RZ, RZ, R21 ;  /* 0x000000ffff137224 */ /* 0x000fca00078e0015 */
[----:B------:R0:W-:Y:S01]  /*22b90*/  STL.64 [R1+0x12c8], R18 ;  /* 0x0012c81201007387 */ /* 0x0001e20000100a00 */
[----:B------:R-:W3:Y:S02]  /*22ba0*/  LDL.LU R20, [R1+0xf0] ;  /* 0x0000f00001147983 */ /* 0x000ee40000300800 */
[----:B------:R-:W3:Y:S02]  /*22bb0*/  LDL.LU R21, [R1+0xf4] ;  /* 0x0000f40001157983 */ /* 0x000ee40000300800 */
[----:B------:R-:W3:Y:S01]  /*22bc0*/  LDL.LU R22, [R1+0xf8] ;  /* 0x0000f80001167983 */ /* 0x000ee20000300800 */
[----:B------:R-:W3:Y:S01]  /*22bd0*/  LDL.LU R23, [R1+0xfc] ;  /* 0x0000fc0001177983 */ /* 0x000ee20000300800 */
[----:B--2---:R-:W-:-:S05]  /*22be0*/  IMAD.MOV.U32 R11, RZ, RZ, R13 ;  /* 0x000000ffff0b7224 */ /* 0x004fca00078e000d */
[----:B------:R1:W-:Y:S01]  /*22bf0*/  STL.64 [R1+0x12d0], R10 ;  /* 0x0012d00a01007387 */ /* 0x0003e20000100a00 */
[----:B------:R-:W2:Y:S02]  /*22c00*/  LDL.LU R16, [R1+0xc0] ;  /* 0x0000c00001107983 */ /* 0x000ea40000300800 */
[----:B------:R-:W2:Y:S02]  /*22c10*/  LDL.LU R17, [R1+0xc4] ;  /* 0x0000c40001117983 */ /* 0x000ea40000300800 */
[----:B0-----:R-:W4:Y:S01]  /*22c20*/  LDL.LU R18, [R1+0xc8] ;  /* 0x0000c80001127983 */ /* 0x001f220000300800 */
[----:B------:R-:W4:Y:S01]  /*22c30*/  LDL.LU R19, [R1+0xcc] ;  /* 0x0000cc0001137983 */ /* 0x000f220000300800 */
[C---:B------:R-:W-:Y:S01]  /*22c40*/  HMMA.16816.F32.BF16 R24, R4.reuse, R14, R24 ;  /* 0x0000000e0418723c */ /* 0x040fe20000041818 */
[----:B-1----:R-:W-:Y:S02]  /*22c50*/  IMAD.MOV.U32 R11, RZ, RZ, R12 ;  /* 0x000000ffff0b7224 */ /* 0x002fe400078e000c */
[----:B----4-:R-:W-:Y:S01]  /*22c60*/  STL.64 [R1+0x12e0], R18 ;  /* 0x0012e01201007387 */ /* 0x010fe20000100a00 */
[----:B--2---:R0:W-:Y:S03]  /*22c70*/  STL.64 [R1+0x12d8], R16 ;  /* 0x0012d81001007387 */ /* 0x0041e60000100a00 */
[----:B0-----:R-:W2:Y:S01]  /*22c80*/  LDL.LU R16, [R1+0xd0] ;  /* 0x0000d00001107983 */ /* 0x001ea20000300800 */
[----:B------:R-:W2:Y:S02]  /*22c90*/  LDL.LU R17, [R1+0xd4] ;  /* 0x0000d40001117983 */ /* 0x000ea40000300800 */
[----:B------:R-:W2:Y:S02]  /*22ca0*/  LDL.LU R18, [R1+0xd8] ;  /* 0x0000d80001127983 */ /* 0x000ea40000300800 */
[----:B------:R-:W2:Y:S11]  /*22cb0*/  LDL.LU R19, [R1+0xdc] ;  /* 0x0000dc0001137983 */ /* 0x000eb60000300800 */
[----:B------:R-:W-:Y:S01]  /*22cc0*/  STL.64 [R1+0x4f0], R24 ;  /* 0x0004f01801007387 */ /* 0x000fe20000100a00 */
[----:B------:R0:W-:Y:S03]  /*22cd0*/  STL.64 [R1+0x4f8], R26 ;  /* 0x0004f81a01007387 */ /* 0x0001e60000100a00 */
[----:B0-----:R-:W3:Y:S01]  /*22ce0*/  LDL.LU.64 R26, [R1+0x12f8] ;  /* 0x0012f800011a7983 */ /* 0x001ee20000300a00 */
[----:B------:R0:W-:Y:S02]  /*22cf0*/  STL.64 [R1+0x1290], R14 ;  /* 0x0012900e01007387 */ /* 0x0001e40000100a00 */
[----:B------:R-:W4:Y:S02]  /*22d00*/  LDL.LU R12, [R1+0x90] ;  /* 0x00009000010c7983 */ /* 0x000f240000300800 */
[----:B------:R-:W4:Y:S01]  /*22d10*/  LDL.LU R13, [R1+0x94] ;  /* 0x00009400010d7983 */ /* 0x000f220000300800 */
[----:B0-----:R-:W2:Y:S01]  /*22d20*/  LDL.LU R14, [R1+0x98] ;  /* 0x00009800010e7983 */ /* 0x001ea20000300800 */
[----:B------:R-:W2:Y:S03]  /*22d30*/  LDL.LU R15, [R1+0x9c] ;  /* 0x00009c00010f7983 */ /* 0x000ea60000300800 */
[----:B--2---:R-:W-:Y:S01]  /*22d40*/  STL.64 [R1+0x12a8], R14 ;  /* 0x0012a80e01007387 */ /* 0x004fe20000100a00 */
[----:B----4-:R0:W-:Y:S03]  /*22d50*/  STL.64 [R1+0x12a0], R12 ;  /* 0x0012a00c01007387 */ /* 0x0101e60000100a00 */
[----:B0-----:R-:W2:Y:S01]  /*22d60*/  LDL.LU R12, [R1+0xa0] ;  /* 0x0000a000010c7983 */ /* 0x001ea20000300800 */
[----:B------:R-:W2:Y:S02]  /*22d70*/  LDL.LU R13, [R1+0xa4] ;  /* 0x0000a400010d7983 */ /* 0x000ea40000300800 */
[----:B------:R-:W4:Y:S02]  /*22d80*/  LDL.LU R14, [R1+0xa8] ;  /* 0x0000a800010e7983 */ /* 0x000f240000300800 */
[----:B------:R-:W4:Y:S01]  /*22d90*/  LDL.LU R15, [R1+0xac] ;  /* 0x0000ac00010f7983 */ /* 0x000f220000300800 */
[----:B---3--:R-:W-:Y:S01]  /*22da0*/  HMMA.16816.F32.BF16 R4, R4, R26, R20 ;  /* 0x0000001a0404723c */ /* 0x008fe20000041814 */
[----:B----4-:R-:W-:Y:S01]  /*22db0*/  STL.64 [R1+0x12c0], R14 ;  /* 0x0012c00e01007387 */ /* 0x010fe20000100a00 */
[----:B--2---:R0:W-:Y:S03]  /*22dc0*/  STL.64 [R1+0x12b8], R12 ;  /* 0x0012b80c01007387 */ /* 0x0041e60000100a00 */
[----:B0-----:R-:W2:Y:S01]  /*22dd0*/  LDL.LU R12, [R1+0xb0] ;  /* 0x0000b000010c7983 */ /* 0x001ea20000300800 */
[----:B------:R-:W2:Y:S02]  /*22de0*/  LDL.LU R13, [R1+0xb4] ;  /* 0x0000b400010d7983 */ /* 0x000ea40000300800 */
[----:B------:R-:W2:Y:S02]  /*22df0*/  LDL.LU R14, [R1+0xb8] ;  /* 0x0000b800010e7983 */ /* 0x000ea40000300800 */
[----:B------:R-:W2:Y:S01]  /*22e00*/  LDL.LU R15, [R1+0xbc] ;  /* 0x0000bc00010f7983 */ /* 0x000ea20000300800 */
[----:B------:R-:W3:Y:S01]  /*22e10*/  LDL.LU.64 R22, [R1+0x12f0] ;  /* 0x0012f00001167983 */ /* 0x000ee20000300a00 */
[----:B------:R-:W3:Y:S11]  /*22e20*/  LDL.LU.64 R20, [R1+0x12e8] ;  /* 0x0012e80001147983 */ /* 0x000ef60000300a00 */
[----:B------:R-:W-:Y:S02]  /*22e30*/  STL.64 [R1+0x480], R4 ;  /* 0x0004800401007387 */ /* 0x000fe40000100a00 */
[----:B------:R-:W-:Y:S01]  /*22e40*/  STL.64 [R1+0x488], R6 ;  /* 0x0004880601007387 */ /* 0x000fe20000100a00 */
[----:B------:R0:W-:Y:S01]  /*22e50*/  STL.64 [R1+0x1270], R26 ;  /* 0x0012701a01007387 */ /* 0x0001e20000100a00 */
[----:B------:R-:W4:Y:S02]  /*22e60*/  LDL.LU R24, [R1+0xe0] ;  /* 0x0000e00001187983 */ /* 0x000f240000300800 */
[----:B------:R-:W4:Y:S01]  /*22e70*/  LDL.LU R25, [R1+0xe4] ;  /* 0x0000e40001197983 */ /* 0x000f220000300800 */
[----:B0-----:R-:W4:Y:S01]  /*22e80*/  LDL.LU R26, [R1+0xe8] ;  /* 0x0000e800011a7983 */ /* 0x001f220000300800 */
[----:B------:R-:W4:Y:S02]  /*22e90*/  LDL.LU R27, [R1+0xec] ;  /* 0x0000ec00011b7983 */ /* 0x000f240000300800 */
[----:B------:R-:W-:-:S02]  /*22ea0*/  IMAD.MOV.U32 R6, RZ, RZ, R9 ;  /* 0x000000ffff067224 */ /* 0x000fc400078e0009 */
[----:B------:R-:W-:Y:S02]  /*22eb0*/  IMAD.MOV.U32 R7, RZ, RZ, R8 ;  /* 0x000000ffff077224 */ /* 0x000fe400078e0008 */
[----:B------:R-:W-:-:S07]  /*22ec0*/  IMAD.MOV.U32 R10, RZ, RZ, R28 ;  /* 0x000000ffff0a7224 */ /* 0x000fce00078e001c */
[C---:B---3--:R-:W-:Y:S08]  /*22ed0*/  HMMA.16816.F32.BF16 R8, R20.reuse, R10, R16 ;  /* 0x0000000a1408723c */ /* 0x048ff00000041810 */
[----:B----4-:R-:W-:Y:S11]  /*22ee0*/  HMMA.16816.F32.BF16 R4, R20, R6, R24 ;  /* 0x000000061404723c */ /* 0x010ff60000041818 */
[----:B------:R-:W-:Y:S05]  /*22ef0*/  @!UPT UIADD3 URZ, URZ, URZ, URZ ;  /* 0x0000003f3f3ff290 */ /* 0x000fea000fffe03f */
[----:B------:R-:W-:-:S07]  /*22f00*/  IMAD.MOV.U32 R25, RZ, RZ, R10 ;  /* 0x000000ffff197224 */ /* 0x000fce00078e000a */
[----:B------:R0:W-:Y:S01]  /*22f10*/  STL.64 [R1+0x5a0], R4 ;  /* 0x0005a00401007387 */ /* 0x0001e20000100a00 */
[----:B------:R-:W-:Y:S02]  /*22f20*/  IMAD.MOV.U32 R24, RZ, RZ, R6 ;  /* 0x000000ffff187224 */ /* 0x000fe400078e0006 */
[----:B------:R-:W-:Y:S02]  /*22f30*/  STL.64 [R1+0x5a8], R6 ;  /* 0x0005a80601007387 */ /* 0x000fe40000100a00 */
[----:B------:R-:W3:Y:S01]  /*22f40*/  LDL.LU.64 R26, [R1+0x5f0] ;  /* 0x0005f000011a7983 */ /* 0x000ee20000300a00 */
[----:B0-----:R-:W4:Y:S01]  /*22f50*/  LDL.LU.64 R4, [R1+0x5e8] ;  /* 0x0005e80001047983 */ /* 0x001f220000300a00 */
[----:B------:R0:W-:Y:S03]  /*22f60*/  STL [R1+0x1128], R24 ;  /* 0x0011281801007387 */ /* 0x0001e60000100800 */
[----:B0-----:R-:W2:Y:S01]  /*22f70*/  LDL.LU R24, [R1+0x7d0] ;  /* 0x0007d00001187983 */ /* 0x001ea20000300800 */
[----:B------:R-:W2:Y:S02]  /*22f80*/  LDL.LU.64 R18, [R1+0x12e0] ;  /* 0x0012e00001127983 */ /* 0x000ea40000300a00 */
[----:B------:R-:W2:Y:S02]  /*22f90*/  LDL.LU.64 R16, [R1+0x12d8] ;  /* 0x0012d80001107983 */ /* 0x000ea40000300a00 */
[----:B------:R-:W-:Y:S01]  /*22fa0*/  STL.64 [R1+0x560], R8 ;  /* 0x0005600801007387 */ /* 0x000fe20000100a00 */
[----:B------:R0:W-:Y:S04]  /*22fb0*/  STL.64 [R1+0x568], R10 ;  /* 0x0005680a01007387 */ /* 0x0001e80000100a00 */
[----:B0-----:R-:W2:Y:S01]  /*22fc0*/  LDL.LU.64 R10, [R1+0x12d0] ;  /* 0x0012d000010a7983 */ /* 0x001ea20000300a00 */
[----:B------:R-:W-:Y:S01]  /*22fd0*/  STL [R1+0x112c], R25 ;  /* 0x00112c1901007387 */ /* 0x000fe20000100800 */
[C---:B--2---:R-:W-:Y:S02]  /*22fe0*/  HMMA.16816.F32.BF16 R8, R20.reuse, R10, R16 ;  /* 0x0000000a1408723c */ /* 0x044fe40000041810 */
[----:B------:R-:W2:Y:S11]  /*22ff0*/  LDL.LU.64 R18, [R1+0x12c8] ;  /* 0x0012c80001127983 */ /* 0x000eb60000300a00 */
[----:B------:R-:W-:Y:S10]  /*23000*/  @!UPT UIADD3 URZ, URZ, URZ, URZ ;  /* 0x0000003f3f3ff290 */ /* 0x000ff4000fffe03f */
[----:B------:R-:W-:Y:S01]  /*23010*/  STL.64 [R1+0x60], R8 ;  /* 0x0000600801007387 */ /* 0x000fe20000100a00 */
[----:B------:R-:W-:Y:S01]  /*23020*/  STL.64 [R1+0x68], R10 ;  /* 0x0000680a01007387 */ /* 0x000fe20000100a00 */
        /* <DEDUP_REMOVED lines=14> */
[----:B--2---:R-:W-:Y:S02]  /*23110*/  HMMA.16816.F32.BF16 R16, R20, R18, R12 ;  /* 0x000000121410723c */ /* 0x004fe4000004180c */
[----:B------:R-:W2:Y:S11]  /*23120*/  LDL.LU.64 R14, [R1+0x1290] ;  /* 0x00129000010e7983 */ /* 0x000eb60000300a00 */
[----:B------:R-:W-:Y:S10]  /*23130*/  @!UPT UIADD3 URZ, URZ, URZ, URZ ;  /* 0x0000003f3f3ff290 */ /* 0x000ff4000fffe03f */
[----:B------:R-:W-:Y:S01]  /*23140*/  STL.64 [R1+0x330], R16 ;  /* 0x0003301001007387 */ /* 0x000fe20000100a00 */
[----:B------:R0:W-:Y:S03]  /*23150*/  STL.64 [R1+0x338], R18 ;  /* 0x0003381201007387 */ /* 0x0001e60000100a00 */
[----:B0-----:R-:W2:Y:S01]  /*23160*/  LDL.LU.64 R18, [R1+0x1288] ;  /* 0x0012880001127983 */ /* 0x001ea20000300a00 */
[----:B------:R-:W2:Y:S02]  /*23170*/  LDL.LU.64 R16, [R1+0x1280] ;  /* 0x0012800001107983 */ /* 0x000ea40000300a00 */
[----:B------:R-:W-:-:S04]  /*23180*/  IMAD.MOV.U32 R28, RZ, RZ, c[0x0][0x188] ;  /* 0x00006200ff1c7624 */ /* 0x000fc800078e00ff */
[----:B------:R-:W-:-:S04]  /*23190*/  IMAD.SHL.U32 R11, R28, 0x40, RZ ;  /* 0x000000401c0b7824 */ /* 0x000fc800078e00ff */
[----:B------:R-:W-:-:S05]  /*231a0*/  IMAD.SHL.U32 R11, R11, 0x2, RZ ;  /* 0x000000020b0b7824 */ /* 0x000fca00078e00ff */
[----:B------:R-:W-:-:S05]  /*231b0*/  IADD3 R9, P0, R2, R11, RZ ;  /* 0x0000000b02097210 */ /* 0x000fca0007f1e0ff */
[----:B------:R0:W-:Y:S04]  /*231c0*/  STL [R1+0x1278], R9 ;  /* 0x0012780901007387 */ /* 0x0001e80000100800 */
[----:B0-----:R-:W3:Y:S01]  /*231d0*/  LDL.64 R8, [R1+0x5e0] ;  /* 0x0005e00001087983 */ /* 0x001ee20000100a00 */
[----:B--2---:R-:W-:Y:S03]  /*231e0*/  HMMA.16816.F32.BF16 R12, R20, R14, R16 ;  /* 0x0000000e140c723c */ /* 0x004fe60000041810 */
[----:B------:R-:W2:Y:S01]  /*231f0*/  LDL.LU R19, [R1+0xe54] ;  /* 0x000e540001137983 */ /* 0x000ea20000300800 */
[----:B------:R-:W2:Y:S11]  /*23200*/  LDL.LU R10, [R1+0xe4c] ;  /* 0x000e4c00010a7983 */ /* 0x000eb60000300800 */
[----:B------:R-:W-:Y:S08]  /*23210*/  @!UPT UIADD3 URZ, URZ, URZ, URZ ;  /* 0x0000003f3f3ff290 */ /* 0x000ff0000fffe03f */
[----:B------:R-:W-:Y:S01]  /*23220*/  STL.64 [R1+0x450], R12 ;  /* 0x0004500c01007387 */ /* 0x000fe20000100a00 */
[----:B------:R0:W-:Y:S02]  /*23230*/  STL.64 [R1+0x458], R14 ;  /* 0x0004580e01007387 */ /* 0x0001e40000100a00 */
[----:B------:R-:W2:Y:S01]  /*23240*/  LDL.LU R18, [R1+0xe44] ;  /* 0x000e440001127983 */ /* 0x000ea20000300800 */
[----:B0-----:R-:W3:Y:S01]  /*23250*/  LDL.LU R14, [R1+0xe3c] ;  /* 0x000e3c00010e7983 */ /* 0x001ee20000300800 */
[----:B------:R-:W3:Y:S02]  /*23260*/  LDL.LU R17, [R1+0xe34] ;  /* 0x000e340001117983 */ /* 0x000ee40000300800 */
[----:B------:R-:W3:Y:S02]  /*23270*/  LDL.LU R13, [R1+0xe2c] ;  /* 0x000e2c00010d7983 */ /* 0x000ee40000300800 */
[----:B------:R-:W3:Y:S01]  /*23280*/  LDL.LU R16, [R1+0xe50] ;  /* 0x000e500001107983 */ /* 0x000ee20000300800 */
[----:B--2---:R-:W-:Y:S04]  /*23290*/  STL.64 [R1+0x1268], R18 ;  /* 0x0012681201007387 */ /* 0x004fe80000100a00 */
[----:B---3--:R0:W-:Y:S02]  /*232a0*/  STL.64 [R1+0x1260], R16 ;  /* 0x0012601001007387 */ /* 0x0081e40000100a00 */
[----:B0-----:R-:W-:-:S02]  /*232b0*/  IMAD.MOV.U32 R16, RZ, RZ, R0 ;  /* 0x000000ffff107224 */ /* 0x001fc400078e0000 */
[----:B------:R-:W2:Y:S01]  /*232c0*/  LDL.LU R0, [R1+0x127c] ;  /* 0x00127c0001007983 */ /* 0x000ea20000300800 */
[----:B------:R-:W3:Y:S02]  /*232d0*/  LDL.LU R17, [R1+0x74] ;  /* 0x0000740001117983 */ /* 0x000ee40000300800 */
[----:B------:R-:W3:Y:S02]  /*232e0*/  LDL.LU R18, [R1+0x78] ;  /* 0x0000780001127983 */ /* 0x000ee40000300800 */
[----:B------:R-:W3:Y:S01]  /*232f0*/  LDL.LU R19, [R1+0x7c] ;  /* 0x00007c0001137983 */ /* 0x000ee20000300800 */
[----:B------:R-:W3:Y:S01]  /*23300*/  LDL.LU R15, [R1+0xe24] ;  /* 0x000e2400010f7983 */ /* 0x000ee20000300800 */
[----:B------:R-:W3:Y:S02]  /*23310*/  LDL.LU R12, [R1+0xe48] ;  /* 0x000e4800010c7983 */ /* 0x000ee40000300800 */
[----:B------:R-:W3:Y:S01]  /*23320*/  LDL.LU R29, [R1+0xe1c] ;  /* 0x000e1c00011d7983 */ /* 0x000ee20000300800 */
[----:B------:R-:W-:-:S02]  /*23330*/  IADD3 R6, P1, R26, R11, RZ ;  /* 0x0000000b1a067210 */ /* 0x000fc40007f3e0ff */
[-C--:B------:R-:W-:Y:S01]  /*23340*/  IADD3 R8, P2, R8, R11.reuse, RZ ;  /* 0x0000000b08087210 */ /* 0x080fe20007f5e0ff */
[----:B------:R-:W3:Y:S01]  /*23350*/  LDL.LU R28, [R1+0xe40] ;  /* 0x000e4000011c7983 */ /* 0x000ee20000300800 */
[----:B------:R-:W3:Y:S02]  /*23360*/  LDL R25, [R1+0x10e4] ;  /* 0x0010e40001197983 */ /* 0x000ee40000100800 */
[--C-:B--2---:R-:W-:Y:S01]  /*23370*/  IMAD.X R2, R3, 0x1, R0.reuse, P0 ;  /* 0x0000000103027824 */ /* 0x104fe200000e0600 */
[----:B----4-:R-:W-:Y:S01]  /*23380*/  IADD3 R7, P0, R4, R11, RZ ;  /* 0x0000000b04077210 */ /* 0x010fe20007f1e0ff */
[----:B------:R-:W-:-:S04]  /*23390*/  IMAD.X R3, R27, 0x1, R0, P1 ;  /* 0x000000011b037824 */ /* 0x000fc800008e0600 */
[----:B------:R-:W-:Y:S01]  /*233a0*/  STL [R1+0x1130], R7 ;  /* 0x0011300701007387 */ /* 0x000fe20000100800 */
[----:B------:R-:W2:Y:S02]  /*233b0*/  LDL.LU R9, [R1+0x1278] ;  /* 0x0012780001097983 */ /* 0x000ea40000300800 */
[----:B------:R-:W-:Y:S02]  /*233c0*/  STL [R1+0x1134], R8 ;  /* 0x0011340801007387 */ /* 0x000fe40000100800 */
[----:B------:R-:W3:Y:S02]  /*233d0*/  LDL.LU.64 R26, [R1+0x1270] ;  /* 0x00127000011a7983 */ /* 0x000ee40000300a00 */
[----:B------:R-:W-:-:S05]  /*233e0*/  IMAD.X R4, R5, 0x1, R0, P0 ;  /* 0x0000000105047824 */ /* 0x000fca00000e0600 */
[----:B------:R0:W-:Y:S04]  /*233f0*/  STL [R1+0x1138], R4 ;  /* 0x0011380401007387 */ /* 0x0001e80000100800 */
[----:B0-----:R-:W4:Y:S01]  /*23400*/  LDL.LU.64 R4, [R1+0x5e0] ;  /* 0x0005e00001047983 */ /* 0x001f220000300a00 */
[----:B------:R-:W-:-:S05]  /*23410*/  IADD3 R24, R24, 0x1, RZ ;  /* 0x0000000118187810 */ /* 0x000fca0007ffe0ff */
[----:B------:R-:W-:Y:S01]  /*23420*/  STL [R1+0x7d0], R24 ;  /* 0x0007d01801007387 */ /* 0x000fe20000100800 */
[----:B---3--:R-:W-:Y:S01]  /*23430*/  HMMA.16816.F32.BF16 R16, R20, R26, R16 ;  /* 0x0000001a1410723c */ /* 0x008fe20000041810 */
[----:B----4-:R-:W-:-:S05]  /*23440*/  IMAD.X R5, R5, 0x1, R0, P2 ;  /* 0x0000000105057824 */ /* 0x010fca00010e0600 */
[----:B------:R-:W-:Y:S11]  /*23450*/  STL [R1+0x113c], R5 ;  /* 0x00113c0501007387 */ /* 0x000ff60000100800 */
[----:B------:R-:W-:Y:S06]  /*23460*/  @!UPT UIADD3 URZ, URZ, URZ, URZ ;  /* 0x0000003f3f3ff290 */ /* 0x000fec000fffe03f */
[----:B------:R-:W-:Y:S02]  /*23470*/  STL.64 [R1+0x460], R16 ;  /* 0x0004601001007387 */ /* 0x000fe40000100a00 */
[----:B------:R0:W-:Y:S02]  /*23480*/  STL.64 [R1+0x468], R18 ;  /* 0x0004681201007387 */ /* 0x0001e40000100a00 */
[----:B------:R-:W-:Y:S02]  /*23490*/  IMAD.MOV.U32 R21, RZ, RZ, R18 ;  /* 0x000000ffff157224 */ /* 0x000fe400078e0012 */
[----:B------:R-:W-:Y:S02]  /*234a0*/  IMAD.MOV.U32 R20, RZ, RZ, R19 ;  /* 0x000000ffff147224 */ /* 0x000fe400078e0013 */
[----:B0-----:R-:W3:Y:S01]  /*234b0*/  LDL.LU.64 R18, [R1+0x1268] ;  /* 0x0012680001127983 */ /* 0x001ee20000300a00 */
[----:B------:R-:W4:Y:S02]  /*234c0*/  LDL.LU.64 R16, [R1+0x1260] ;  /* 0x0012600001107983 */ /* 0x000f240000300a00 */
[----:B--2---:R-:W-:-:S02]  /*234d0*/  IMAD.MOV.U32 R4, RZ, RZ, R9 ;  /* 0x000000ffff047224 */ /* 0x004fc400078e0009 */
[----:B------:R-:W-:Y:S02]  /*234e0*/  IMAD.MOV.U32 R5, RZ, RZ, R2 ;  /* 0x000000ffff057224 */ /* 0x000fe400078e0002 */
[----:B------:R-:W-:Y:S01]  /*234f0*/  IMAD.MOV.U32 R2, RZ, RZ, R6 ;  /* 0x000000ffff027224 */ /* 0x000fe200078e0006 */
[----:B------:R-:W-:Y:S01]  /*23500*/  STL [R1+0x1144], R20 ;  /* 0x0011441401007387 */ /* 0x000fe20000100800 */
[-C--:B------:R-:W-:Y:S01]  /*23510*/  IADD3 R10, P1, R10, R11.reuse, RZ ;  /* 0x0000000b0a0a7210 */ /* 0x080fe20007f3e0ff */
[----:B------:R-:W-:Y:S02]  /*23520*/  STL [R1+0x1140], R21 ;  /* 0x0011401501007387 */ /* 0x000fe40000100800 */
[----:B------:R-:W-:Y:S01]  /*23530*/  STL.64 [R1+0x5f8], R4 ;  /* 0x0005f80401007387 */ /* 0x000fe20000100a00 */
[-C--:B------:R-:W-:Y:S01]  /*23540*/  IADD3 R14, P3, R14, R11.reuse, RZ ;  /* 0x0000000b0e0e7210 */ /* 0x080fe20007f7e0ff */
[----:B------:R-:W-:Y:S01]  /*23550*/  STL.64 [R1+0x5f0], R2 ;  /* 0x0005f00201007387 */ /* 0x000fe20000100a00 */
[-C--:B------:R-:W-:Y:S01]  /*23560*/  IADD3 R13, P5, R13, R11.reuse, RZ ;  /* 0x0000000b0d0d7210 */ /* 0x080fe20007fbe0ff */
[----:B------:R-:W-:Y:S01]  /*23570*/  IMAD.X R12, R12, 0x1, R0, P1 ;  /* 0x000000010c0c7824 */ /* 0x000fe200008e0600 */
[----:B------:R-:W-:-:S02]  /*23580*/  IADD3 R29, P1, R29, R11, RZ ;  /* 0x0000000b1d1d7210 */ /* 0x000fc40007f3e0ff */
[-C--:B---3--:R-:W-:Y:S02]  /*23590*/  IADD3 R19, P6, R19, R11.reuse, RZ ;  /* 0x0000000b13137210 */ /* 0x088fe40007fde0ff */
[-C--:B------:R-:W-:Y:S02]  /*235a0*/  IADD3 R18, P2, R18, R11.reuse, RZ ;  /* 0x0000000b12127210 */ /* 0x080fe40007f5e0ff */
[-C--:B----4-:R-:W-:Y:S01]  /*235b0*/  IADD3 R17, P4, R17, R11.reuse, RZ ;  /* 0x0000000b11117210 */ /* 0x090fe20007f9e0ff */
[----:B------:R-:W-:Y:S01]  /*235c0*/  STL [R1+0xe54], R19 ;  /* 0x000e541301007387 */ /* 0x000fe20000100800 */
[----:B------:R-:W-:Y:S02]  /*235d0*/  STL [R1+0xe4c], R10 ;  /* 0x000e4c0a01007387 */ /* 0x000fe40000100800 */
[--C-:B------:R-:W-:Y:S02]  /*235e0*/  IMAD.X R16, R16, 0x1, R0.reuse, P6 ;  /* 0x0000000110107824 */ /* 0x100fe400030e0600 */
[----:B------:R-:W-:Y:S01]  /*235f0*/  STL [R1+0xe44], R18 ;  /* 0x000e441201007387 */ /* 0x000fe20000100800 */
[----:B------:R-:W-:Y:S01]  /*23600*/  IADD3 R15, P6, R15, R11, RZ ;  /* 0x0000000b0f0f7210 */ /* 0x000fe20007fde0ff */
[----:B------:R-:W-:Y:S01]  /*23610*/  STL [R1+0xe3c], R14 ;  /* 0x000e3c0e01007387 */ /* 0x000fe20000100800 */
[----:B------:R-:W-:Y:S02]  /*23620*/  STL [R1+0xe34], R17 ;  /* 0x000e341101007387 */ /* 0x000fe40000100800 */
[----:B------:R-:W-:Y:S02]  /*23630*/  STL [R1+0xe2c], R13 ;  /* 0x000e2c0d01007387 */ /* 0x000fe40000100800 */
[----:B------:R-:W-:Y:S01]  /*23640*/  STL [R1+0xe50], R16 ;  /* 0x000e501001007387 */ /* 0x000fe20000100800 */
[----:B------:R-:W-:Y:S01]  /*23650*/  STL [R1+0xe24], R15 ;  /* 0x000e240f01007387 */ /* 0x000fe20000100800 */
[----:B------:R0:W-:Y:S02]  /*23660*/  STL [R1+0x1258], R0 ;  /* 0x0012580001007387 */ /* 0x0001e40000100800 */
[----:B------:R-:W-:-:S02]  /*23670*/  IMAD.X R28, R28, 0x1, R0, P2 ;  /* 0x000000011c1c7824 */ /* 0x000fc400010e0600 */
[----:B------:R-:W-:Y:S01]  /*23680*/  STL [R1+0xe48], R12 ;  /* 0x000e480c01007387 */ /* 0x000fe20000100800 */
[----:B0-----:R-:W2:Y:S01]  /*23690*/  LDL.LU R0, [R1+0xe14] ;  /* 0x000e140001007983 */ /* 0x001ea20000300800 */
[----:B------:R-:W-:Y:S02]  /*236a0*/  STL [R1+0xe1c], R29 ;  /* 0x000e1c1d01007387 */ /* 0x000fe40000100800 */
[----:B------:R-:W3:Y:S02]  /*236b0*/  LDL.LU R6, [R1+0xe04] ;  /* 0x000e040001067983 */ /* 0x000ee40000300800 */
[----:B------:R-:W-:Y:S01]  /*236c0*/  STL [R1+0xe40], R28 ;  /* 0x000e401c01007387 */ /* 0x000fe20000100800 */
[----:B---3--:R0:W-:Y:S04]  /*236d0*/  STL [R1+0x124c], R6 ;  /* 0x00124c0601007387 */ /* 0x0081e80000100800 */
[----:B0-----:R-:W3:Y:S04]  /*236e0*/  LDL.LU R6, [R1+0xe30] ;  /* 0x000e300001067983 */ /* 0x001ee80000300800 */
[----:B---3--:R0:W-:Y:S04]  /*236f0*/  STL [R1+0x1250], R6 ;  /* 0x0012500601007387 */ /* 0x0081e80000100800 */
[----:B0-----:R-:W3:Y:S01]  /*23700*/  LDL.LU R6, [R1+0xe0c] ;  /* 0x000e0c0001067983 */ /* 0x001ee20000300800 */
[----:B------:R-:W-:-:S02]  /*23710*/  ISETP.NE.U32.AND P0, PT, R24, R25, PT ;  /* 0x000000191800720c */ /* 0x000fc40003f05070 */
[----:B--2---:R-:W-:Y:S01]  /*23720*/  IADD3 R0, P2, R0, R11, RZ ;  /* 0x0000000b00007210 */ /* 0x004fe20007f5e0ff */
[----:B---3--:R0:W-:Y:S04]  /*23730*/  STL [R1+0x1254], R6 ;  /* 0x0012540601007387 */ /* 0x0081e80000100800 */
        /* <DEDUP_REMOVED lines=27> */
[----:B------:R0:W-:Y:S02]  /*238f0*/  STL [R1+0xe14], R0 ;  /* 0x000e140001007387 */ /* 0x0001e40000100800 */
[----:B0-----:R-:W2:Y:S02]  /*23900*/  LDL.LU R0, [R1+0x1258] ;  /* 0x0012580001007983 */ /* 0x001ea40000300800 */
[----:B--2---:R-:W-:-:S05]  /*23910*/  IMAD.X R6, R6, 0x1, R0, P3 ;  /* 0x0000000106067824 */ /* 0x004fca00018e0600 */
[----:B------:R0:W-:Y:S04]  /*23920*/  STL [R1+0xe38], R6 ;  /* 0x000e380601007387 */ /* 0x0001e80000100800 */
[----:B0-----:R-:W2:Y:S02]  /*23930*/  LDL.LU R6, [R1+0x1254] ;  /* 0x0012540001067983 */ /* 0x001ea40000300800 */
[----:B--2---:R-:W-:-:S05]  /*23940*/  IADD3 R6, P3, R6, R11, RZ ;  /* 0x0000000b06067210 */ /* 0x004fca0007f7e0ff */
[----:B------:R0:W-:Y:S04]  /*23950*/  STL [R1+0xe0c], R6 ;  /* 0x000e0c0601007387 */ /* 0x0001e80000100800 */
[----:B0-----:R-:W2:Y:S02]  /*23960*/  LDL.LU R6, [R1+0x1250] ;  /* 0x0012500001067983 */ /* 0x001ea40000300800 */
[----:B--2---:R-:W-:-:S05]  /*23970*/  IMAD.X R6, R6, 0x1, R0, P4 ;  /* 0x0000000106067824 */ /* 0x004fca00020e0600 */
[----:B------:R0:W-:Y:S04]  /*23980*/  STL [R1+0xe30], R6 ;  /* 0x000e300601007387 */ /* 0x0001e80000100800 */
[----:B0-----:R-:W2:Y:S01]  /*23990*/  LDL.LU R6, [R1+0x124c] ;  /* 0x00124c0001067983 */ /* 0x001ea20000300800 */
[--C-:B---3--:R-:W-:Y:S01]  /*239a0*/  IMAD.X R3, R3, 0x1, R0.reuse, P5 ;  /* 0x0000000103037824 */ /* 0x108fe200028e0600 */
[-C--:B----4-:R-:W-:Y:S01]  /*239b0*/  IADD3 R9, P5, R9, R11.reuse, RZ ;  /* 0x0000000b09097210 */ /* 0x090fe20007fbe0ff */
[--C-:B------:R-:W-:Y:S01]  /*239c0*/  IMAD.X R2, R2, 0x1, R0.reuse, P6 ;  /* 0x0000000102027824 */ /* 0x100fe200030e0600 */
[-C--:B------:R-:W-:Y:S01]  /*239d0*/  IADD3 R21, P6, R21, R11.reuse, RZ ;  /* 0x0000000b15157210 */ /* 0x080fe20007fde0ff */
        /* <DEDUP_REMOVED lines=16> */
[----:B------:R-:W-:Y:S01]  /*23ae0*/  IMAD.X R29, R29, 0x1, R0, P5 ;  /* 0x000000011d1d7824 */ /* 0x000fe200028e0600 */
[----:B------:R-:W-:-:S02]  /*23af0*/  IADD3 R28, P5, R28, R11, RZ ;  /* 0x0000000b1c1c7210 */ /* 0x000fc40007fbe0ff */
[----:B--2---:R-:W-:-:S05]  /*23b00*/  IADD3 R6, P4, R6, R11, RZ ;  /* 0x0000000b06067210 */ /* 0x004fca0007f9e0ff */
[----:B------:R-:W-:Y:S01]  /*23b10*/  STL [R1+0xe04], R6 ;  /* 0x000e040601007387 */ /* 0x000fe20000100800 */
[----:B------:R-:W-:Y:S02]  /*23b20*/  STL [R1+0xe28], R3 ;  /* 0x000e280301007387 */ /* 0x000fe40000100800 */
[----:B------:R-:W-:Y:S02]  /*23b30*/  STL [R1+0xdfc], R9 ;  /* 0x000dfc0901007387 */ /* 0x000fe40000100800 */
[----:B------:R-:W-:Y:S01]  /*23b40*/  STL [R1+0xe20], R2 ;  /* 0x000e200201007387 */ /* 0x000fe20000100800 */
[----:B------:R-:W-:Y:S01]  /*23b50*/  STL [R1+0xdf4], R21 ;  /* 0x000df41501007387 */ /* 0x000fe20000100800 */
[----:B------:R-:W-:Y:S02]  /*23b60*/  STL [R1+0xe18], R20 ;  /* 0x000e181401007387 */ /* 0x000fe40000100800 */
[----:B------:R-:W-:Y:S02]  /*23b70*/  STL [R1+0xdec], R22 ;  /* 0x000dec1601007387 */ /* 0x000fe40000100800 */
[--C-:B------:R-:W-:Y:S01]  /*23b80*/  IMAD.X R4, R4, 0x1, R0.reuse, P4 ;  /* 0x0000000104047824 */ /* 0x100fe200020e0600 */
[----:B------:R-:W-:Y:S01]  /*23b90*/  STL [R1+0xe10], R23 ;  /* 0x000e101701007387 */ /* 0x000fe20000100800 */
[----:B------:R-:W-:Y:S01]  /*23ba0*/  IADD3 R8, P4, R8, R11, RZ ;  /* 0x0000000b08087210 */ /* 0x000fe20007f9e0ff */
[----:B------:R-:W-:Y:S02]  /*23bb0*/  STL [R1+0xde4], R26 ;  /* 0x000de41a01007387 */ /* 0x000fe40000100800 */
[----:B------:R-:W-:Y:S01]  /*23bc0*/  STL [R1+0xe08], R27 ;  /* 0x000e081b01007387 */ /* 0x000fe20000100800 */
[----:B------:R-:W-:Y:S01]  /*23bd0*/  STL [R1+0xddc], R5 ;  /* 0x000ddc0501007387 */ /* 0x000fe20000100800 */
[----:B------:R-:W-:Y:S02]  /*23be0*/  STL [R1+0xe00], R4 ;  /* 0x000e000401007387 */ /* 0x000fe40000100800 */
[----:B------:R-:W-:Y:S02]  /*23bf0*/  STL [R1+0xdd4], R8 ;  /* 0x000dd40801007387 */ /* 0x000fe40000100800 */
[----:B------:R-:W-:Y:S01]  /*23c00*/  STL [R1+0xdf8], R7 ;  /* 0x000df80701007387 */ /* 0x000fe20000100800 */
[----:B------:R-:W-:Y:S01]  /*23c10*/  STL [R1+0xdcc], R25 ;  /* 0x000dcc1901007387 */ /* 0x000fe20000100800 */
[----:B------:R-:W-:Y:S02]  /*23c20*/  STL [R1+0xdf0], R24 ;  /* 0x000df01801007387 */ /* 0x000fe40000100800 */
[----:B------:R-:W-:Y:S02]  /*23c30*/  STL [R1+0xdc4], R19 ;  /* 0x000dc41301007387 */ /* 0x000fe40000100800 */
[----:B------:R-:W-:Y:S01]  /*23c40*/  STL [R1+0xde8], R10 ;  /* 0x000de80a01007387 */ /* 0x000fe20000100800 */
[----:B------:R-:W-:Y:S01]  /*23c50*/  STL [R1+0xdbc], R18 ;  /* 0x000dbc1201007387 */ /* 0x000fe20000100800 */
[----:B------:R-:W-:-:S02]  /*23c60*/  IMAD.X R15, R15, 0x1, R0, P4 ;  /* 0x000000010f0f7824 */ /* 0x000fc400020e0600 */
[----:B------:R-:W-:Y:S02]  /*23c70*/  STL [R1+0xde0], R14 ;  /* 0x000de00e01007387 */ /* 0x000fe40000100800 */
[----:B------:R-:W-:Y:S01]  /*23c80*/  STL [R1+0xdb4], R17 ;  /* 0x000db41101007387 */ /* 0x000fe20000100800 */
[----:B------:R-:W-:Y:S01]  /*23c90*/  IADD3 R12, P4, R12, R11, RZ ;  /* 0x0000000b0c0c7210 */ /* 0x000fe20007f9e0ff */
[----:B------:R-:W-:Y:S01]  /*23ca0*/  STL [R1+0xdd8], R13 ;  /* 0x000dd80d01007387 */ /* 0x000fe20000100800 */
[----:B------:R-:W-:Y:S02]  /*23cb0*/  STL [R1+0xdac], R16 ;  /* 0x000dac1001007387 */ /* 0x000fe40000100800 */
[----:B------:R-:W-:Y:S02]  /*23cc0*/  STL [R1+0xdd0], R15 ;  /* 0x000dd00f01007387 */ /* 0x000fe40000100800 */
[----:B------:R0:W-:Y:S01]  /*23cd0*/  STL [R1+0x1248], R11 ;  /* 0x0012480b01007387 */ /* 0x0001e20000100800 */
[----:B------:R-:W-:Y:S04]  /*23ce0*/  STL [R1+0xda4], R12 ;  /* 0x000da40c01007387 */ /* 0x000fe80000100800 */
        /* <DEDUP_REMOVED lines=8> */
[----:B--2---:R-:W-:-:S03]  /*23d70*/  IMAD.X R11, R11, 0x1, R0, P6 ;  /* 0x000000010b0b7824 */ /* 0x004fc600030e0600 */
        /* <DEDUP_REMOVED lines=30> */
[----:B--2---:R-:W-:-:S05]  /*23f60*/  IADD3 R6, P6, R6, R11, RZ ;  /* 0x0000000b06067210 */ /* 0x004fca0007fde0ff */
[----:B------:R0:W-:Y:S04]  /*23f70*/  STL [R1+0xd94], R6 ;  /* 0x000d940601007387 */ /* 0x0001e80000100800 */
[----:B0-----:R-:W2:Y:S02]  /*23f80*/  LDL.LU R6, [R1+0x1244] ;  /* 0x0012440001067983 */ /* 0x001ea40000300800 */
[----:B--2---:R-:W-:-:S05]  /*23f90*/  IMAD.X R6, R6, 0x1, R0, P1 ;  /* 0x0000000106067824 */ /* 0x004fca00008e0600 */
[----:B------:R0:W-:Y:S04]  /*23fa0*/  STL [R1+0xdb8], R6 ;  /* 0x000db80601007387 */ /* 0x0001e80000100800 */
[----:B0-----:R-:W2:Y:S02]  /*23fb0*/  LDL.LU R6, [R1+0x1240] ;  /* 0x0012400001067983 */ /* 0x001ea40000300800 */
[----:B--2---:R-:W-:-:S05]  /*23fc0*/  IADD3 R6, P1, R6, R11, RZ ;  /* 0x0000000b06067210 */ /* 0x004fca0007f3e0ff */
[----:B------:R0:W-:Y:S04]  /*23fd0*/  STL [R1+0xd8c], R6 ;  /* 0x000d8c0601007387 */ /* 0x0001e80000100800 */
[----:B0-----:R-:W2:Y:S01]  /*23fe0*/  LDL.LU R6, [R1+0x123c] ;  /* 0x00123c0001067983 */ /* 0x001ea20000300800 */
[--C-:B----4-:R-:W-:Y:S01]  /*23ff0*/  IMAD.X R9, R9, 0x1, R0.reuse, P3 ;  /* 0x0000000109097824 */ /* 0x110fe200018e0600 */
        /* <DEDUP_REMOVED lines=18> */
[----:B------:R-:W-:Y:S01]  /*24120*/  IADD3 R15, P1, R15, R11, RZ ;  /* 0x0000000b0f0f7210 */ /* 0x000fe20007f3e0ff */
[----:B------:R-:W-:-:S02]  /*24130*/  IMAD.X R28, R28, 0x1, R0, P3 ;  /* 0x000000011c1c7824 */ /* 0x000fc400018e0600 */
[----:B--2---:R-:W-:Y:S01]  /*24140*/  IMAD.X R6, R6, 0x1, R0, P2 ;  /* 0x0000000106067824 */ /* 0x004fe200010e0600 */
[----:B---3--:R-:W-:-:S04]  /*24150*/  IADD3 R3, P2, R3, R11, RZ ;  /* 0x0000000b03037210 */ /* 0x008fc80007f5e0ff */
[----:B------:R-:W-:Y:S01]  /*24160*/  STL [R1+0xdb0], R6 ;  /* 0x000db00601007387 */ /* 0x000fe20000100800 */
[----:B------:R-:W-:Y:S02]  /*24170*/  STL [R1+0xd84], R3 ;  /* 0x000d840301007387 */ /* 0x000fe40000100800 */
[----:B------:R-:W-:Y:S02]  /*24180*/  STL [R1+0xda8], R9 ;  /* 0x000da80901007387 */ /* 0x000fe40000100800 */
[----:B------:R-:W-:Y:S01]  /*24190*/  STL [R1+0xd7c], R2 ;  /* 0x000d7c0201007387 */ /* 0x000fe20000100800 */
[----:B------:R-:W-:Y:S01]  /*241a0*/  STL [R1+0xda0], R21 ;  /* 0x000da01501007387 */ /* 0x000fe20000100800 */
[----:B------:R-:W-:Y:S02]  /*241b0*/  STL [R1+0xd74], R20 ;  /* 0x000d741401007387 */ /* 0x000fe40000100800 */
        /* <DEDUP_REMOVED lines=17> */
[----:B------:R-:W-:-:S02]  /*242d0*/  IMAD.X R12, R12, 0x1, R0, P2 ;  /* 0x000000010c0c7824 */ /* 0x000fc400010e0600 */
[----:B------:R-:W-:Y:S01]  /*242e0*/  STL [R1+0xd34], R13 ;  /* 0x000d340d01007387 */ /* 0x000fe20000100800 */
[-C--:B------:R-:W-:Y:S01]  /*242f0*/  IADD3 R29, P2, R29, R11.reuse, RZ ;  /* 0x0000000b1d1d7210 */ /* 0x080fe20007f5e0ff */
[----:B------:R-:W-:Y:S01]  /*24300*/  STL [R1+0xd58], R16 ;  /* 0x000d581001007387 */ /* 0x000fe20000100800 */
[----:B------:R-:W-:Y:S02]  /*24310*/  STL [R1+0xd2c], R15 ;  /* 0x000d2c0f01007387 */ /* 0x000fe40000100800 */
[----:B------:R0:W-:Y:S02]  /*24320*/  STL [R1+0x1238], R0 ;  /* 0x0012380001007387 */ /* 0x0001e40000100800 */
        /* <DEDUP_REMOVED lines=9> */
[----:B--2---:R-:W-:-:S03]  /*243c0*/  IADD3 R0, P3, R0, R11, RZ ;  /* 0x0000000b00007210 */ /* 0x004fc60007f7e0ff */
        /* <DEDUP_REMOVED lines=1366> */
[--C-:B------:R-:W-:Y:S01]  /*29930*/  IMAD.X R18, R18, 0x1, R0.reuse, P6 ;  /* 0x0000000112127824 */ /* 0x100fe200030e0600 */
[----:B------:R-:W-:Y:S01]  /*29940*/  IADD3 R14, P6, R14, UR8, RZ ;  /* 0x000000080e0e7c10 */ /* 0x000fe2000ffde0ff */
[--C-:B------:R-:W-:Y:S01]  /*29950*/  IMAD.X R17, R17, 0x1, R0.reuse, P1 ;  /* 0x0000000111117824 */ /* 0x100fe200008e0600 */
[----:B------:R-:W-:Y:S01]  /*29960*/  IADD3 R13, P1, R13, UR8, RZ ;  /* 0x000000080d0d7c10 */ /* 0x000fe2000ff3e0ff */
[--C-:B------:R-:W-:Y:S01]  /*29970*/  IMAD.X R16, R16, 0x1, R0.reuse, P2 ;  /* 0x0000000110107824 */ /* 0x100fe200010e0600 */
[----:B------:R-:W-:Y:S01]  /*29980*/  IADD3 R15, P2, R15, UR8, RZ ;  /* 0x000000080f0f7c10 */ /* 0x000fe2000ff5e0ff */
        /* <DEDUP_REMOVED lines=28> */
[----:B------:R-:W-:Y:S01]  /*29b50*/  IADD3 R29, P3, R29, UR8, RZ ;  /* 0x000000081d1d7c10 */ /* 0x000fe2000ff7e0ff */
        /* <DEDUP_REMOVED lines=9> */
[----:B0-----:R-:W3:Y:S01]  /*29bf0*/  LDL.LU R6, [R1+0x7e0] ;  /* 0x0007e00001067983 */ /* 0x001ee20000300800 */
[----:B------:R-:W4:Y:S02]  /*29c00*/  LDL.LU R3, [R1+0x7dc] ;  /* 0x0007dc0001037983 */ /* 0x000f240000300800 */
[----:B------:R-:W3:Y:S02]  /*29c10*/  LDL.LU R9, [R1+0x100c] ;  /* 0x00100c0001097983 */ /* 0x000ee40000300800 */
[----:B------:R-:W3:Y:S01]  /*29c20*/  LDL.LU R2, [R1+0xfd0] ;  /* 0x000fd00001027983 */ /* 0x000ee20000300800 */
[----:B------:R-:W3:Y:S01]  /*29c30*/  LDL.LU R21, [R1+0x1014] ;  /* 0x0010140001157983 */ /* 0x000ee20000300800 */
[----:B------:R-:W3:Y:S02]  /*29c40*/  LDL.LU R20, [R1+0xfcc] ;  /* 0x000fcc0001147983 */ /* 0x000ee40000300800 */
        /* <DEDUP_REMOVED lines=18> */
[----:B--2---:R-:W-:Y:S01]  /*29d70*/  IADD3 R0, P4, R0, UR8, RZ ;  /* 0x0000000800007c10 */ /* 0x004fe2000ff9e0ff */
[----:B------:R-:W2:Y:S01]  /*29d80*/  LDL.LU R15, [R1+0x1068] ;  /* 0x00106800010f7983 */ /* 0x000ea20000300800 */
[----:B------:R-:W2:Y:S02]  /*29d90*/  LDL.LU R12, [R1+0xfd8] ;  /* 0x000fd800010c7983 */ /* 0x000ea40000300800 */
[----:B------:R-:W2:Y:S02]  /*29da0*/  LDL.LU R29, [R1+0x1070] ;  /* 0x00107000011d7983 */ /* 0x000ea40000300800 */
[----:B------:R-:W2:Y:S01]  /*29db0*/  LDL.LU R28, [R1+0x1008] ;  /* 0x00100800011c7983 */ /* 0x000ea20000300800 */
[----:B------:R0:W-:Y:S04]  /*29dc0*/  STL [R1+0xff8], R0 ;  /* 0x000ff80001007387 */ /* 0x0001e80000100800 */
[----:B0-----:R-:W3:Y:S02]  /*29dd0*/  LDL.LU R0, [R1+0x1158] ;  /* 0x0011580001007983 */ /* 0x001ee40000300800 */
[----:B---3--:R-:W-:-:S05]  /*29de0*/  IMAD.X R6, R6, 0x1, R0, P5 ;  /* 0x0000000106067824 */ /* 0x008fca00028e0600 */
[----:B------:R0:W-:Y:S04]  /*29df0*/  STL [R1+0x7e0], R6 ;  /* 0x0007e00601007387 */ /* 0x0001e80000100800 */
[----:B0-----:R-:W3:Y:S01]  /*29e00*/  LDL.LU R6, [R1+0x1154] ;  /* 0x0011540001067983 */ /* 0x001ee20000300800 */
[----:B----4-:R-:W-:Y:S01]  /*29e10*/  IADD3.X R3, R3, UR5, RZ, P6, !PT ;  /* 0x0000000503037c10 */ /* 0x010fe2000b7fe4ff */
[----:B------:R-:W-:Y:S01]  /*29e20*/  IADD3 R9, P6, R9, UR8, RZ ;  /* 0x0000000809097c10 */ /* 0x000fe2000ffde0ff */
[----:B------:R-:W-:Y:S01]  /*29e30*/  IADD3.X R2, R2, UR5, RZ, P1, !PT ;  /* 0x0000000502027c10 */ /* 0x000fe20008ffe4ff */
[----:B------:R0:W-:Y:S01]  /*29e40*/  STL [R1+0x1148], R0 ;  /* 0x0011480001007387 */ /* 0x0001e20000100800 */
[----:B------:R-:W-:Y:S02]  /*29e50*/  IADD3 R21, P1, R21, UR8, RZ ;  /* 0x0000000815157c10 */ /* 0x000fe4000ff3e0ff */
[----:B------:R-:W-:Y:S01]  /*29e60*/  IADD3.X R20, R20, UR5, RZ, P2, !PT ;  /* 0x0000000514147c10 */ /* 0x000fe200097fe4ff */
[----:B------:R-:W-:Y:S01]  /*29e70*/  IADD3 R22, P2, R22, UR8, RZ ;  /* 0x0000000816167c10 */ /* 0x000fe2000ff5e0ff */
        /* <DEDUP_REMOVED lines=14> */
[----:B---3--:R-:W-:-:S05]  /*29f60*/  IADD3 R6, P5, R6, UR8, RZ ;  /* 0x0000000806067c10 */ /* 0x008fca000ffbe0ff */
[----:B------:R-:W-:Y:S01]  /*29f70*/  STL [R1+0xff4], R6 ;  /* 0x000ff40601007387 */ /* 0x000fe20000100800 */
[----:B------:R-:W-:Y:S02]  /*29f80*/  STL [R1+0x7dc], R3 ;  /* 0x0007dc0301007387 */ /* 0x000fe40000100800 */
[----:B------:R-:W-:Y:S02]  /*29f90*/  STL [R1+0x100c], R9 ;  /* 0x00100c0901007387 */ /* 0x000fe40000100800 */
[----:B------:R-:W-:Y:S01]  /*29fa0*/  STL [R1+0xfd0], R2 ;  /* 0x000fd00201007387 */ /* 0x000fe20000100800 */
[----:B------:R-:W-:Y:S01]  /*29fb0*/  STL [R1+0x1014], R21 ;  /* 0x0010141501007387 */ /* 0x000fe20000100800 */
[----:B------:R-:W-:Y:S02]  /*29fc0*/  STL [R1+0xfcc], R20 ;  /* 0x000fcc1401007387 */ /* 0x000fe40000100800 */
[----:B------:R-:W-:Y:S01]  /*29fd0*/  STL [R1+0x101c], R22 ;  /* 0x00101c1601007387 */ /* 0x000fe20000100800 */
[----:B------:R-:W-:Y:S01]  /*29fe0*/  IADD3.X R4, R4, UR5, RZ, P5, !PT ;  /* 0x0000000504047c10 */ /* 0x000fe2000affe4ff */
[----:B------:R-:W-:Y:S01]  /*29ff0*/  STL [R1+0xfc8], R23 ;  /* 0x000fc81701007387 */ /* 0x000fe20000100800 */
[----:B------:R-:W-:Y:S01]  /*2a000*/  IADD3 R8, P5, R8, UR8, RZ ;  /* 0x0000000808087c10 */ /* 0x000fe2000ffbe0ff */
        /* <DEDUP_REMOVED lines=11> */
[----:B------:R-:W-:Y:S01]  /*2a0c0*/  IADD3.X R16, R16, UR5, RZ, P5, !PT ;  /* 0x0000000510107c10 */ /* 0x000fe2000affe4ff */
[----:B------:R-:W-:Y:S01]  /*2a0d0*/  STL [R1+0xfe4], R18 ;  /* 0x000fe41201007387 */ /* 0x000fe20000100800 */
[----:B--2---:R-:W-:Y:S01]  /*2a0e0*/  IADD3 R15, P5, R15, UR8, RZ ;  /* 0x000000080f0f7c10 */ /* 0x004fe2000ffbe0ff */
[----:B------:R-:W-:Y:S01]  /*2a0f0*/  STL [R1+0x1054], R14 ;  /* 0x0010540e01007387 */ /* 0x000fe20000100800 */
[----:B------:R-:W-:Y:S02]  /*2a100*/  STL [R1+0xfe0], R17 ;  /* 0x000fe01101007387 */ /* 0x000fe40000100800 */
[----:B------:R-:W-:Y:S02]  /*2a110*/  STL [R1+0x1060], R13 ;  /* 0x0010600d01007387 */ /* 0x000fe40000100800 */
[----:B------:R-:W-:Y:S01]  /*2a120*/  STL [R1+0xfdc], R16 ;  /* 0x000fdc1001007387 */ /* 0x000fe20000100800 */
[----:B------:R-:W-:Y:S01]  /*2a130*/  STL [R1+0x1068], R15 ;  /* 0x0010680f01007387 */ /* 0x000fe20000100800 */
[----:B0-----:R-:W2:Y:S01]  /*2a140*/  LDL.LU R0, [R1+0x1080] ;  /* 0x0010800001007983 */ /* 0x001ea20000300800 */
[----:B------:R-:W-:Y:S01]  /*2a150*/  IADD3.X R12, R12, UR5, RZ, P6, !PT ;  /* 0x000000050c0c7c10 */ /* 0x000fe2000b7fe4ff */
[----:B------:R-:W-:-:S04]  /*2a160*/  IADD3 R29, P6, R29, UR8, RZ ;  /* 0x000000081d1d7c10 */ /* 0x000fc8000ffde0ff */
[----:B------:R-:W-:Y:S04]  /*2a170*/  STL [R1+0xfd8], R12 ;  /* 0x000fd80c01007387 */ /* 0x000fe80000100800 */
[----:B--2---:R0:W-:Y:S01]  /*2a180*/  STL [R1+0x114c], R0 ;  /* 0x00114c0001007387 */ /* 0x0041e20000100800 */
[----:B------:R-:W-:Y:S03]  /*2a190*/  STL [R1+0x1070], R29 ;  /* 0x0010701d01007387 */ /* 0x000fe60000100800 */
[----:B0-----:R-:W2:Y:S01]  /*2a1a0*/  LDL.LU R0, [R1+0x1010] ;  /* 0x0010100001007983 */ /* 0x001ea20000300800 */
[----:B------:R-:W-:-:S05]  /*2a1b0*/  IADD3.X R28, R28, UR5, RZ, P1, !PT ;  /* 0x000000051c1c7c10 */ /* 0x000fca0008ffe4ff */
[----:B------:R-:W-:Y:S04]  /*2a1c0*/  STL [R1+0x1008], R28 ;  /* 0x0010081c01007387 */ /* 0x000fe80000100800 */
[----:B--2---:R0:W-:Y:S04]  /*2a1d0*/  STL [R1+0x1150], R0 ;  /* 0x0011500001007387 */ /* 0x0041e80000100800 */
[----:B0-----:R-:W2:Y:S01]  /*2a1e0*/  LDL.LU R0, [R1+0x1078] ;  /* 0x0010780001007983 */ /* 0x001ea20000300800 */
[----:B------:R-:W3:Y:S02]  /*2a1f0*/  LDL.LU R20, [R1+0x1018] ;  /* 0x0010180001147983 */ /* 0x000ee40000300800 */
[----:B------:R-:W4:Y:S02]  /*2a200*/  LDL.LU R21, [R1+0x1088] ;  /* 0x0010880001157983 */ /* 0x000f240000300800 */
        /* <DEDUP_REMOVED lines=26> */
[----:B--2---:R-:W-:-:S05]  /*2a3b0*/  IADD3 R0, P1, R0, UR8, RZ ;  /* 0x0000000800007c10 */ /* 0x004fca000ff3e0ff */
[----:B------:R0:W-:Y:S04]  /*2a3c0*/  STL [R1+0x1078], R0 ;  /* 0x0010780001007387 */ /* 0x0001e80000100800 */
[----:B0-----:R-:W2:Y:S02]  /*2a3d0*/  LDL.LU R0, [R1+0x1150] ;  /* 0x0011500001007983 */ /* 0x001ea40000300800 */
[----:B--2---:R-:W-:-:S05]  /*2a3e0*/  IADD3.X R0, R0, UR5, RZ, P2, !PT ;  /* 0x0000000500007c10 */ /* 0x004fca00097fe4ff */
[----:B------:R0:W-:Y:S04]  /*2a3f0*/  STL [R1+0x1010], R0 ;  /* 0x0010100001007387 */ /* 0x0001e80000100800 */
[----:B0-----:R-:W2:Y:S01]  /*2a400*/  LDL.LU R0, [R1+0x114c] ;  /* 0x00114c0001007983 */ /* 0x001ea20000300800 */
[----:B---3--:R-:W-:Y:S01]  /*2a410*/  IADD3.X R20, R20, UR5, RZ, P3, !PT ;  /* 0x0000000514147c10 */ /* 0x008fe20009ffe4ff */
[----:B----4-:R-:W-:Y:S01]  /*2a420*/  IADD3 R21, P3, R21, UR8, RZ ;  /* 0x0000000815157c10 */ /* 0x010fe2000ff7e0ff */
        /* <DEDUP_REMOVED lines=8> */
[----:B--2---:R-:W-:-:S05]  /*2a4b0*/  IADD3 R0, P2, R0, UR8, RZ ;  /* 0x0000000800007c10 */ /* 0x004fca000ff5e0ff */
[----:B------:R0:W-:Y:S04]  /*2a4c0*/  STL [R1+0x1080], R0 ;  /* 0x0010800001007387 */ /* 0x0001e80000100800 */
[----:B0-----:R0:W5:Y:S01]  /*2a4d0*/  LDL.LU R0, [R1+0x1148] ;  /* 0x0011480001007983 */ /* 0x0011620000300800 */
[----:B------:R1:W-:Y:S03]  /*2a4e0*/  STL [R1+0x1018], R20 ;  /* 0x0010181401007387 */ /* 0x0003e60000100800 */
[----:B-1----:R0:W5:Y:S01]  /*2a4f0*/  LDL.LU R20, [R1+0x1144] ;  /* 0x0011440001147983 */ /* 0x0021620000300800 */
[----:B------:R1:W-:Y:S03]  /*2a500*/  STL [R1+0x1088], R21 ;  /* 0x0010881501007387 */ /* 0x0003e60000100800 */
[----:B-1----:R0:W5:Y:S01]  /*2a510*/  LDL.LU R21, [R1+0x1140] ;  /* 0x0011400001157983 */ /* 0x0021620000300800 */
[----:B------:R1:W-:Y:S03]  /*2a520*/  STL [R1+0x1020], R5 ;  /* 0x0010200501007387 */ /* 0x0003e60000100800 */
[----:B-1----:R-:W2:Y:S01]  /*2a530*/  LDL.LU R5, [R1+0x113c] ;  /* 0x00113c0001057983 */ /* 0x002ea20000300800 */
[----:B------:R1:W-:Y:S03]  /*2a540*/  STL [R1+0x1090], R4 ;  /* 0x0010900401007387 */ /* 0x0003e60000100800 */
[----:B-1----:R-:W3:Y:S01]  /*2a550*/  LDL.LU R4, [R1+0x1138] ;  /* 0x0011380001047983 */ /* 0x002ee20000300800 */
[----:B------:R1:W-:Y:S03]  /*2a560*/  STL [R1+0x1028], R8 ;  /* 0x0010280801007387 */ /* 0x0003e60000100800 */
[----:B-1----:R-:W4:Y:S01]  /*2a570*/  LDL.LU R8, [R1+0x1134] ;  /* 0x0011340001087983 */ /* 0x002f220000300800 */
[----:B------:R1:W-:Y:S03]  /*2a580*/  STL [R1+0x1098], R7 ;  /* 0x0010980701007387 */ /* 0x0003e60000100800 */
[----:B-1----:R-:W3:Y:S01]  /*2a590*/  LDL.LU R7, [R1+0x1130] ;  /* 0x0011300001077983 */ /* 0x002ee20000300800 */
[----:B------:R1:W-:Y:S01]  /*2a5a0*/  STL [R1+0x1030], R25 ;  /* 0x0010301901007387 */ /* 0x0003e20000100800 */
[----:B------:R-:W-:Y:S01]  /*2a5b0*/  IADD3.X R19, R19, UR5, RZ, P2, !PT ;  /* 0x0000000513137c10 */ /* 0x000fe200097fe4ff */
[----:B------:R-:W-:Y:S01]  /*2a5c0*/  IADD3 R14, P2, R14, UR8, RZ ;  /* 0x000000080e0e7c10 */ /* 0x000fe2000ff5e0ff */
[----:B------:R-:W-:Y:S01]  /*2a5d0*/  IADD3.X R18, R18, UR5, RZ, P3, !PT ;  /* 0x0000000512127c10 */ /* 0x000fe20009ffe4ff */
[----:B-1----:R0:W5:Y:S01]  /*2a5e0*/  LDL.LU R25, [R1+0x112c] ;  /* 0x00112c0001197983 */ /* 0x0021620000300800 */
[----:B------:R1:W-:Y:S01]  /*2a5f0*/  STL [R1+0x10a0], R24 ;  /* 0x0010a01801007387 */ /* 0x0003e20000100800 */
[----:B------:R-:W-:-:S02]  /*2a600*/  IADD3 R13, P3, R13, UR8, RZ ;  /* 0x000000080d0d7c10 */ /* 0x000fc4000ff7e0ff */
[----:B------:R-:W-:Y:S01]  /*2a610*/  IADD3.X R17, R17, UR5, RZ, P4, !PT ;  /* 0x0000000511117c10 */ /* 0x000fe2000a7fe4ff */
[----:B-1----:R0:W5:Y:S01]  /*2a620*/  LDL.LU R24, [R1+0x1128] ;  /* 0x0011280001187983 */ /* 0x0021620000300800 */
[----:B------:R1:W-:Y:S01]  /*2a630*/  STL [R1+0x1038], R10 ;  /* 0x0010380a01007387 */ /* 0x0003e20000100800 */
[----:B------:R-:W-:Y:S02]  /*2a640*/  IADD3 R12, P4, R12, UR8, RZ ;  /* 0x000000080c0c7c10 */ /* 0x000fe4000ff9e0ff */
[----:B-1----:R0:W5:Y:S01]  /*2a650*/  LDL.LU R10, [R1+0x1124] ;  /* 0x00112400010a7983 */ /* 0x0021620000300800 */
[----:B------:R1:W-:Y:S01]  /*2a660*/  STL [R1+0x10bc], R11 ;  /* 0x0010bc0b01007387 */ /* 0x0003e20000100800 */
[----:B------:R-:W-:Y:S02]  /*2a670*/  IADD3.X R15, R15, UR5, RZ, P5, !PT ;  /* 0x000000050f0f7c10 */ /* 0x000fe4000affe4ff */
[----:B-1----:R0:W5:Y:S01]  /*2a680*/  LDL.LU R11, [R1+0x1120] ;  /* 0x00112000010b7983 */ /* 0x0021620000300800 */
[----:B------:R1:W-:Y:S01]  /*2a690*/  STL [R1+0x1040], R19 ;  /* 0x0010401301007387 */ /* 0x0003e20000100800 */
[----:B------:R-:W-:-:S02]  /*2a6a0*/  IADD3 R16, P5, R16, UR8, RZ ;  /* 0x0000000810107c10 */ /* 0x000fc4000ffbe0ff */
[----:B-1----:R0:W5:Y:S01]  /*2a6b0*/  LDL.LU R19, [R1+0x111c] ;  /* 0x00111c0001137983 */ /* 0x0021620000300800 */
[----:B------:R1:W-:Y:S01]  /*2a6c0*/  STL [R1+0x10b8], R14 ;  /* 0x0010b80e01007387 */ /* 0x0003e20000100800 */
[----:B------:R-:W-:Y:S02]  /*2a6d0*/  IADD3.X R28, R28, UR5, RZ, P6, !PT ;  /* 0x000000051c1c7c10 */ /* 0x000fe4000b7fe4ff */
[----:B-1----:R0:W5:Y:S01]  /*2a6e0*/  LDL.LU R14, [R1+0x1118] ;  /* 0x00111800010e7983 */ /* 0x0021620000300800 */
[----:B------:R1:W-:Y:S01]  /*2a6f0*/  STL [R1+0x1048], R18 ;  /* 0x0010481201007387 */ /* 0x0003e20000100800 */
[----:B------:R-:W-:Y:S02]  /*2a700*/  IADD3 R29, P6, R29, UR8, RZ ;  /* 0x000000081d1d7c10 */ /* 0x000fe4000ffde0ff */
[----:B-1----:R0:W5:Y:S01]  /*2a710*/  LDL.LU R18, [R1+0x1114] ;  /* 0x0011140001127983 */ /* 0x0021620000300800 */
[----:B------:R1:W-:Y:S01]  /*2a720*/  STL [R1+0x10b4], R13 ;  /* 0x0010b40d01007387 */ /* 0x0003e20000100800 */
[----:B------:R-:W-:-:S02]  /*2a730*/  IADD3.X R6, R6, UR5, RZ, P1, !PT ;  /* 0x0000000506067c10 */ /* 0x000fc40008ffe4ff */
[----:B-1----:R0:W5:Y:S01]  /*2a740*/  LDL.LU R13, [R1+0x1110] ;  /* 0x00111000010d7983 */ /* 0x0021620000300800 */
[----:B------:R1:W-:Y:S01]  /*2a750*/  STL [R1+0x1050], R17 ;  /* 0x0010501101007387 */ /* 0x0003e20000100800 */
[----:B------:R-:W-:Y:S02]  /*2a760*/  IADD3 R3, P1, R3, UR8, RZ ;  /* 0x0000000803037c10 */ /* 0x000fe4000ff3e0ff */
[----:B------:R-:W-:Y:S01]  /*2a770*/  IADD3.X R9, R9, UR5, RZ, P2, !PT ;  /* 0x0000000509097c10 */ /* 0x000fe200097fe4ff */
[----:B-1----:R0:W5:Y:S01]  /*2a780*/  LDL.LU R17, [R1+0x110c] ;  /* 0x00110c0001117983 */ /* 0x0021620000300800 */
[----:B------:R1:W-:Y:S01]  /*2a790*/  STL [R1+0x10b0], R12 ;  /* 0x0010b00c01007387 */ /* 0x0003e20000100800 */
[----:B------:R-:W-:Y:S02]  /*2a7a0*/  IADD3.X R2, R2, UR5, RZ, P3, !PT ;  /* 0x0000000502027c10 */ /* 0x000fe40009ffe4ff */
[----:B-1----:R0:W5:Y:S01]  /*2a7b0*/  LDL.LU R12, [R1+0x1108] ;  /* 0x00110800010c7983 */ /* 0x0021620000300800 */
[----:B------:R1:W-:Y:S01]  /*2a7c0*/  STL [R1+0x105c], R15 ;  /* 0x00105c0f01007387 */ /* 0x0003e20000100800 */
[----:B------:R-:W-:-:S02]  /*2a7d0*/  IADD3.X R22, R22, UR5, RZ, P4, !PT ;  /* 0x0000000516167c10 */ /* 0x000fc4000a7fe4ff */
[----:B-1----:R0:W5:Y:S01]  /*2a7e0*/  LDL.LU R15, [R1+0x1104] ;  /* 0x00110400010f7983 */ /* 0x0021620000300800 */
[----:B------:R1:W-:Y:S01]  /*2a7f0*/  STL [R1+0x10ac], R16 ;  /* 0x0010ac1001007387 */ /* 0x0003e20000100800 */
[----:B------:R-:W-:Y:S02]  /*2a800*/  IADD3.X R23, R23, UR5, RZ, P5, !PT ;  /* 0x0000000517177c10 */ /* 0x000fe4000affe4ff */
[----:B------:R-:W-:Y:S01]  /*2a810*/  IADD3.X R26, R26, UR5, RZ, P6, !PT ;  /* 0x000000051a1a7c10 */ /* 0x000fe2000b7fe4ff */
[----:B-1----:R0:W5:Y:S01]  /*2a820*/  LDL.LU R16, [R1+0x1100] ;  /* 0x0011000001107983 */ /* 0x0021620000300800 */
[----:B------:R1:W-:Y:S01]  /*2a830*/  STL [R1+0x1064], R28 ;  /* 0x0010641c01007387 */ /* 0x0003e20000100800 */
[----:B------:R-:W-:Y:S02]  /*2a840*/  IADD3.X R27, R27, UR5, RZ, P1, !PT ;  /* 0x000000051b1b7c10 */ /* 0x000fe40008ffe4ff */
[----:B-1----:R0:W5:Y:S01]  /*2a850*/  LDL.LU R28, [R1+0x10fc] ;  /* 0x0010fc00011c7983 */ /* 0x0021620000300800 */
[----:B------:R1:W-:Y:S03]  /*2a860*/  STL [R1+0x10a8], R29 ;  /* 0x0010a81d01007387 */ /* 0x0003e60000100800 */
[----:B-1----:R0:W5:Y:S01]  /*2a870*/  LDL.LU R29, [R1+0x10f8] ;  /* 0x0010f800011d7983 */ /* 0x0021620000300800 */
[----:B------:R-:W-:Y:S02]  /*2a880*/  STL [R1+0x106c], R6 ;  /* 0x00106c0601007387 */ /* 0x000fe40000100800 */
[----:B------:R2:W-:Y:S02]  /*2a890*/  STL [R1+0x10a4], R3 ;  /* 0x0010a40301007387 */ /* 0x0005e40000100800 */
[----:B------:R-:W-:Y:S01]  /*2a8a0*/  STL [R1+0x1074], R9 ;  /* 0x0010740901007387 */ /* 0x000fe20000100800 */
[----:B------:R4:W-:Y:S01]  /*2a8b0*/  STL [R1+0x107c], R2 ;  /* 0x00107c0201007387 */ /* 0x0009e20000100800 */
[----:B------:R0:W-:Y:S02]  /*2a8c0*/  STL [R1+0x1084], R22 ;  /* 0x0010841601007387 */ /* 0x0001e40000100800 */
[----:B------:R0:W-:Y:S02]  /*2a8d0*/  STL [R1+0x108c], R23 ;  /* 0x00108c1701007387 */ /* 0x0001e40000100800 */
[----:B------:R0:W-:Y:S02]  /*2a8e0*/  STL [R1+0x1094], R26 ;  /* 0x0010941a01007387 */ /* 0x0001e40000100800 */
[----:B--2---:R-:W-:-:S02]  /*2a8f0*/  IMAD.MOV.U32 R3, RZ, RZ, R5 ;  /* 0x000000ffff037224 */ /* 0x004fc400078e0005 */
[----:B----4-:R-:W-:-:S05]  /*2a900*/  IMAD.MOV.U32 R2, RZ, RZ, R8 ;  /* 0x000000ffff027224 */ /* 0x010fca00078e0008 */
[----:B------:R0:W-:Y:S01]  /*2a910*/  STL.64 [R1+0x5e0], R2 ;  /* 0x0005e00201007387 */ /* 0x0001e20000100a00 */
[----:B------:R0:W-:Y:S02]  /*2a920*/  STL [R1+0x109c], R27 ;  /* 0x00109c1b01007387 */ /* 0x0001e40000100800 */
[----:B---3--:R-:W-:Y:S02]  /*2a930*/  IMAD.MOV.U32 R6, RZ, RZ, R7 ;  /* 0x000000ffff067224 */ /* 0x008fe400078e0007 */
[----:B------:R-:W-:-:S05]  /*2a940*/  IMAD.MOV.U32 R7, RZ, RZ, R4 ;  /* 0x000000ffff077224 */ /* 0x000fca00078e0004 */
[----:B------:R0:W-:Y:S01]  /*2a950*/  STL.64 [R1+0x5e8], R6 ;  /* 0x0005e80601007387 */ /* 0x0001e20000100a00 */
[----:B------:R-:W-:Y:S01]  /*2a960*/  @!P0 CALL.REL.NOINC `(.L_x_1) ;  /* 0x0000001000008944 */ /* 0x000fe20003c00000 */
[----:B------:R-:W-:Y:S05]  /*2a970*/  BRA `(.L_x_2) ;  /* 0xfffdd98000007947 */ /* 0x000fea000383ffff */
.L_x_1:
[----:B-----5:R-:W2:Y:S04]  /*2a980*/  LDL.LU R0, [R1+0x488] ;  /* 0x0004880001007983 */ /* 0x020ea80000300800 */
[----:B--2---:R1:W-:Y:S04]  /*2a990*/  STL [R1+0x12f0], R0 ;  /* 0x0012f00001007387 */ /* 0x0043e80000100800 */
[----:B-1----:R-:W2:Y:S04]  /*2a9a0*/  LDL.LU R0, [R1+0x45c] ;  /* 0x00045c0001007983 */ /* 0x002ea80000300800 */
[----:B--2---:R1:W-:Y:S04]  /*2a9b0*/  STL [R1+0x12f4], R0 ;  /* 0x0012f40001007387 */ /* 0x0043e80000100800 */
[----:B------:R-:W2:Y:S01]  /*2a9c0*/  LDL.LU R8, [R1+0x4fc] ;  /* 0x0004fc0001087983 */ /* 0x000ea20000300800 */
[----:B-1----:R-:W-:-:S03]  /*2a9d0*/  IMAD.MOV.U32 R0, RZ, RZ, R21 ;  /* 0x000000ffff007224 */ /* 0x002fc600078e0015 */
[----:B--2---:R1:W-:Y:S04]  /*2a9e0*/  STL [R1+0x12f8], R8 ;  /* 0x0012f80801007387 */ /* 0x0043e80000100800 */
[----:B------:R-:W2:Y:S04]  /*2a9f0*/  LDL.LU R5, [R1+0x4f8] ;  /* 0x0004f80001057983 */ /* 0x000ea80000300800 */
[----:B0-----:R-:W3:Y:S04]  /*2aa00*/  LDL.LU R7, [R1+0x50c] ;  /* 0x00050c0001077983 */ /* 0x001ee80000300800 */
[----:B------:R-:W3:Y:S01]  /*2aa10*/  LDL.LU R4, [R1+0x508] ;  /* 0x0005080001047983 */ /* 0x000ee20000300800 */
[----:B-1----:R-:W-:-:S03]  /*2aa20*/  IMAD.MOV.U32 R8, RZ, RZ, R20 ;  /* 0x000000ffff087224 */ /* 0x002fc600078e0014 */
[----:B------:R-:W4:Y:S04]  /*2aa30*/  LDL.LU R6, [R1+0x51c] ;  /* 0x00051c0001067983 */ /* 0x000f280000300800 */
[----:B------:R-:W4:Y:S04]  /*2aa40*/  LDL.LU R3, [R1+0x518] ;  /* 0x0005180001037983 */ /* 0x000f280000300800 */
[----:B------:R-:W2:Y:S04]  /*2aa50*/  LDL.LU R9, [R1+0x484] ;  /* 0x0004840001097983 */ /* 0x000ea80000300800 */
[----:B------:R-:W2:Y:S04]  /*2aa60*/  LDL.LU R2, [R1+0x480] ;  /* 0x0004800001027983 */ /* 0x000ea80000300800 */
[----:B------:R-:W2:Y:S04]  /*2aa70*/  LDL.LU R20, [R1+0x4f4] ;  /* 0x0004f40001147983 */ /* 0x000ea80000300800 */
[----:B------:R-:W2:Y:S04]  /*2aa80*/  LDL.LU R21, [R1+0x4f0] ;  /* 0x0004f00001157983 */ /* 0x000ea80000300800 */
[----:B------:R-:W2:Y:S04]  /*2aa90*/  LDL.LU R22, [R1+0x504] ;  /* 0x0005040001167983 */ /* 0x000ea80000300800 */
[----:B------:R-:W2:Y:S04]  /*2aaa0*/  LDL.LU R23, [R1+0x500] ;  /* 0x0005000001177983 */ /* 0x000ea80000300800 */
[----:B------:R-:W2:Y:S04]  /*2aab0*/  LDL.LU R26, [R1+0x514] ;  /* 0x00051400011a7983 */ /* 0x000ea80000300800 */
[----:B------:R-:W2:Y:S04]  /*2aac0*/  LDL.LU R27, [R1+0x510] ;  /* 0x00051000011b7983 */ /* 0x000ea80000300800 */
[----:B------:R0:W-:Y:S04]  /*2aad0*/  STL [R1+0x121c], R25 ;  /* 0x00121c1901007387 */ /* 0x0001e80000100800 */
[----:B0-----:R-:W2:Y:S04]  /*2aae0*/  LDL.LU R25, [R1+0x48c] ;  /* 0x00048c0001197983 */ /* 0x001ea80000300800 */
        /* <DEDUP_REMOVED lines=12> */
[----:B------:R0:W-:Y:S01]  /*2abb0*/  STL [R1+0x1200], R10 ;  /* 0x0012000a01007387 */ /* 0x0001e20000100800 */
[----:B------:R-:W-:-:S03]  /*2abc0*/  F2FP.BF16.PACK_AB R0, R8, R0 ;  /* 0x000000000800723e */ /* 0x000fc600000010ff */
        /* <DEDUP_REMOVED lines=13> */
[----:B------:R-:W2:Y:S04]  /*2aca0*/  LDL.LU R8, [R1+0x12f8] ;  /* 0x0012f80001087983 */ /* 0x000ea80000300800 */
[----:B------:R0:W-:Y:S04]  /*2acb0*/  STL [R1+0x1bc], R0 ;  /* 0x0001bc0001007387 */ /* 0x0001e80000100800 */
[----:B0-----:R-:W2:Y:S02]  /*2acc0*/  LDL.LU R0, [R1+0x12f4] ;  /* 0x0012f40001007983 */ /* 0x001ea40000300800 */
[----:B--2---:R-:W-:-:S02]  /*2acd0*/  F2FP.BF16.PACK_AB R29, R0, R29 ;  /* 0x0000001d001d723e */ /* 0x004fc400000010ff */
[----:B------:R-:W2:Y:S01]  /*2ace0*/  LDL.LU R0, [R1+0x12f0] ;  /* 0x0012f00001007983 */ /* 0x000ea20000300800 */
[----:B------:R-:W-:Y:S02]  /*2acf0*/  F2FP.BF16.PACK_AB R28, R28, R12 ;  /* 0x0000000c1c1c723e */ /* 0x000fe400000010ff */
[----:B------:R-:W-:Y:S02]  /*2ad00*/  F2FP.BF16.PACK_AB R12, R13, R14 ;  /* 0x0000000e0d0c723e */ /* 0x000fe400000010ff */
[----:B------:R-:W-:Y:S01]  /*2ad10*/  F2FP.BF16.PACK_AB R11, R11, R10 ;  /* 0x0000000a0b0b723e */ /* 0x000fe200000010ff */
[----:B------:R-:W-:Y:S01]  /*2ad20*/  STL [R1+0x1b8], R29 ;  /* 0x0001b81d01007387 */ /* 0x000fe20000100800 */
[----:B------:R-:W-:-:S03]  /*2ad30*/  F2FP.BF16.PACK_AB R10, R15, R16 ;  /* 0x000000100f0a723e */ /* 0x000fc600000010ff */
[----:B------:R-:W-:Y:S04]  /*2ad40*/  STL [R1+0x1b4], R28 ;  /* 0x0001b41c01007387 */ /* 0x000fe80000100800 */
[----:B------:R0:W-:Y:S04]  /*2ad50*/  STL [R1+0x1b0], R12 ;  /* 0x0001b00c01007387 */ /* 0x0001e80000100800 */
[----:B------:R1:W-:Y:S04]  /*2ad60*/  STL [R1+0x1ac], R11 ;  /* 0x0001ac0b01007387 */ /* 0x0003e80000100800 */
[----:B------:R2:W-:Y:S01]  /*2ad70*/  STL [R1+0x1a8], R10 ;  /* 0x0001a80a01007387 */ /* 0x0005e20000100800 */
[----:B0-----:R-:W-:-:S02]  /*2ad80*/  F2FP.BF16.PACK_AB R12, R17, R18 ;  /* 0x00000012110c723e */ /* 0x001fc400000010ff */
[----:B-1----:R-:W-:-:S03]  /*2ad90*/  F2FP.BF16.PACK_AB R11, R19, R24 ;  /* 0x00000018130b723e */ /* 0x002fc600000010ff */
[----:B------:R-:W-:Y:S04]  /*2ada0*/  STL [R1+0x1a4], R12 ;  /* 0x0001a40c01007387 */ /* 0x000fe80000100800 */
[----:B------:R-:W-:Y:S01]  /*2adb0*/  STL [R1+0x1a0], R11 ;  /* 0x0001a00b01007387 */ /* 0x000fe20000100800 */
[----:B--2---:R-:W-:Y:S02]  /*2adc0*/  F2FP.BF16.PACK_AB R10, R25, R0 ;  /* 0x00000000190a723e */ /* 0x004fe400000010ff */
[----:B------:R-:W-:Y:S02]  /*2add0*/  F2FP.BF16.PACK_AB R0, R8, R5 ;  /* 0x000000050800723e */ /* 0x000fe400000010ff */
[----:B---3--:R-:W-:Y:S01]  /*2ade0*/  F2FP.BF16.PACK_AB R5, R7, R4 ;  /* 0x000000040705723e */ /* 0x008fe200000010ff */
[----:B------:R-:W-:Y:S01]  /*2adf0*/  STL [R1+0x19c], R10 ;  /* 0x00019c0a01007387 */ /* 0x000fe20000100800 */
[----:B----4-:R-:W-:-:S03]  /*2ae00*/  F2FP.BF16.PACK_AB R4, R6, R3 ;  /* 0x000000030604723e */ /* 0x010fc600000010ff */
[----:B------:R0:W-:Y:S01]  /*2ae10*/  STL [R1+0x198], R0 ;  /* 0x0001980001007387 */ /* 0x0001e20000100800 */
[----:B------:R-:W-:-:S03]  /*2ae20*/  F2FP.BF16.PACK_AB R3, R20, R21 ;  /* 0x000000151403723e */ /* 0x000fc600000010ff */
[----:B------:R-:W-:Y:S01]  /*2ae30*/  STL [R1+0x194], R5 ;  /* 0x0001940501007387 */ /* 0x000fe20000100800 */
[----:B0-----:R-:W-:-:S03]  /*2ae40*/  F2FP.BF16.PACK_AB R0, R9, R2 ;  /* 0x000000020900723e */ /* 0x001fc600000010ff */
[----:B------:R-:W-:Y:S04]  /*2ae50*/  STL [R1+0x190], R4 ;  /* 0x0001900401007387 */ /* 0x000fe80000100800 */
[----:B------:R0:W-:Y:S04]  /*2ae60*/  STL [R1+0x18c], R0 ;  /* 0x00018c0001007387 */ /* 0x0001e80000100800 */
[----:B------:R-:W-:Y:S04]  /*2ae70*/  STL [R1+0x188], R3 ;  /* 0x0001880301007387 */ /* 0x000fe80000100800 */
[----:B------:R-:W2:Y:S01]  /*2ae80*/  LDL.LU R29, [R1+0x258] ;  /* 0x00025800011d7983 */ /* 0x000ea20000300800 */
[----:B------:R-:W-:-:S02]  /*2ae90*/  F2FP.BF16.PACK_AB R2, R22, R23 ;  /* 0x000000171602723e */ /* 0x000fc400000010ff */
[----:B0-----:R-:W-:-:S03]  /*2aea0*/  F2FP.BF16.PACK_AB R0, R26, R27 ;  /* 0x0000001b1a00723e */ /* 0x001fc600000010ff */
[----:B------:R-:W-:Y:S04]  /*2aeb0*/  STL [R1+0x184], R2 ;  /* 0x0001840201007387 */ /* 0x000fe80000100800 */
[----:B--2---:R0:W-:Y:S04]  /*2aec0*/  STL [R1+0x1268], R29 ;  /* 0x0012681d01007387 */ /* 0x0041e80000100800 */
        /* <DEDUP_REMOVED lines=34> */
[----:B------:R-:W3:Y:S04]  /*2b0f0*/  LDL.LU R28, [R1+0x34c] ;  /* 0x00034c00011c7983 */ /* 0x000ee80000300800 */
[----:B---3--:R0:W-:Y:S04]  /*2b100*/  STL [R1+0x1264], R28 ;  /* 0x0012641c01007387 */ /* 0x0081e80000100800 */
[----:B0-----:R-:W3:Y:S04]  /*2b110*/  LDL.LU R28, [R1+0x25c] ;  /* 0x00025c00011c7983 */ /* 0x001ee80000300800 */
        /* <DEDUP_REMOVED lines=33> */
[----:B0-----:R-:W2:Y:S04]  /*2b330*/  LDL.LU R28, [R1+0x4ac] ;  /* 0x0004ac00011c7983 */ /* 0x001ea80000300800 */
[----:B------:R-:W3:Y:S04]  /*2b340*/  LDL.LU R12, [R1+0x348] ;  /* 0x00034800010c7983 */ /* 0x000ee80000300800 */
[----:B------:R-:W4:Y:S04]  /*2b350*/  LDL.LU R13, [R1+0x35c] ;  /* 0x00035c00010d7983 */ /* 0x000f280000300800 */
[----:B------:R-:W4:Y:S04]  /*2b360*/  LDL.LU R14, [R1+0x358] ;  /* 0x00035800010e7983 */ /* 0x000f280000300800 */
[----:B------:R-:W3:Y:S04]  /*2b370*/  LDL.LU R11, [R1+0x244] ;  /* 0x00024400010b7983 */ /* 0x000ee80000300800 */
        /* <DEDUP_REMOVED lines=22> */
[----:B------:R-:W3:Y:S01]  /*2b4e0*/  LDL.LU R27, [R1+0x4d0] ;  /* 0x0004d000011b7983 */ /* 0x000ee20000300800 */
[----:B--2---:R-:W-:-:S03]  /*2b4f0*/  F2FP.BF16.PACK_AB R29, R28, R29 ;  /* 0x0000001d1c1d723e */ /* 0x004fc600000010ff */
[----:B------:R-:W2:Y:S04]  /*2b500*/  LDL.LU R28, [R1+0x12ec] ;  /* 0x0012ec00011c7983 */ /* 0x000ea80000300800 */
[----:B------:R0:W-:Y:S04]  /*2b510*/  STL [R1+0x17c], R29 ;  /* 0x00017c1d01007387 */ /* 0x0001e80000100800 */
[----:B0-----:R-:W2:Y:S02]  /*2b520*/  LDL.LU R29, [R1+0x12e8] ;  /* 0x0012e800011d7983 */ /* 0x001ea40000300800 */
[----:B--2---:R-:W-:-:S02]  /*2b530*/  F2FP.BF16.PACK_AB R29, R28, R29 ;  /* 0x0000001d1c1d723e */ /* 0x004fc400000010ff */
        /* <DEDUP_REMOVED lines=64> */
[----:B------:R-:W2:Y:S01]  /*2b940*/  LDL.LU R28, [R1+0x1264] ;  /* 0x00126400011c7983 */ /* 0x000ea20000300800 */
[----:B---3--:R-:W-:Y:S02]  /*2b950*/  F2FP.BF16.PACK_AB R11, R11, R10 ;  /* 0x0000000a0b0b723e */ /* 0x008fe400000010ff */
[----:B------:R-:W-:Y:S01]  /*2b960*/  F2FP.BF16.PACK_AB R10, R15, R16 ;  /* 0x000000100f0a723e */ /* 0x000fe200000010ff */
[----:B------:R-:W-:Y:S01]  /*2b970*/  STL [R1+0x118], R29 ;  /* 0x0001181d01007387 */ /* 0x000fe20000100800 */
[----:B--2---:R-:W-:Y:S02]  /*2b980*/  F2FP.BF16.PACK_AB R28, R28, R12 ;  /* 0x0000000c1c1c723e */ /* 0x004fe400000010ff */
[----:B----4-:R-:W-:-:S03]  /*2b990*/  F2FP.BF16.PACK_AB R12, R13, R14 ;  /* 0x0000000e0d0c723e */ /* 0x010fc600000010ff */
[----:B------:R-:W-:Y:S04]  /*2b9a0*/  STL [R1+0x114], R28 ;  /* 0x0001141c01007387 */ /* 0x000fe80000100800 */
[----:B------:R0:W-:Y:S04]  /*2b9b0*/  STL [R1+0x110], R12 ;  /* 0x0001100c01007387 */ /* 0x0001e80000100800 */
[----:B------:R1:W-:Y:S04]  /*2b9c0*/  STL [R1+0x10c], R11 ;  /* 0x00010c0b01007387 */ /* 0x0003e80000100800 */
[----:B------:R2:W-:Y:S01]  /*2b9d0*/  STL [R1+0x108], R10 ;  /* 0x0001080a01007387 */ /* 0x0005e20000100800 */
[----:B0-----:R-:W-:-:S02]  /*2b9e0*/  F2FP.BF16.PACK_AB R12, R17, R18 ;  /* 0x00000012110c723e */ /* 0x001fc400000010ff */
[----:B-1----:R-:W-:-:S03]  /*2b9f0*/  F2FP.BF16.PACK_AB R11, R19, R24 ;  /* 0x00000018130b723e */ /* 0x002fc600000010ff */
[----:B------:R-:W-:Y:S01]  /*2ba00*/  STL [R1+0x104], R12 ;  /* 0x0001040c01007387 */ /* 0x000fe20000100800 */
[----:B--2---:R-:W-:Y:S02]  /*2ba10*/  F2FP.BF16.PACK_AB R10, R25, R0 ;  /* 0x00000000190a723e */ /* 0x004fe400000010ff */
[----:B------:R-:W-:Y:S01]  /*2ba20*/  F2FP.BF16.PACK_AB R0, R8, R5 ;  /* 0x000000050800723e */ /* 0x000fe200000010ff */
[----:B------:R-:W-:Y:S01]  /*2ba30*/  STL [R1+0x100], R11 ;  /* 0x0001000b01007387 */ /* 0x000fe20000100800 */
[----:B------:R-:W-:Y:S02]  /*2ba40*/  F2FP.BF16.PACK_AB R5, R7, R4 ;  /* 0x000000040705723e */ /* 0x000fe400000010ff */
[----:B------:R-:W-:Y:S01]  /*2ba50*/  F2FP.BF16.PACK_AB R4, R6, R3 ;  /* 0x000000030604723e */ /* 0x000fe200000010ff */
[----:B------:R-:W-:Y:S01]  /*2ba60*/  STL [R1+0xfc], R10 ;  /* 0x0000fc0a01007387 */ /* 0x000fe20000100800 */
[----:B------:R-:W-:-:S03]  /*2ba70*/  F2FP.BF16.PACK_AB R3, R20, R21 ;  /* 0x000000151403723e */ /* 0x000fc600000010ff */
[----:B------:R0:W-:Y:S04]  /*2ba80*/  STL [R1+0xf8], R0 ;  /* 0x0000f80001007387 */ /* 0x0001e80000100800 */
[----:B------:R-:W-:Y:S01]  /*2ba90*/  STL [R1+0xf4], R5 ;  /* 0x0000f40501007387 */ /* 0x000fe20000100800 */
[----:B0-----:R-:W-:-:S03]  /*2baa0*/  F2FP.BF16.PACK_AB R0, R9, R2 ;  /* 0x000000020900723e */ /* 0x001fc600000010ff */
[----:B------:R-:W-:Y:S04]  /*2bab0*/  STL [R1+0xf0], R4 ;  /* 0x0000f00401007387 */ /* 0x000fe80000100800 */
[----:B------:R-:W-:Y:S04]  /*2bac0*/  STL [R1+0xec], R0 ;  /* 0x0000ec0001007387 */ /* 0x000fe80000100800 */
[----:B------:R0:W-:Y:S04]  /*2bad0*/  STL [R1+0xe8], R3 ;  /* 0x0000e80301007387 */ /* 0x0001e80000100800 */
[----:B0-----:R-:W2:Y:S01]  /*2bae0*/  LDL.LU R3, [R1+0x578] ;  /* 0x0005780001037983 */ /* 0x001ea20000300800 */
[----:B------:R-:W-:-:S02]  /*2baf0*/  F2FP.BF16.PACK_AB R2, R22, R23 ;  /* 0x000000171602723e */ /* 0x000fc400000010ff */
[----:B------:R-:W-:-:S03]  /*2bb00*/  F2FP.BF16.PACK_AB R0, R26, R27 ;  /* 0x0000001b1a00723e */ /* 0x000fc600000010ff */
        /* <DEDUP_REMOVED lines=18> */
[----:B---3--:R0:W-:Y:S04]  /*2bc30*/  STL [R1+0x1244], R2 ;  /* 0x0012440201007387 */ /* 0x0081e80000100800 */
[----:B0-----:R-:W3:Y:S04]  /*2bc40*/  LDL.LU R2, [R1+0x4e4] ;  /* 0x0004e40001027983 */ /* 0x001ee80000300800 */
[----:B------:R-:W4:Y:S04]  /*2bc50*/  LDL.LU R25, [R1+0x54c] ;  /* 0x00054c0001197983 */ /* 0x000f280000300800 */
[----:B----4-:R0:W-:Y:S04]  /*2bc60*/  STL [R1+0x1220], R25 ;  /* 0x0012201901007387 */ /* 0x0101e80000100800 */
[----:B0-----:R-:W4:Y:S04]  /*2bc70*/  LDL.LU R25, [R1+0x598] ;  /* 0x0005980001197983 */ /* 0x001f280000300800 */
        /* <DEDUP_REMOVED lines=8> */
[----:B------:R-:W2:Y:S04]  /*2bd00*/  LDL.LU R24, [R1+0x548] ;  /* 0x0005480001187983 */ /* 0x000ea80000300800 */
[----:B--2---:R0:W-:Y:S04]  /*2bd10*/  STL [R1+0x1224], R24 ;  /* 0x0012241801007387 */ /* 0x0041e80000100800 */
[----:B0-----:R-:W2:Y:S04]  /*2bd20*/  LDL.LU R24, [R1+0x59c] ;  /* 0x00059c0001187983 */ /* 0x001ea80000300800 */
[----:B--2---:R0:W-:Y:S04]  /*2bd30*/  STL [R1+0x122c], R24 ;  /* 0x00122c1801007387 */ /* 0x0041e80000100800 */
[----:B0-----:R-:W2:Y:S04]  /*2bd40*/  LDL.LU R24, [R1+0x58c] ;  /* 0x00058c0001187983 */ /* 0x001ea80000300800 */
[----:B--2---:R0:W-:Y:S04]  /*2bd50*/  STL [R1+0x1234], R24 ;  /* 0x0012341801007387 */ /* 0x0041e80000100800 */
[----:B0-----:R-:W2:Y:S01]  /*2bd60*/  LDL.LU R24, [R1+0x574] ;  /* 0x0005740001187983 */ /* 0x001ea20000300800 */
[----:B------:R-:W-:-:S03]  /*2bd70*/  F2FP.BF16.PACK_AB R3, R9, R3 ;  /* 0x000000030903723e */ /* 0x000fc600000010ff */
[----:B--2---:R0:W-:Y:S04]  /*2bd80*/  STL [R1+0x123c], R24 ;  /* 0x00123c1801007387 */ /* 0x0041e80000100800 */
[----:B0-----:R-:W2:Y:S04]  /*2bd90*/  LDL.LU R24, [R1+0x534] ;  /* 0x0005340001187983 */ /* 0x001ea80000300800 */
        /* <DEDUP_REMOVED lines=36> */
[----:B------:R-:W3:Y:S04]  /*2bfe0*/  LDL.LU R9, [R1+0x1248] ;  /* 0x0012480001097983 */ /* 0x000ee80000300800 */
[----:B------:R0:W-:Y:S04]  /*2bff0*/  STL [R1+0xd0], R3 ;  /* 0x0000d00301007387 */ /* 0x0001e80000100800 */
[----:B0-----:R-:W2:Y:S01]  /*2c000*/  LDL.LU R3, [R1+0x61c] ;  /* 0x00061c0001037983 */ /* 0x001ea20000300800 */
[----:B---3--:R-:W-:-:S03]  /*2c010*/  F2FP.BF16.PACK_AB R9, R2, R9 ;  /* 0x000000090209723e */ /* 0x008fc600000010ff */
[----:B------:R-:W4:Y:S04]  /*2c020*/  LDL.LU R2, [R1+0x1244] ;  /* 0x0012440001027983 */ /* 0x000f280000300800 */
[----:B------:R0:W-:Y:S04]  /*2c030*/  STL [R1+0xac], R9 ;  /* 0x0000ac0901007387 */ /* 0x0001e80000100800 */
[----:B0-----:R-:W3:Y:S01]  /*2c040*/  LDL.LU R9, [R1+0x62c] ;  /* 0x00062c0001097983 */ /* 0x001ee20000300800 */
[----:B----4-:R-:W-:-:S03]  /*2c050*/  F2FP.BF16.PACK_AB R2, R25, R2 ;  /* 0x000000021902723e */ /* 0x010fc600000010ff */
[----:B------:R-:W4:Y:S04]  /*2c060*/  LDL.LU R25, [R1+0x1240] ;  /* 0x0012400001197983 */ /* 0x000f280000300800 */
[----:B------:R0:W-:Y:S04]  /*2c070*/  STL [R1+0xa8], R2 ;  /* 0x0000a80201007387 */ /* 0x0001e80000100800 */
[----:B0-----:R-:W2:Y:S01]  /*2c080*/  LDL.LU R2, [R1+0x63c] ;  /* 0x00063c0001027983 */ /* 0x001ea20000300800 */
[----:B----4-:R-:W-:-:S03]  /*2c090*/  F2FP.BF16.PACK_AB R25, R24, R25 ;  /* 0x000000191819723e */ /* 0x010fc600000010ff */
[----:B------:R-:W4:Y:S04]  /*2c0a0*/  LDL.LU R24, [R1+0x123c] ;  /* 0x00123c0001187983 */ /* 0x000f280000300800 */
[----:B------:R0:W-:Y:S04]  /*2c0b0*/  STL [R1+0xa4], R25 ;  /* 0x0000a41901007387 */ /* 0x0001e80000100800 */
[----:B0-----:R-:W4:Y:S02]  /*2c0c0*/  LDL.LU R25, [R1+0x1238] ;  /* 0x0012380001197983 */ /* 0x001f240000300800 */
[----:B----4-:R-:W-:-:S02]  /*2c0d0*/  F2FP.BF16.PACK_AB R25, R24, R25 ;  /* 0x000000191819723e */ /* 0x010fc400000010ff */
        /* <DEDUP_REMOVED lines=10> */
[----:B0-----:R-:W4:Y:S01]  /*2c180*/  LDL.LU R25, [R1+0x1220] ;  /* 0x0012200001197983 */ /* 0x001f220000300800 */
[----:B------:R-:W-:Y:S02]  /*2c190*/  F2FP.BF16.PACK_AB R18, R19, R18 ;  /* 0x000000121312723e */ /* 0x000fe400000010ff */
[----:B------:R-:W-:-:S02]  /*2c1a0*/  F2FP.BF16.PACK_AB R16, R17, R16 ;  /* 0x000000101110723e */ /* 0x000fc400000010ff */
[----:B------:R-:W-:Y:S02]  /*2c1b0*/  F2FP.BF16.PACK_AB R10, R15, R10 ;  /* 0x0000000a0f0a723e */ /* 0x000fe400000010ff */
[----:B------:R-:W-:Y:S02]  /*2c1c0*/  F2FP.BF16.PACK_AB R14, R11, R14 ;  /* 0x0000000e0b0e723e */ /* 0x000fe400000010ff */
[----:B----4-:R-:W-:Y:S02]  /*2c1d0*/  F2FP.BF16.PACK_AB R24, R25, R24 ;  /* 0x000000181918723e */ /* 0x010fe400000010ff */
[----:B------:R-:W4:Y:S04]  /*2c1e0*/  LDL.LU R25, [R1+0x121c] ;  /* 0x00121c0001197983 */ /* 0x000f280000300800 */
[----:B------:R0:W-:Y:S04]  /*2c1f0*/  STL [R1+0xb4], R24 ;  /* 0x0000b41801007387 */ /* 0x0001e80000100800 */
[----:B0-----:R-:W2:Y:S04]  /*2c200*/  LDL.LU R24, [R1+0x1218] ;  /* 0x0012180001187983 */ /* 0x001ea80000300800 */
[----:B------:R-:W3:Y:S04]  /*2c210*/  LDL.LU R19, [R1+0x1214] ;  /* 0x0012140001137983 */ /* 0x000ee80000300800 */
[----:B------:R0:W-:Y:S04]  /*2c220*/  STL [R1+0xb0], R18 ;  /* 0x0000b01201007387 */ /* 0x0001e80000100800 */
[----:B0-----:R-:W3:Y:S04]  /*2c230*/  LDL.LU R18, [R1+0x1210] ;  /* 0x0012100001127983 */ /* 0x001ee80000300800 */
[----:B------:R-:W3:Y:S04]  /*2c240*/  LDL.LU R17, [R1+0x120c] ;  /* 0x00120c0001117983 */ /* 0x000ee80000300800 */
[----:B------:R0:W-:Y:S04]  /*2c250*/  STL [R1+0xcc], R16 ;  /* 0x0000cc1001007387 */ /* 0x0001e80000100800 */
[----:B0-----:R-:W3:Y:S04]  /*2c260*/  LDL.LU R16, [R1+0x1208] ;  /* 0x0012080001107983 */ /* 0x001ee80000300800 */
[----:B------:R-:W3:Y:S04]  /*2c270*/  LDL.LU R15, [R1+0x1204] ;  /* 0x00120400010f7983 */ /* 0x000ee80000300800 */
[----:B------:R0:W-:Y:S04]  /*2c280*/  STL [R1+0xc8], R10 ;  /* 0x0000c80a01007387 */ /* 0x0001e80000100800 */
[----:B0-----:R-:W3:Y:S04]  /*2c290*/  LDL.LU R10, [R1+0x1200] ;  /* 0x00120000010a7983 */ /* 0x001ee80000300800 */
[----:B------:R-:W3:Y:S01]  /*2c2a0*/  LDL.LU R11, [R1+0x11fc] ;  /* 0x0011fc00010b7983 */ /* 0x000ee20000300800 */
[----:B------:R-:W-:-:S02]  /*2c2b0*/  F2FP.BF16.PACK_AB R27, R12, R27 ;  /* 0x0000001b0c1b723e */ /* 0x000fc400000010ff */
[----:B------:R-:W-:Y:S01]  /*2c2c0*/  F2FP.BF16.PACK_AB R28, R29, R28 ;  /* 0x0000001c1d1c723e */ /* 0x000fe200000010ff */
[----:B------:R0:W-:Y:S01]  /*2c2d0*/  STL [R1+0xc4], R14 ;  /* 0x0000c40e01007387 */ /* 0x0001e20000100800 */
[----:B------:R-:W-:Y:S02]  /*2c2e0*/  F2FP.BF16.PACK_AB R26, R13, R26 ;  /* 0x0000001a0d1a723e */ /* 0x000fe400000010ff */
[----:B------:R-:W-:Y:S02]  /*2c2f0*/  F2FP.BF16.PACK_AB R23, R5, R23 ;  /* 0x000000170517723e */ /* 0x000fe400000010ff */
[----:B------:R-:W-:Y:S02]  /*2c300*/  F2FP.BF16.PACK_AB R22, R7, R22 ;  /* 0x000000160716723e */ /* 0x000fe400000010ff */
[----:B------:R-:W-:Y:S01]  /*2c310*/  F2FP.BF16.PACK_AB R21, R4, R21 ;  /* 0x000000150415723e */ /* 0x000fe200000010ff */
[----:B0-----:R-:W3:Y:S01]  /*2c320*/  LDL.LU R14, [R1+0x11f8] ;  /* 0x0011f800010e7983 */ /* 0x001ee20000300800 */
[----:B------:R-:W-:-:S03]  /*2c330*/  F2FP.BF16.PACK_AB R20, R6, R20 ;  /* 0x000000140614723e */ /* 0x000fc600000010ff */
[----:B------:R-:W-:Y:S04]  /*2c340*/  STL [R1+0x1100], R27 ;  /* 0x0011001b01007387 */ /* 0x000fe80000100800 */
[----:B------:R-:W-:Y:S04]  /*2c350*/  STL [R1+0xc0], R28 ;  /* 0x0000c01c01007387 */ /* 0x000fe80000100800 */
[----:B------:R-:W-:Y:S01]  /*2c360*/  STL [R1+0x1104], R26 ;  /* 0x0011041a01007387 */ /* 0x000fe20000100800 */
[----:B----4-:R-:W-:-:S05]  /*2c370*/  F2FP.BF16.PACK_AB R25, R0, R25 ;  /* 0x000000190019723e */ /* 0x010fca00000010ff */
[----:B------:R-:W-:Y:S01]  /*2c380*/  STL [R1+0x1108], R25 ;  /* 0x0011081901007387 */ /* 0x000fe20000100800 */
[----:B--2---:R-:W-:Y:S02]  /*2c390*/  F2FP.BF16.PACK_AB R24, R8, R24 ;  /* 0x000000180818723e */ /* 0x004fe400000010ff */
[----:B---3--:R-:W-:-:S03]  /*2c3a0*/  F2FP.BF16.PACK_AB R19, R3, R19 ;  /* 0x000000130313723e */ /* 0x008fc600000010ff */
[----:B------:R-:W-:Y:S04]  /*2c3b0*/  STL [R1+0x110c], R24 ;  /* 0x00110c1801007387 */ /* 0x000fe80000100800 */
[----:B------:R-:W-:Y:S04]  /*2c3c0*/  STL [R1+0x1110], R23 ;  /* 0x0011101701007387 */ /* 0x000fe80000100800 */
[----:B------:R-:W-:Y:S01]  /*2c3d0*/  STL [R1+0x1114], R22 ;  /* 0x0011141601007387 */ /* 0x000fe20000100800 */
[----:B------:R-:W-:-:S03]  /*2c3e0*/  F2FP.BF16.PACK_AB R18, R9, R18 ;  /* 0x000000120912723e */ /* 0x000fc600000010ff */
[----:B------:R-:W-:Y:S01]  /*2c3f0*/  STL [R1+0x1118], R21 ;  /* 0x0011181501007387 */ /* 0x000fe20000100800 */
[----:B------:R-:W-:-:S03]  /*2c400*/  F2FP.BF16.PACK_AB R17, R2, R17 ;  /* 0x000000110211723e */ /* 0x000fc600000010ff */
[----:B------:R-:W-:Y:S04]  /*2c410*/  STL [R1+0x111c], R20 ;  /* 0x00111c1401007387 */ /* 0x000fe80000100800 */
[----:B------:R-:W-:Y:S04]  /*2c420*/  STL [R1+0x1120], R19 ;  /* 0x0011201301007387 */ /* 0x000fe80000100800 */
[----:B------:R-:W-:Y:S04]  /*2c430*/  STL [R1+0x1124], R18 ;  /* 0x0011241201007387 */ /* 0x000fe80000100800 */
[----:B------:R-:W-:Y:S01]  /*2c440*/  STL [R1+0x1128], R17 ;  /* 0x0011281101007387 */ /* 0x000fe20000100800 */
[----:B------:R-:W-:-:S05]  /*2c450*/  F2FP.BF16.PACK_AB R16, R16, R15 ;  /* 0x0000000f1010723e */ /* 0x000fca00000010ff */
[----:B------:R-:W-:Y:S04]  /*2c460*/  STL [R1+0x112c], R16 ;  /* 0x00112c1001007387 */ /* 0x000fe80000100800 */
[----:B------:R-:W2:Y:S04]  /*2c470*/  LDL.LU R13, [R1+0x624] ;  /* 0x00062400010d7983 */ /* 0x000ea80000300800 */
[----:B------:R-:W3:Y:S01]  /*2c480*/  LDL.LU R12, [R1+0x634] ;  /* 0x00063400010c7983 */ /* 0x000ee20000300800 */
[----:B------:R-:W-:-:S03]  /*2c490*/  F2FP.BF16.PACK_AB R15, R11, R10 ;  /* 0x0000000a0b0f723e */ /* 0x000fc600000010ff */
[----:B------:R-:W4:Y:S04]  /*2c4a0*/  LDL.LU R11, [R1+0x5b8] ;  /* 0x0005b800010b7983 */ /* 0x000f280000300800 */
[----:B----4-:R0:W-:Y:S04]  /*2c4b0*/  STL [R1+0x11ec], R11 ;  /* 0x0011ec0b01007387 */ /* 0x0101e80000100800 */
[----:B0-----:R-:W4:Y:S04]  /*2c4c0*/  LDL.LU R11, [R1+0x644] ;  /* 0x00064400010b7983 */ /* 0x001f280000300800 */
[----:B------:R-:W2:Y:S04]  /*2c4d0*/  LDL.LU R10, [R1+0x5c8] ;  /* 0x0005c800010a7983 */ /* 0x000ea80000300800 */
[----:B--2---:R0:W-:Y:S04]  /*2c4e0*/  STL [R1+0x11e8], R10 ;  /* 0x0011e80a01007387 */ /* 0x0041e80000100800 */
[----:B0-----:R-:W2:Y:S04]  /*2c4f0*/  LDL.LU R10, [R1+0x5bc] ;  /* 0x0005bc00010a7983 */ /* 0x001ea80000300800 */
[----:B------:R-:W2:Y:S01]  /*2c500*/  LDL.LU R9, [R1+0x5d8] ;  /* 0x0005d80001097983 */ /* 0x000ea20000300800 */
        /* <DEDUP_REMOVED lines=39> */
[----:B------:R-:W2:Y:S04]  /*2c780*/  LDL.LU R10, [R1+0x11e8] ;  /* 0x0011e800010a7983 */ /* 0x000ea80000300800 */
[----:B------:R0:W-:Y:S04]  /*2c790*/  STL [R1+0x1140], R11 ;  /* 0x0011400b01007387 */ /* 0x0001e80000100800 */
[----:B0-----:R-:W4:Y:S01]  /*2c7a0*/  LDL.LU R11, [R1+0x5dc] ;  /* 0x0005dc00010b7983 */ /* 0x001f220000300800 */
[----:B--2---:R-:W-:-:S03]  /*2c7b0*/  F2FP.BF16.PACK_AB R10, R9, R10 ;  /* 0x0000000a090a723e */ /* 0x004fc600000010ff */
[----:B------:R-:W4:Y:S01]  /*2c7c0*/  LDL.LU R9, [R1+0x11e4] ;  /* 0x0011e40001097983 */ /* 0x000f220000300800 */
[----:B------:R-:W-:Y:S02]  /*2c7d0*/  F2FP.BF16.PACK_AB R8, R12, R8 ;  /* 0x000000080c08723e */ /* 0x000fe400000010ff */
[----:B---3--:R-:W-:Y:S01]  /*2c7e0*/  F2FP.BF16.PACK_AB R7, R13, R7 ;  /* 0x000000070d07723e */ /* 0x008fe200000010ff */
[----:B------:R-:W-:Y:S01]  /*2c7f0*/  STL [R1+0x1144], R10 ;  /* 0x0011440a01007387 */ /* 0x000fe20000100800 */
[----:B------:R-:W-:Y:S02]  /*2c800*/  F2FP.BF16.PACK_AB R6, R14, R6 ;  /* 0x000000060e06723e */ /* 0x000fe400000010ff */
[----:B------:R-:W-:Y:S02]  /*2c810*/  F2FP.BF16.PACK_AB R5, R15, R5 ;  /* 0x000000050f05723e */ /* 0x000fe400000010ff */
[----:B------:R-:W-:Y:S02]  /*2c820*/  F2FP.BF16.PACK_AB R4, R16, R4 ;  /* 0x000000041004723e */ /* 0x000fe400000010ff */
[----:B----4-:R-:W-:-:S05]  /*2c830*/  F2FP.BF16.PACK_AB R9, R11, R9 ;  /* 0x000000090b09723e */ /* 0x010fca00000010ff */
[----:B------:R-:W-:Y:S04]  /*2c840*/  STL [R1+0x1148], R9 ;  /* 0x0011480901007387 */ /* 0x000fe80000100800 */
[----:B------:R-:W-:Y:S04]  /*2c850*/  STL [R1+0x114c], R8 ;  /* 0x00114c0801007387 */ /* 0x000fe80000100800 */
[----:B------:R-:W-:Y:S04]  /*2c860*/  STL [R1+0x1150], R7 ;  /* 0x0011500701007387 */ /* 0x000fe80000100800 */
[----:B------:R0:W-:Y:S04]  /*2c870*/  STL [R1+0x1154], R6 ;  /* 0x0011540601007387 */ /* 0x0001e80000100800 */
[----:B------:R1:W-:Y:S04]  /*2c880*/  STL [R1+0x1158], R5 ;  /* 0x0011580501007387 */ /* 0x0003e80000100800 */
[----:B------:R2:W-:Y:S01]  /*2c890*/  STL [R1+0x115c], R4 ;  /* 0x00115c0401007387 */ /* 0x0005e20000100800 */
[----:B0-----:R-:W-:-:S02]  /*2c8a0*/  F2FP.BF16.PACK_AB R6, R19, R20 ;  /* 0x000000141306723e */ /* 0x001fc400000010ff */
[----:B-1----:R-:W-:Y:S02]  /*2c8b0*/  F2FP.BF16.PACK_AB R5, R17, R18 ;  /* 0x000000121105723e */ /* 0x002fe400000010ff */
[----:B--2---:R-:W-:-:S03]  /*2c8c0*/  F2FP.BF16.PACK_AB R4, R21, R22 ;  /* 0x000000161504723e */ /* 0x004fc600000010ff */
[----:B------:R0:W-:Y:S04]  /*2c8d0*/  STL [R1+0xc], R5 ;  /* 0x00000c0501007387 */ /* 0x0001e80000100800 */
[----:B------:R1:W-:Y:S04]  /*2c8e0*/  STL [R1+0x8], R6 ;  /* 0x0000080601007387 */ /* 0x0003e80000100800 */
[----:B------:R2:W-:Y:S01]  /*2c8f0*/  STL [R1+0x4], R4 ;  /* 0x0000040401007387 */ /* 0x0005e20000100800 */
[----:B0-----:R-:W-:Y:S02]  /*2c900*/  F2FP.BF16.PACK_AB R5, R23, R24 ;  /* 0x000000181705723e */ /* 0x001fe400000010ff */
[----:B-1----:R-:W-:-:S03]  /*2c910*/  F2FP.BF16.PACK_AB R6, R25, R26 ;  /* 0x0000001a1906723e */ /* 0x002fc600000010ff */
[----:B------:R-:W-:Y:S01]  /*2c920*/  STL [R1], R5 ;  /* 0x0000000501007387 */ /* 0x000fe20000100800 */
[----:B--2---:R-:W-:-:S03]  /*2c930*/  F2FP.BF16.PACK_AB R4, R27, R29 ;  /* 0x0000001d1b04723e */ /* 0x004fc600000010ff */
[----:B------:R-:W-:Y:S04]  /*2c940*/  STL [R1+0x1c], R6 ;  /* 0x00001c0601007387 */ /* 0x000fe80000100800 */
[----:B------:R0:W-:Y:S04]  /*2c950*/  STL [R1+0x18], R4 ;  /* 0x0000180401007387 */ /* 0x0001e80000100800 */
[----:B0-----:R-:W2:Y:S01]  /*2c960*/  LDL.LU R4, [R1+0x748] ;  /* 0x0007480001047983 */ /* 0x001ea20000300800 */
[----:B------:R-:W-:Y:S02]  /*2c970*/  F2FP.BF16.PACK_AB R5, R28, R0 ;  /* 0x000000001c05723e */ /* 0x000fe400000010ff */
        /* <DEDUP_REMOVED lines=163> */
[----:B----4-:R-:W-:-:S03]  /*2d3b0*/  F2FP.BF16.PACK_AB R8, R7, R8 ;  /* 0x000000080708723e */ /* 0x010fc600000010ff */
[----:B------:R0:W-:Y:S01]  /*2d3c0*/  STL [R1+0x6c], R4 ;  /* 0x00006c0401007387 */ /* 0x0001e20000100800 */
[----:B---3--:R-:W-:Y:S02]  /*2d3d0*/  F2FP.BF16.PACK_AB R10, R9, R10 ;  /* 0x0000000a090a723e */ /* 0x008fe400000010ff */
[----:B------:R-:W-:Y:S01]  /*2d3e0*/  F2FP.BF16.PACK_AB R12, R11, R12 ;  /* 0x0000000c0b0c723e */ /* 0x000fe200000010ff */
[----:B0-----:R0:W5:Y:S01]  /*2d3f0*/  LDL.LU R4, [R1+0x115c] ;  /* 0x00115c0001047983 */ /* 0x0011620000300800 */
[----:B------:R-:W-:Y:S02]  /*2d400*/  F2FP.BF16.PACK_AB R14, R13, R14 ;  /* 0x0000000e0d0e723e */ /* 0x000fe400000010ff */
[----:B------:R-:W-:Y:S02]  /*2d410*/  F2FP.BF16.PACK_AB R16, R15, R16 ;  /* 0x000000100f10723e */ /* 0x000fe400000010ff */
[----:B------:R-:W-:Y:S02]  /*2d420*/  F2FP.BF16.PACK_AB R18, R17, R18 ;  /* 0x000000121112723e */ /* 0x000fe400000010ff */
[----:B------:R-:W-:-:S02]  /*2d430*/  F2FP.BF16.PACK_AB R20, R19, R20 ;  /* 0x000000141314723e */ /* 0x000fc400000010ff */
[----:B------:R-:W-:Y:S02]  /*2d440*/  F2FP.BF16.PACK_AB R22, R21, R22 ;  /* 0x000000161516723e */ /* 0x000fe400000010ff */
[----:B------:R-:W-:Y:S02]  /*2d450*/  F2FP.BF16.PACK_AB R24, R23, R24 ;  /* 0x000000181718723e */ /* 0x000fe400000010ff */
[----:B------:R-:W-:Y:S02]  /*2d460*/  F2FP.BF16.PACK_AB R26, R25, R26 ;  /* 0x0000001a191a723e */ /* 0x000fe400000010ff */
[----:B------:R-:W-:Y:S02]  /*2d470*/  F2FP.BF16.PACK_AB R28, R27, R28 ;  /* 0x0000001c1b1c723e */ /* 0x000fe400000010ff */
[----:B------:R-:W-:Y:S02]  /*2d480*/  F2FP.BF16.PACK_AB R0, R29, R0 ;  /* 0x000000001d00723e */ /* 0x000fe400000010ff */
[----:B--2---:R-:W-:-:S02]  /*2d490*/  F2FP.BF16.PACK_AB R6, R5, R6 ;  /* 0x000000060506723e */ /* 0x004fc400000010ff */
[----:B------:R0:W5:Y:S04]  /*2d4a0*/  LDL.LU R5, [R1+0x1158] ;  /* 0x0011580001057983 */ /* 0x0001680000300800 */
[----:B------:R1:W-:Y:S04]  /*2d4b0*/  STL [R1+0x68], R6 ;  /* 0x0000680601007387 */ /* 0x0003e80000100800 */
[----:B-1----:R0:W5:Y:S04]  /*2d4c0*/  LDL.LU R6, [R1+0x1154] ;  /* 0x0011540001067983 */ /* 0x0021680000300800 */
        /* <DEDUP_REMOVED lines=32> */
[----:B-1----:R-:W2:Y:S04]  /*2d6d0*/  LDL.LU R28, [R1+0x10fc] ;  /* 0x0010fc00011c7983 */ /* 0x002ea80000300800 */
[----:B------:R-:W2:Y:S01]  /*2d6e0*/  LDL.LU R29, [R1+0x10f8] ;  /* 0x0010f800011d7983 */ /* 0x000ea20000300800 */
[----:B------:R-:W-:-:S03]  /*2d6f0*/  F2FP.BF16.PACK_AB R2, R3, R2 ;  /* 0x000000020302723e */ /* 0x000fc600000010ff */
[----:B------:R2:W-:Y:S02]  /*2d700*/  STL [R1+0x98], R0 ;  /* 0x0000980001007387 */ /* 0x0005e40000100800 */
[----:B--2---:R-:W-:-:S05]  /*2d710*/  F2FP.BF16.PACK_AB R0, R29, R28 ;  /* 0x0000001c1d00723e */ /* 0x004fca00000010ff */
[----:B------:R0:W-:Y:S04]  /*2d720*/  STL [R1+0x90], R0 ;  /* 0x0000900001007387 */ /* 0x0001e80000100800 */
[----:B------:R0:W-:Y:S02]  /*2d730*/  STL [R1+0x94], R2 ;  /* 0x0000940201007387 */ /* 0x0001e40000100800 */
.L_x_0:
[----:B-----5:R2:W-:Y:S04]  /*2d740*/  STL.64 [R1+0x1270], R6 ;  /* 0x0012700601007387 */ /* 0x0205e80000100a00 */
[----:B--2---:R-:W2:Y:S04]  /*2d750*/  LDL R7, [R1+0x7d8] ;  /* 0x0007d80001077983 */ /* 0x004ea80000100800 */
[----:B------:R-:W-:Y:S04]  /*2d760*/  STL.64 [R1+0x1268], R4 ;  /* 0x0012680401007387 */ /* 0x000fe80000100a00 */
[----:B------:R-:W-:Y:S04]  /*2d770*/  STL.64 [R1+0x1260], R10 ;  /* 0x0012600a01007387 */ /* 0x000fe80000100a00 */
[----:B------:R-:W-:Y:S04]  /*2d780*/  STL.64 [R1+0x1258], R8 ;  /* 0x0012580801007387 */ /* 0x000fe80000100a00 */
[----:B------:R-:W-:Y:S04]  /*2d790*/  STL.64 [R1+0x1250], R14 ;  /* 0x0012500e01007387 */ /* 0x000fe80000100a00 */
[----:B------:R3:W-:Y:S04]  /*2d7a0*/  STL.64 [R1+0x1248], R12 ;  /* 0x0012480c01007387 */ /* 0x0007e80000100a00 */
[----:B------:R4:W-:Y:S04]  /*2d7b0*/  STL.64 [R1+0x1240], R18 ;  /* 0x0012401201007387 */ /* 0x0009e80000100a00 */
[----:B------:R-:W-:Y:S04]  /*2d7c0*/  STL.64 [R1+0x1238], R16 ;  /* 0x0012381001007387 */ /* 0x000fe80000100a00 */
[----:B------:R-:W-:Y:S04]  /*2d7d0*/  STL.64 [R1+0x1230], R22 ;  /* 0x0012301601007387 */ /* 0x000fe80000100a00 */
[----:B------:R-:W-:Y:S04]  /*2d7e0*/  STL.64 [R1+0x1228], R20 ;  /* 0x0012281401007387 */ /* 0x000fe80000100a00 */
[----:B------:R-:W-:Y:S04]  /*2d7f0*/  STL.64 [R1+0x1220], R26 ;  /* 0x0012201a01007387 */ /* 0x000fe80000100a00 */
[----:B------:R-:W-:Y:S04]  /*2d800*/  STL.64 [R1+0x1218], R24 ;  /* 0x0012181801007387 */ /* 0x000fe80000100a00 */
[----:B---3--:R-:W3:Y:S04]  /*2d810*/  LDL.LU R12, [R1+0x20] ;  /* 0x00002000010c7983 */ /* 0x008ee80000300800 */
[----:B------:R-:W3:Y:S04]  /*2d820*/  LDL.LU R13, [R1+0x24] ;  /* 0x00002400010d7983 */ /* 0x000ee80000300800 */
[----:B------:R-:W3:Y:S04]  /*2d830*/  LDL.LU R14, [R1+0x28] ;  /* 0x00002800010e7983 */ /* 0x000ee80000300800 */
[----:B------:R-:W3:Y:S04]  /*2d840*/  LDL.LU R15, [R1+0x2c] ;  /* 0x00002c00010f7983 */ /* 0x000ee80000300800 */
[----:B----4-:R-:W4:Y:S02]  /*2d850*/  S2R R19, SR_TID.X ;  /* 0x0000000000137919 */ /* 0x010f240000002100 */
[----:B0---4-:R-:W-:-:S02]  /*2d860*/  IMAD.SHL.U32 R2, R19, 0x8, RZ ;  /* 0x0000000813027824 */ /* 0x011fc400078e00ff */
[C---:B-1----:R-:W-:Y:S02]  /*2d870*/  IMAD.SHL.U32 R0, R19.reuse, 0x100, RZ ;  /* 0x0000010013007824 */ /* 0x042fe400078e00ff */
[C---:B------:R-:W-:Y:S01]  /*2d880*/  IMAD.SHL.U32 R3, R19.reuse, 0x4, RZ ;  /* 0x0000000413037824 */ /* 0x040fe200078e00ff */
[----:B------:R-:W-:Y:S01]  /*2d890*/  LOP3.LUT R2, R2, 0x300, RZ, 0xc0, !PT ;  /* 0x0000030002027812 */ /* 0x000fe200078ec0ff */
[C---:B------:R-:W-:Y:S01]  /*2d8a0*/  IMAD.SHL.U32 R28, R19.reuse, 0x20, RZ ;  /* 0x00000020131c7824 */ /* 0x040fe200078e00ff */
[----:B------:R-:W-:Y:S01]  /*2d8b0*/  LOP3.LUT R0, R0, 0x1800, RZ, 0xc0, !PT ;  /* 0x0000180000007812 */ /* 0x000fe200078ec0ff */
[----:B------:R-:W-:Y:S01]  /*2d8c0*/  IMAD.SHL.U32 R29, R19, 0x400, RZ ;  /* 0x00000400131d7824 */ /* 0x000fe200078e00ff */
[----:B------:R-:W-:Y:S02]  /*2d8d0*/  LOP3.LUT R2, R2, 0x70, R3, 0xf8, !PT ;  /* 0x0000007002027812 */ /* 0x000fe400078ef803 */
[----:B------:R-:W-:Y:S02]  /*2d8e0*/  LOP3.LUT R0, R0, 0x60, R28, 0xf8, !PT ;  /* 0x0000006000007812 */ /* 0x000fe400078ef81c */
[----:B--2---:R-:W-:-:S02]  /*2d8f0*/  IADD3 R3, R7, 0x1, RZ ;  /* 0x0000000107037810 */ /* 0x004fc40007ffe0ff */
[----:B------:R-:W-:Y:S01]  /*2d900*/  IADD3 R28, R7, 0x2, RZ ;  /* 0x00000002071c7810 */ /* 0x000fe20007ffe0ff */
[----:B---3--:R-:W-:Y:S04]  /*2d910*/  STL.64 [R1+0x1280], R14 ;  /* 0x0012800e01007387 */ /* 0x008fe80000100a00 */
[----:B------:R-:W-:Y:S04]  /*2d920*/  STL.64 [R1+0x1278], R12 ;  /* 0x0012780c01007387 */ /* 0x000fe80000100a00 */
[----:B------:R-:W2:Y:S04]  /*2d930*/  LDL.LU R4, [R1+0x40] ;  /* 0x0000400001047983 */ /* 0x000ea80000300800 */
[----:B------:R-:W2:Y:S04]  /*2d940*/  LDL.LU R5, [R1+0x44] ;  /* 0x0000440001057983 */ /* 0x000ea80000300800 */
[----:B------:R-:W3:Y:S04]  /*2d950*/  LDL.LU R6, [R1+0x48] ;  /* 0x0000480001067983 */ /* 0x000ee80000300800 */
[----:B------:R-:W3:Y:S04]  /*2d960*/  LDL.LU R7, [R1+0x4c] ;  /* 0x00004c0001077983 */ /* 0x000ee80000300800 */
[----:B------:R-:W-:Y:S06]  /*2d970*/  BAR.SYNC.DEFER_BLOCKING 0x0 ;  /* 0x0000000000007b1d */ /* 0x000fec0000010000 */
[----:B---3--:R-:W-:Y:S04]  /*2d980*/  STL.64 [R1+0x1290], R6 ;  /* 0x0012900601007387 */ /* 0x008fe80000100a00 */
[----:B--2---:R0:W-:Y:S04]  /*2d990*/  STL.64 [R1+0x1288], R4 ;  /* 0x0012880401007387 */ /* 0x0041e80000100a00 */
[----:B0-----:R-:W2:Y:S04]  /*2d9a0*/  LDL.LU R4, [R1+0x60] ;  /* 0x0000600001047983 */ /* 0x001ea80000300800 */
[----:B------:R-:W2:Y:S04]  /*2d9b0*/  LDL.LU R5, [R1+0x64] ;  /* 0x0000640001057983 */ /* 0x000ea80000300800 */
[----:B------:R-:W3:Y:S04]  /*2d9c0*/  LDL.LU R6, [R1+0x68] ;  /* 0x0000680001067983 */ /* 0x000ee80000300800 */
[----:B------:R-:W3:Y:S04]  /*2d9d0*/  LDL.LU R7, [R1+0x6c] ;  /* 0x00006c0001077983 */ /* 0x000ee80000300800 */
        /* <DEDUP_REMOVED lines=16> */
[----:B------:R-:W2:Y:S04]  /*2dae0*/  LDL.LU R6, [R1+0x98] ;  /* 0x0000980001067983 */ /* 0x000ea80000300800 */
[----:B------:R-:W2:Y:S04]  /*2daf0*/  LDL.LU R7, [R1+0x9c] ;  /* 0x00009c0001077983 */ /* 0x000ea80000300800 */
[----:B------:R-:W3:Y:S04]  /*2db00*/  LDL.LU R12, [R1+0x50] ;  /* 0x00005000010c7983 */ /* 0x000ee80000300800 */
[----:B------:R-:W3:Y:S04]  /*2db10*/  LDL.LU R13, [R1+0x54] ;  /* 0x00005400010d7983 */ /* 0x000ee80000300800 */
[----:B------:R-:W3:Y:S04]  /*2db20*/  LDL.LU R14, [R1+0x58] ;  /* 0x00005800010e7983 */ /* 0x000ee80000300800 */
[----:B------:R-:W3:Y:S04]  /*2db30*/  LDL.LU R15, [R1+0x5c] ;  /* 0x00005c00010f7983 */ /* 0x000ee80000300800 */
[----:B------:R-:W4:Y:S04]  /*2db40*/  LDL.LU R8, [R1+0x30] ;  /* 0x0000300001087983 */ /* 0x000f280000300800 */
[----:B------:R-:W4:Y:S04]  /*2db50*/  LDL.LU R9, [R1+0x34] ;  /* 0x0000340001097983 */ /* 0x000f280000300800 */
[----:B------:R-:W4:Y:S01]  /*2db60*/  LDL.LU R10, [R1+0x38] ;  /* 0x00003800010a7983 */ /* 0x000f220000300800 */
[----:B------:R-:W-:-:S03]  /*2db70*/  LOP3.LUT R0, R0, R2, RZ, 0x3c, !PT ;  /* 0x0000000200007212 */ /* 0x000fc600078e3cff */
[----:B------:R-:W4:Y:S04]  /*2db80*/  LDL.LU R11, [R1+0x3c] ;  /* 0x00003c00010b7983 */ /* 0x000f280000300800 */
[----:B------:R-:W3:Y:S04]  /*2db90*/  LDL.LU R24, [R1] ;  /* 0x0000000001187983 */ /* 0x000ee80000300800 */
[----:B------:R-:W3:Y:S04]  /*2dba0*/  LDL.LU R25, [R1+0x4] ;  /* 0x0000040001197983 */ /* 0x000ee80000300800 */
[----:B------:R-:W3:Y:S04]  /*2dbb0*/  LDL.LU R26, [R1+0x8] ;  /* 0x00000800011a7983 */ /* 0x000ee80000300800 */
[----:B------:R-:W3:Y:S04]  /*2dbc0*/  LDL.LU R27, [R1+0xc] ;  /* 0x00000c00011b7983 */ /* 0x000ee80000300800 */
[----:B------:R-:W3:Y:S04]  /*2dbd0*/  LDL.LU R20, [R1+0x10] ;  /* 0x0000100001147983 */ /* 0x000ee80000300800 */
[----:B------:R-:W3:Y:S04]  /*2dbe0*/  LDL.LU R21, [R1+0x14] ;  /* 0x0000140001157983 */ /* 0x000ee80000300800 */
[----:B------:R-:W3:Y:S04]  /*2dbf0*/  LDL.LU R22, [R1+0x18] ;  /* 0x0000180001167983 */ /* 0x000ee80000300800 */
[----:B------:R-:W3:Y:S04]  /*2dc00*/  LDL.LU R23, [R1+0x1c] ;  /* 0x00001c0001177983 */ /* 0x000ee80000300800 */
[----:B--2---:R0:W-:Y:S04]  /*2dc10*/  STS.128 [R0], R4 ;  /* 0x0000000400007388 */ /* 0x0041e80000000c00 */
[----:B0-----:R-:W2:Y:S04]  /*2dc20*/  LDL.LU.64 R6, [R1+0x12c0] ;  /* 0x0012c00001067983 */ /* 0x001ea80000300a00 */
[----:B------:R-:W2:Y:S04]  /*2dc30*/  LDL.LU.64 R4, [R1+0x12b8] ;  /* 0x0012b80001047983 */ /* 0x000ea80000300a00 */
[----:B--2---:R0:W-:Y:S04]  /*2dc40*/  STS.128 [R0+0x80], R4 ;  /* 0x0000800400007388 */ /* 0x0041e80000000c00 */
[----:B0-----:R-:W2:Y:S04]  /*2dc50*/  LDL.LU.64 R6, [R1+0x12b0] ;  /* 0x0012b00001067983 */ /* 0x001ea80000300a00 */
[----:B------:R-:W2:Y:S04]  /*2dc60*/  LDL.LU.64 R4, [R1+0x12a8] ;  /* 0x0012a80001047983 */ /* 0x000ea80000300a00 */
[----:B--2---:R0:W-:Y:S04]  /*2dc70*/  STS.128 [R0+0x400], R4 ;  /* 0x0004000400007388 */ /* 0x0041e80000000c00 */
[----:B0-----:R-:W2:Y:S04]  /*2dc80*/  LDL.LU.64 R6, [R1+0x12a0] ;  /* 0x0012a00001067983 */ /* 0x001ea80000300a00 */
[----:B------:R-:W2:Y:S01]  /*2dc90*/  LDL.LU.64 R4, [R1+0x1298] ;  /* 0x0012980001047983 */ /* 0x000ea20000300a00 */
[----:B------:R-:W-:-:S02]  /*2dca0*/  LOP3.LUT R29, R29, 0x1800, RZ, 0xc0, !PT ;  /* 0x000018001d1d7812 */ /* 0x000fc400078ec0ff */
[----:B------:R-:W-:-:S05]  /*2dcb0*/  LOP3.LUT R16, R19, 0x7f, RZ, 0xc0, !PT ;  /* 0x0000007f13107812 */ /* 0x000fca00078ec0ff */
[----:B------:R-:W-:Y:S01]  /*2dcc0*/  IMAD R16, R16, 0x10, R29 ;  /* 0x0000001010107824 */ /* 0x000fe200078e021d */
[----:B------:R-:W-:-:S04]  /*2dcd0*/  ISETP.GE.AND P0, PT, R3, c[0x0][0x17c], PT ;  /* 0x00005f0003007a0c */ /* 0x000fc80003f06270 */
[----:B------:R-:W-:Y:S02]  /*2dce0*/  LOP3.LUT R3, R16, 0x20, RZ, 0x3c, !PT ;  /* 0x0000002010037812 */ /* 0x000fe400078e3cff */
[----:B------:R-:W-:Y:S02]  /*2dcf0*/  ISETP.GE.AND P3, PT, R28, c[0x0][0x17c], PT ;  /* 0x00005f001c007a0c */ /* 0x000fe40003f66270 */
[C---:B------:R-:W-:Y:S02]  /*2dd00*/  LOP3.LUT R2, R16.reuse, 0x40, RZ, 0x3c, !PT ;  /* 0x0000004010027812 */ /* 0x040fe400078e3cff */
[----:B------:R-:W-:Y:S01]  /*2dd10*/  LOP3.LUT R29, R16, 0x60, RZ, 0x3c, !PT ;  /* 0x00000060101d7812 */ /* 0x000fe200078e3cff */
[----:B--2---:R-:W-:Y:S04]  /*2dd20*/  STS.128 [R0+0x480], R4 ;  /* 0x0004800400007388 */ /* 0x004fe80000000c00 */
[----:B------:R-:W-:Y:S06]  /*2dd30*/  BAR.SYNC.DEFER_BLOCKING 0x0 ;  /* 0x0000000000007b1d */ /* 0x000fec0000010000 */
[----:B------:R-:W0:Y:S04]  /*2dd40*/  LDS.128 R4, [R16] ;  /* 0x0000000010047984 */ /* 0x000e280000000c00 */
[----:B0-----:R-:W-:Y:S01]  /*2dd50*/  STL [R1+0x64], R5 ;  /* 0x0000640501007387 */ /* 0x001fe20000100800 */
[----:B------:R-:W-:-:S03]  /*2dd60*/  IMAD.MOV.U32 R28, RZ, RZ, R4 ;  /* 0x000000ffff1c7224 */ /* 0x000fc600078e0004 */
[----:B------:R-:W-:Y:S04]  /*2dd70*/  STL.64 [R1+0x68], R6 ;  /* 0x0000680601007387 */ /* 0x000fe80000100a00 */
[----:B------:R-:W0:Y:S04]  /*2dd80*/  LDS.128 R4, [R3] ;  /* 0x0000000003047984 */ /* 0x000e280000000c00 */
[----:B0-----:R-:W-:Y:S04]  /*2dd90*/  STL.64 [R1+0x90], R4 ;  /* 0x0000900401007387 */ /* 0x001fe80000100a00 */
[----:B------:R-:W-:Y:S04]  /*2dda0*/  STL.64 [R1+0x98], R6 ;  /* 0x0000980601007387 */ /* 0x000fe80000100a00 */
[----:B------:R-:W0:Y:S04]  /*2ddb0*/  LDS.128 R4, [R2] ;  /* 0x0000000002047984 */ /* 0x000e280000000c00 */
[----:B0-----:R-:W-:Y:S04]  /*2ddc0*/  STL.64 [R1+0x1c0], R4 ;  /* 0x0001c00401007387 */ /* 0x001fe80000100a00 */
[----:B------:R-:W-:Y:S04]  /*2ddd0*/  STL.64 [R1+0x1c8], R6 ;  /* 0x0001c80601007387 */ /* 0x000fe80000100a00 */
[----:B------:R-:W0:Y:S04]  /*2dde0*/  LDS.128 R4, [R29] ;  /* 0x000000001d047984 */ /* 0x000e280000000c00 */
[----:B------:R-:W-:Y:S06]  /*2ddf0*/  BAR.SYNC.DEFER_BLOCKING 0x0 ;  /* 0x0000000000007b1d */ /* 0x000fec0000010000 */
[----:B---3--:R-:W-:Y:S04]  /*2de00*/  STS.128 [R0], R12 ;  /* 0x0000000c00007388 */ /* 0x008fe80000000c00 */
[----:B0-----:R-:W-:Y:S04]  /*2de10*/  STL.64 [R1+0x1d0], R4 ;  /* 0x0001d00401007387 */ /* 0x001fe80000100a00 */
[----:B------:R0:W-:Y:S04]  /*2de20*/  STL.64 [R1+0x1d8], R6 ;  /* 0x0001d80601007387 */ /* 0x0001e80000100a00 */
[----:B0-----:R-:W2:Y:S04]  /*2de30*/  LDL.LU.64 R6, [R1+0x1290] ;  /* 0x0012900001067983 */ /* 0x001ea80000300a00 */
[----:B------:R-:W2:Y:S04]  /*2de40*/  LDL.LU.64 R4, [R1+0x1288] ;  /* 0x0012880001047983 */ /* 0x000ea80000300a00 */
[----:B------:R-:W3:Y:S04]  /*2de50*/  LDL.LU.64 R14, [R1+0x1280] ;  /* 0x00128000010e7983 */ /* 0x000ee80000300a00 */
[----:B------:R-:W3:Y:S04]  /*2de60*/  LDL.LU.64 R12, [R1+0x1278] ;  /* 0x00127800010c7983 */ /* 0x000ee80000300a00 */
[----:B----4-:R-:W-:Y:S04]  /*2de70*/  STS.128 [R0+0x400], R8 ;  /* 0x0004000800007388 */ /* 0x010fe80000000c00 */
[----:B--2---:R0:W-:Y:S04]  /*2de80*/  STS.128 [R0+0x80], R4 ;  /* 0x0000800400007388 */ /* 0x0041e80000000c00 */
[----:B---3--:R1:W-:Y:S04]  /*2de90*/  STS.128 [R0+0x480], R12 ;  /* 0x0004800c00007388 */ /* 0x0083e80000000c00 */
[----:B------:R-:W-:Y:S06]  /*2dea0*/  BAR.SYNC.DEFER_BLOCKING 0x0 ;  /* 0x0000000000007b1d */ /* 0x000fec0000010000 */
[----:B0-----:R-:W2:Y:S04]  /*2deb0*/  LDL.LU.64 R6, [R1+0x1270] ;  /* 0x0012700001067983 */ /* 0x001ea80000300a00 */
[----:B------:R-:W2:Y:S04]  /*2dec0*/  LDL.LU.64 R4, [R1+0x1268] ;  /* 0x0012680001047983 */ /* 0x000ea80000300a00 */
[----:B------:R-:W3:Y:S04]  /*2ded0*/  LDL.LU.64 R10, [R1+0x1260] ;  /* 0x00126000010a7983 */ /* 0x000ee80000300a00 */
[----:B------:R-:W3:Y:S04]  /*2dee0*/  LDL.LU.64 R8, [R1+0x1258] ;  /* 0x0012580001087983 */ /* 0x000ee80000300a00 */
[----:B-1----:R-:W4:Y:S04]  /*2def0*/  LDL.LU.64 R14, [R1+0x1250] ;  /* 0x00125000010e7983 */ /* 0x002f280000300a00 */
[----:B------:R-:W0:Y:S04]  /*2df00*/  LDS.128 R16, [R16] ;  /* 0x0000000010107984 */ /* 0x000e280000000c00 */
[----:B------:R-:W4:Y:S04]  /*2df10*/  LDL.LU.64 R12, [R1+0x1248] ;  /* 0x00124800010c7983 */ /* 0x000f280000300a00 */
[----:B0-----:R-:W-:Y:S04]  /*2df20*/  STL.64 [R1+0x50], R16 ;  /* 0x0000501001007387 */ /* 0x001fe80000100a00 */
        /* <DEDUP_REMOVED lines=9> */
[----:B------:R-:W-:Y:S04]  /*2dfc0*/  STS.128 [R0], R20 ;  /* 0x0000001400007388 */ /* 0x000fe80000000c00 */
[----:B------:R-:W-:Y:S04]  /*2dfd0*/  STS.128 [R0+0x80], R24 ;  /* 0x0000801800007388 */ /* 0x000fe80000000c00 */
[----:B0-----:R-:W-:Y:S04]  /*2dfe0*/  STL.64 [R1+0x1e0], R16 ;  /* 0x0001e01001007387 */ /* 0x001fe80000100a00 */
[----:B------:R0:W-:Y:S04]  /*2dff0*/  STL.64 [R1+0x1e8], R18 ;  /* 0x0001e81201007387 */ /* 0x0001e80000100a00 */
[----:B0-----:R-:W4:Y:S04]  /*2e000*/  LDL.LU.64 R18, [R1+0x1240] ;  /* 0x0012400001127983 */ /* 0x001f280000300a00 */
[----:B------:R-:W4:Y:S04]  /*2e010*/  LDL.LU.64 R16, [R1+0x1238] ;  /* 0x0012380001107983 */ /* 0x000f280000300a00 */
[----:B------:R-:W4:Y:S04]  /*2e020*/  LDL.LU.64 R22, [R1+0x1230] ;  /* 0x0012300001167983 */ /* 0x000f280000300a00 */
[----:B------:R-:W4:Y:S04]  /*2e030*/  LDL.LU.64 R20, [R1+0x1228] ;  /* 0x0012280001147983 */ /* 0x000f280000300a00 */
[----:B------:R-:W4:Y:S04]  /*2e040*/  LDL.LU.64 R26, [R1+0x1220] ;  /* 0x00122000011a7983 */ /* 0x000f280000300a00 */
[----:B------:R-:W4:Y:S04]  /*2e050*/  LDL.LU.64 R24, [R1+0x1218] ;  /* 0x0012180001187983 */ /* 0x000f280000300a00 */
[----:B------:R-:W0:Y:S02]  /*2e060*/  S2R R3, SR_TID.X ;  /* 0x0000000000037919 */ /* 0x000e240000002100 */
[----:B0-----:R-:W-:-:S02]  /*2e070*/  LOP3.LUT R2, R3, 0x7f, RZ, 0xc0, !PT ;  /* 0x0000007f03027812 */ /* 0x001fc400078ec0ff */
[----:B--2---:R0:W-:Y:S04]  /*2e080*/  STS.128 [R0+0x400], R4 ;  /* 0x0004000400007388 */ /* 0x0041e80000000c00 */
[----:B---3--:R-:W-:Y:S01]  /*2e090*/  STS.128 [R0+0x480], R8 ;  /* 0x0004800800007388 */ /* 0x008fe20000000c00 */
[----:B0-----:R-:W-:-:S05]  /*2e0a0*/  IMAD.SHL.U32 R4, R3, 0x400, RZ ;  /* 0x0000040003047824 */ /* 0x001fca00078e00ff */
[----:B------:R-:W-:-:S05]  /*2e0b0*/  LOP3.LUT R4, R4, 0x1800, RZ, 0xc0, !PT ;  /* 0x0000180004047812 */ /* 0x000fca00078ec0ff */
[----:B------:R-:W-:Y:S01]  /*2e0c0*/  IMAD R4, R2, 0x10, R4 ;  /* 0x0000001002047824 */ /* 0x000fe200078e0204 */
[----:B------:R-:W-:Y:S01]  /*2e0d0*/  BAR.SYNC.DEFER_BLOCKING 0x0 ;  /* 0x0000000000007b1d */ /* 0x000fe20000010000 */
[----:B------:R-:W-:-:S05]  /*2e0e0*/  IMAD.SHL.U32 R5, R3, 0x400, RZ ;  /* 0x0000040003057824 */ /* 0x000fca00078e00ff */
[----:B------:R-:W0:Y:S01]  /*2e0f0*/  LDS.128 R8, [R4] ;  /* 0x0000000004087984 */ /* 0x000e220000000c00 */
[----:B------:R-:W-:-:S05]  /*2e100*/  LOP3.LUT R5, R5, 0x1800, RZ, 0xc0, !PT ;  /* 0x0000180005057812 */ /* 0x000fca00078ec0ff */
[----:B------:R-:W-:-:S05]  /*2e110*/  IMAD R5, R2, 0x10, R5 ;  /* 0x0000001002057824 */ /* 0x000fca00078e0205 */
[----:B------:R-:W-:Y:S01]  /*2e120*/  LOP3.LUT R5, R5, 0x20, RZ, 0x3c, !PT ;  /* 0x0000002005057812 */ /* 0x000fe200078e3cff */
[----:B------:R-:W-:Y:S01]  /*2e130*/  IMAD.SHL.U32 R7, R3, 0x400, RZ ;  /* 0x0000040003077824 */ /* 0x000fe200078e00ff */
[----:B0-----:R-:W-:Y:S04]  /*2e140*/  STL.64 [R1+0x20], R8 ;  /* 0x0000200801007387 */ /* 0x001fe80000100a00 */
[----:B------:R-:W-:Y:S04]  /*2e150*/  STL.64 [R1+0x28], R10 ;  /* 0x0000280a01007387 */ /* 0x000fe80000100a00 */
[----:B------:R-:W0:Y:S01]  /*2e160*/  LDS.128 R8, [R5] ;  /* 0x0000000005087984 */ /* 0x000e220000000c00 */
[----:B------:R-:W-:-:S05]  /*2e170*/  LOP3.LUT R7, R7, 0x1800, RZ, 0xc0, !PT ;  /* 0x0000180007077812 */ /* 0x000fca00078ec0ff */
[----:B------:R-:W-:-:S05]  /*2e180*/  IMAD R7, R2, 0x10, R7 ;  /* 0x0000001002077824 */ /* 0x000fca00078e0207 */
[----:B------:R-:W-:Y:S01]  /*2e190*/  LOP3.LUT R7, R7, 0x40, RZ, 0x3c, !PT ;  /* 0x0000004007077812 */ /* 0x000fe200078e3cff */
[----:B0-----:R-:W-:Y:S04]  /*2e1a0*/  STL.64 [R1+0x40], R8 ;  /* 0x0000400801007387 */ /* 0x001fe80000100a00 */
[----:B------:R-:W-:Y:S04]  /*2e1b0*/  STL.64 [R1+0x48], R10 ;  /* 0x0000480a01007387 */ /* 0x000fe80000100a00 */
[----:B------:R-:W0:Y:S04]  /*2e1c0*/  LDS.128 R8, [R7] ;  /* 0x0000000007087984 */ /* 0x000e280000000c00 */
[----:B0-----:R-:W-:Y:S04]  /*2e1d0*/  STL.64 [R1+0x30], R8 ;  /* 0x0000300801007387 */ /* 0x001fe80000100a00 */
[----:B------:R-:W-:Y:S04]  /*2e1e0*/  STL.64 [R1+0x38], R10 ;  /* 0x0000380a01007387 */ /* 0x000fe80000100a00 */
[----:B------:R-:W0:Y:S04]  /*2e1f0*/  LDS.128 R8, [R29] ;  /* 0x000000001d087984 */ /* 0x000e280000000c00 */
[----:B------:R-:W-:Y:S06]  /*2e200*/  BAR.SYNC.DEFER_BLOCKING 0x0 ;  /* 0x0000000000007b1d */ /* 0x000fec0000010000 */
[----:B----4-:R-:W-:Y:S04]  /*2e210*/  STS.128 [R0], R12 ;  /* 0x0000000c00007388 */ /* 0x010fe80000000c00 */
[----:B------:R-:W-:Y:S04]  /*2e220*/  STS.128 [R0+0x80], R16 ;  /* 0x0000801000007388 */ /* 0x000fe80000000c00 */
[----:B------:R1:W-:Y:S04]  /*2e230*/  STS.128 [R0+0x400], R20 ;  /* 0x0004001400007388 */ /* 0x0003e80000000c00 */
[----:B------:R2:W-:Y:S04]  /*2e240*/  STS.128 [R0+0x480], R24 ;  /* 0x0004801800007388 */ /* 0x0005e80000000c00 */
[----:B------:R-:W-:Y:S06]  /*2e250*/  BAR.SYNC.DEFER_BLOCKING 0x0 ;  /* 0x0000000000007b1d */ /* 0x000fec0000010000 */
[----:B------:R-:W3:Y:S04]  /*2e260*/  LDS.128 R16, [R4] ;  /* 0x0000000004107984 */ /* 0x000ee80000000c00 */
[----:B0-----:R-:W-:Y:S04]  /*2e270*/  STL.64 [R1+0x140], R8 ;  /* 0x0001400801007387 */ /* 0x001fe80000100a00 */
[----:B------:R-:W-:Y:S04]  /*2e280*/  STL.64 [R1+0x148], R10 ;  /* 0x0001480a01007387 */ /* 0x000fe80000100a00 */
[----:B-1----:R-:W4:Y:S04]  /*2e290*/  LDL.LU R20, [R1+0xd0] ;  /* 0x0000d00001147983 */ /* 0x002f280000300800 */
[----:B------:R-:W4:Y:S04]  /*2e2a0*/  LDL.LU R21, [R1+0xd4] ;  /* 0x0000d40001157983 */ /* 0x000f280000300800 */
[----:B------:R-:W4:Y:S04]  /*2e2b0*/  LDL.LU R22, [R1+0xd8] ;  /* 0x0000d80001167983 */ /* 0x000f280000300800 */
[----:B------:R-:W4:Y:S04]  /*2e2c0*/  LDL.LU R23, [R1+0xdc] ;  /* 0x0000dc0001177983 */ /* 0x000f280000300800 */
[----:B--2---:R-:W2:Y:S04]  /*2e2d0*/  LDL.LU R24, [R1+0xa0] ;  /* 0x0000a00001187983 */ /* 0x004ea80000300800 */
[----:B------:R-:W2:Y:S04]  /*2e2e0*/  LDL.LU R25, [R1+0xa4] ;  /* 0x0000a40001197983 */ /* 0x000ea80000300800 */
[----:B------:R-:W2:Y:S04]  /*2e2f0*/  LDL.LU R26, [R1+0xa8] ;  /* 0x0000a800011a7983 */ /* 0x000ea80000300800 */
[----:B------:R-:W2:Y:S04]  /*2e300*/  LDL.LU R27, [R1+0xac] ;  /* 0x0000ac00011b7983 */ /* 0x000ea80000300800 */
[----:B---3--:R-:W-:Y:S04]  /*2e310*/  STL [R1+0x11a4], R16 ;  /* 0x0011a41001007387 */ /* 0x008fe80000100800 */
[----:B------:R-:W-:Y:S04]  /*2e320*/  STL [R1+0x1190], R17 ;  /* 0x0011901101007387 */ /* 0x000fe80000100800 */
[----:B------:R0:W-:Y:S04]  /*2e330*/  STL [R1+0x1184], R18 ;  /* 0x0011841201007387 */ /* 0x0001e80000100800 */
[----:B------:R-:W1:Y:S04]  /*2e340*/  LDS.128 R8, [R5] ;  /* 0x0000000005087984 */ /* 0x000e680000000c00 */
[----:B------:R-:W3:Y:S04]  /*2e350*/  LDS.128 R12, [R7] ;  /* 0x00000000070c7984 */ /* 0x000ee80000000c00 */
[----:B0-----:R-:W2:Y:S04]  /*2e360*/  LDL R18, [R1+0x7d8] ;  /* 0x0007d80001127983 */ /* 0x001ea80000100800 */
[----:B------:R0:W-:Y:S04]  /*2e370*/  STL [R1+0x117c], R19 ;  /* 0x00117c1301007387 */ /* 0x0001e80000100800 */
[----:B0-----:R-:W2:Y:S04]  /*2e380*/  LDL R19, [R1+0x7d4] ;  /* 0x0007d40001137983 */ /* 0x001ea80000100800 */
[----:B--2---:R0:W-:Y:S04]  /*2e390*/  STL.64 [R1+0x1200], R18 ;  /* 0x0012001201007387 */ /* 0x0041e80000100a00 */
[----:B------:R-:W2:Y:S04]  /*2e3a0*/  LDL.LU R16, [R1+0xb0] ;  /* 0x0000b00001107983 */ /* 0x000ea80000300800 */
[----:B------:R-:W2:Y:S04]  /*2e3b0*/  LDL.LU R17, [R1+0xb4] ;  /* 0x0000b40001117983 */ /* 0x000ea80000300800 */
[----:B0-----:R-:W2:Y:S04]  /*2e3c0*/  LDL.LU R18, [R1+0xb8] ;  /* 0x0000b80001127983 */ /* 0x001ea80000300800 */
[----:B------:R-:W2:Y:S04]  /*2e3d0*/  LDL.LU R19, [R1+0xbc] ;  /* 0x0000bc0001137983 */ /* 0x000ea80000300800 */
[----:B-1----:R-:W-:Y:S04]  /*2e3e0*/  STL [R1+0x119c], R8 ;  /* 0x00119c0801007387 */ /* 0x002fe80000100800 */
[----:B------:R-:W-:Y:S04]  /*2e3f0*/  STL [R1+0x118c], R9 ;  /* 0x00118c0901007387 */ /* 0x000fe80000100800 */
[----:B------:R-:W-:Y:S04]  /*2e400*/  STL [R1+0x1188], R10 ;  /* 0x0011880a01007387 */ /* 0x000fe80000100800 */
[----:B------:R-:W-:Y:S04]  /*2e410*/  STL [R1+0x11a0], R10 ;  /* 0x0011a00a01007387 */ /* 0x000fe80000100800 */
[----:B------:R-:W-:Y:S04]  /*2e420*/  STL [R1+0x1178], R11 ;  /* 0x0011780b01007387 */ /* 0x000fe80000100800 */
[----:B------:R0:W-:Y:S04]  /*2e430*/  STL.64 [R1+0x11c0], R8 ;  /* 0x0011c00801007387 */ /* 0x0001e80000100a00 */
[----:B0-----:R-:W2:Y:S04]  /*2e440*/  LDL.LU R8, [R1+0xc0] ;  /* 0x0000c00001087983 */ /* 0x001ea80000300800 */
[----:B------:R-:W2:Y:S04]  /*2e450*/  LDL.LU R9, [R1+0xc4] ;  /* 0x0000c40001097983 */ /* 0x000ea80000300800 */
[----:B------:R-:W2:Y:S04]  /*2e460*/  LDL.LU R10, [R1+0xc8] ;  /* 0x0000c800010a7983 */ /* 0x000ea80000300800 */
[----:B------:R-:W2:Y:S04]  /*2e470*/  LDL.LU R11, [R1+0xcc] ;  /* 0x0000cc00010b7983 */ /* 0x000ea80000300800 */
[----:B---3--:R-:W-:Y:S04]  /*2e480*/  STL [R1+0x1198], R12 ;  /* 0x0011980c01007387 */ /* 0x008fe80000100800 */
[----:B------:R-:W-:Y:S04]  /*2e490*/  STL [R1+0x1194], R13 ;  /* 0x0011940d01007387 */ /* 0x000fe80000100800 */
[----:B------:R-:W-:Y:S04]  /*2e4a0*/  STL [R1+0x1180], R14 ;  /* 0x0011800e01007387 */ /* 0x000fe80000100800 */
[----:B------:R-:W-:Y:S04]  /*2e4b0*/  STL [R1+0x1174], R15 ;  /* 0x0011740f01007387 */ /* 0x000fe80000100800 */
[----:B------:R-:W-:Y:S04]  /*2e4c0*/  STL.64 [R1+0x11c8], R12 ;  /* 0x0011c80c01007387 */ /* 0x000fe80000100a00 */
[----:B------:R-:W0:Y:S04]  /*2e4d0*/  LDS.128 R12, [R29] ;  /* 0x000000001d0c7984 */ /* 0x000e280000000c00 */
[----:B------:R-:W-:Y:S06]  /*2e4e0*/  BAR.SYNC.DEFER_BLOCKING 0x0 ;  /* 0x0000000000007b1d */ /* 0x000fec0000010000 */
[----:B----4-:R-:W-:Y:S04]  /*2e4f0*/  STS.128 [R0+0x480], R20 ;  /* 0x0004801400007388 */ /* 0x010fe80000000c00 */
[----:B0-----:R0:W-:Y:S04]  /*2e500*/  STL.64 [R1+0x10], R12 ;  /* 0x0000100c01007387 */ /* 0x0011e80000100a00 */
[----:B------:R1:W-:Y:S04]  /*2e510*/  STL.64 [R1+0x18], R14 ;  /* 0x0000180e01007387 */ /* 0x0003e80000100a00 */
[----:B0-----:R-:W3:Y:S04]  /*2e520*/  LDL.LU R12, [R1+0x160] ;  /* 0x00016000010c7983 */ /* 0x001ee80000300800 */
[----:B------:R-:W3:Y:S04]  /*2e530*/  LDL.LU R13, [R1+0x164] ;  /* 0x00016400010d7983 */ /* 0x000ee80000300800 */
[----:B-1----:R-:W4:Y:S04]  /*2e540*/  LDL.LU R14, [R1+0x168] ;  /* 0x00016800010e7983 */ /* 0x002f280000300800 */
[----:B------:R-:W4:Y:S04]  /*2e550*/  LDL.LU R15, [R1+0x16c] ;  /* 0x00016c00010f7983 */ /* 0x000f280000300800 */
[----:B------:R-:W3:Y:S04]  /*2e560*/  LDL.LU R20, [R1+0x110] ;  /* 0x0001100001147983 */ /* 0x000ee80000300800 */
[----:B------:R-:W3:Y:S04]  /*2e570*/  LDL.LU R21, [R1+0x114] ;  /* 0x0001140001157983 */ /* 0x000ee80000300800 */
[----:B------:R-:W3:Y:S04]  /*2e580*/  LDL.LU R22, [R1+0x118] ;  /* 0x0001180001167983 */ /* 0x000ee80000300800 */
[----:B------:R-:W3:Y:S04]  /*2e590*/  LDL.LU R23, [R1+0x11c] ;  /* 0x00011c0001177983 */ /* 0x000ee80000300800 */
[----:B--2---:R0:W-:Y:S04]  /*2e5a0*/  STS.128 [R0+0x80], R16 ;  /* 0x0000801000007388 */ /* 0x0041e80000000c00 */
[----:B---3--:R-:W-:Y:S04]  /*2e5b0*/  STL.64 [R1+0x1210], R22 ;  /* 0x0012101601007387 */ /* 0x008fe80000100a00 */
[----:B------:R1:W-:Y:S04]  /*2e5c0*/  STL.64 [R1+0x1208], R20 ;  /* 0x0012081401007387 */ /* 0x0003e80000100a00 */
[----:B0-----:R-:W2:Y:S04]  /*2e5d0*/  LDL.LU R16, [R1+0xf0] ;  /* 0x0000f00001107983 */ /* 0x001ea80000300800 */
[----:B------:R-:W2:Y:S04]  /*2e5e0*/  LDL.LU R17, [R1+0xf4] ;  /* 0x0000f40001117983 */ /* 0x000ea80000300800 */
[----:B------:R-:W2:Y:S04]  /*2e5f0*/  LDL.LU R18, [R1+0xf8] ;  /* 0x0000f80001127983 */ /* 0x000ea80000300800 */
[----:B------:R-:W2:Y:S04]  /*2e600*/  LDL.LU R19, [R1+0xfc] ;  /* 0x0000fc0001137983 */ /* 0x000ea80000300800 */
[----:B-1----:R-:W3:Y:S04]  /*2e610*/  LDL.LU R20, [R1+0xe0] ;  /* 0x0000e00001147983 */ /* 0x002ee80000300800 */
[----:B------:R-:W3:Y:S04]  /*2e620*/  LDL.LU R21, [R1+0xe4] ;  /* 0x0000e40001157983 */ /* 0x000ee80000300800 */
[----:B------:R-:W3:Y:S04]  /*2e630*/  LDL.LU R22, [R1+0xe8] ;  /* 0x0000e80001167983 */ /* 0x000ee80000300800 */
[----:B------:R-:W3:Y:S04]  /*2e640*/  LDL.LU R23, [R1+0xec] ;  /* 0x0000ec0001177983 */ /* 0x000ee80000300800 */
[----:B----4-:R-:W-:Y:S04]  /*2e650*/  STL.64 [R1+0x11d8], R14 ;  /* 0x0011d80e01007387 */ /* 0x010fe80000100a00 */
[----:B------:R0:W-:Y:S04]  /*2e660*/  STL.64 [R1+0x11d0], R12 ;  /* 0x0011d00c01007387 */ /* 0x0001e80000100a00 */
[----:B0-----:R-:W4:Y:S04]  /*2e670*/  LDL.LU R12, [R1+0x150] ;  /* 0x00015000010c7983 */ /* 0x001f280000300800 */
[----:B------:R-:W4:Y:S04]  /*2e680*/  LDL.LU R13, [R1+0x154] ;  /* 0x00015400010d7983 */ /* 0x000f280000300800 */
[----:B------:R-:W2:Y:S04]  /*2e690*/  LDL.LU R14, [R1+0x158] ;  /* 0x00015800010e7983 */ /* 0x000ea80000300800 */
[----:B------:R-:W2:Y:S04]  /*2e6a0*/  LDL.LU R15, [R1+0x15c] ;  /* 0x00015c00010f7983 */ /* 0x000ea80000300800 */
[----:B------:R-:W-:Y:S04]  /*2e6b0*/  STS.128 [R0], R8 ;  /* 0x0000000800007388 */ /* 0x000fe80000000c00 */
[----:B------:R-:W-:Y:S04]  /*2e6c0*/  STS.128 [R0+0x400], R24 ;  /* 0x0004001800007388 */ /* 0x000fe80000000c00 */
[----:B------:R-:W-:Y:S06]  /*2e6d0*/  BAR.SYNC.DEFER_BLOCKING 0x0 ;  /* 0x0000000000007b1d */ /* 0x000fec0000010000 */
[----:B------:R-:W0:Y:S04]  /*2e6e0*/  LDS.128 R24, [R4] ;  /* 0x0000000004187984 */ /* 0x000e280000000c00 */
[----:B--2---:R-:W-:Y:S04]  /*2e6f0*/  STL.64 [R1+0x11e8], R14 ;  /* 0x0011e80e01007387 */ /* 0x004fe80000100a00 */
[----:B----4-:R1:W-:Y:S04]  /*2e700*/  STL.64 [R1+0x11e0], R12 ;  /* 0x0011e00c01007387 */ /* 0x0103e80000100a00 */
[----:B-1----:R-:W2:Y:S04]  /*2e710*/  LDL.LU R12, [R1+0x120] ;  /* 0x00012000010c7983 */ /* 0x002ea80000300800 */
[----:B------:R-:W2:Y:S04]  /*2e720*/  LDL.LU R13, [R1+0x124] ;  /* 0x00012400010d7983 */ /* 0x000ea80000300800 */
[----:B------:R-:W4:Y:S04]  /*2e730*/  LDL.LU R14, [R1+0x128] ;  /* 0x00012800010e7983 */ /* 0x000f280000300800 */
[----:B------:R-:W4:Y:S04]  /*2e740*/  LDL.LU R15, [R1+0x12c] ;  /* 0x00012c00010f7983 */ /* 0x000f280000300800 */
[----:B----4-:R-:W-:Y:S04]  /*2e750*/  STL.64 [R1+0x11f8], R14 ;  /* 0x0011f80e01007387 */ /* 0x010fe80000100a00 */
[----:B--2---:R1:W-:Y:S04]  /*2e760*/  STL.64 [R1+0x11f0], R12 ;  /* 0x0011f00c01007387 */ /* 0x0043e80000100a00 */
[----:B-1----:R-:W2:Y:S04]  /*2e770*/  LDL.LU R12, [R1+0x100] ;  /* 0x00010000010c7983 */ /* 0x002ea80000300800 */
[----:B------:R-:W2:Y:S04]  /*2e780*/  LDL.LU R13, [R1+0x104] ;  /* 0x00010400010d7983 */ /* 0x000ea80000300800 */
[----:B------:R-:W2:Y:S04]  /*2e790*/  LDL.LU R14, [R1+0x108] ;  /* 0x00010800010e7983 */ /* 0x000ea80000300800 */
[----:B------:R-:W2:Y:S04]  /*2e7a0*/  LDL.LU R15, [R1+0x10c] ;  /* 0x00010c00010f7983 */ /* 0x000ea80000300800 */
[----:B------:R-:W4:Y:S04]  /*2e7b0*/  LDL.LU R8, [R1+0x170] ;  /* 0x0001700001087983 */ /* 0x000f280000300800 */
[----:B------:R-:W4:Y:S04]  /*2e7c0*/  LDL.LU R9, [R1+0x174] ;  /* 0x0001740001097983 */ /* 0x000f280000300800 */
[----:B------:R-:W4:Y:S04]  /*2e7d0*/  LDL.LU R10, [R1+0x178] ;  /* 0x00017800010a7983 */ /* 0x000f280000300800 */
[----:B------:R-:W4:Y:S04]  /*2e7e0*/  LDL.LU R11, [R1+0x17c] ;  /* 0x00017c00010b7983 */ /* 0x000f280000300800 */
        /* <DEDUP_REMOVED lines=11> */
[----:B0-----:R0:W-:Y:S04]  /*2e8a0*/  STL.64 [R1+0x220], R24 ;  /* 0x0002201801007387 */ /* 0x0011e80000100a00 */
[----:B------:R1:W-:Y:S04]  /*2e8b0*/  STL.64 [R1+0x228], R26 ;  /* 0x0002281a01007387 */ /* 0x0003e80000100a00 */
[----:B0-----:R-:W3:Y:S04]  /*2e8c0*/  LDL.LU R24, [R1+0x180] ;  /* 0x0001800001187983 */ /* 0x001ee80000300800 */
[----:B------:R-:W3:Y:S04]  /*2e8d0*/  LDL.LU R25, [R1+0x184] ;  /* 0x0001840001197983 */ /* 0x000ee80000300800 */
[----:B-1----:R-:W3:Y:S04]  /*2e8e0*/  LDL.LU R26, [R1+0x188] ;  /* 0x00018800011a7983 */ /* 0x002ee80000300800 */
[----:B------:R-:W3:Y:S04]  /*2e8f0*/  LDL.LU R27, [R1+0x18c] ;  /* 0x00018c00011b7983 */ /* 0x000ee80000300800 */
[----:B------:R-:W3:Y:S04]  /*2e900*/  LDL.LU.64 R22, [R1+0x1210] ;  /* 0x0012100001167983 */ /* 0x000ee80000300a00 */
[----:B------:R-:W3:Y:S04]  /*2e910*/  LDL.LU.64 R20, [R1+0x1208] ;  /* 0x0012080001147983 */ /* 0x000ee80000300a00 */
[----:B------:R0:W-:Y:S04]  /*2e920*/  STS.128 [R0+0x80], R16 ;  /* 0x0000801000007388 */ /* 0x0001e80000000c00 */
[----:B0-----:R-:W4:Y:S04]  /*2e930*/  LDL.LU.64 R18, [R1+0x1200] ;  /* 0x0012000001127983 */ /* 0x001f280000300a00 */
[----:B--2---:R-:W-:Y:S04]  /*2e940*/  STS.128 [R0+0x400], R12 ;  /* 0x0004000c00007388 */ /* 0x004fe80000000c00 */
[----:B---3--:R-:W-:Y:S04]  /*2e950*/  STS.128 [R0+0x480], R20 ;  /* 0x0004801400007388 */ /* 0x008fe80000000c00 */
[----:B------:R-:W-:Y:S06]  /*2e960*/  BAR.SYNC.DEFER_BLOCKING 0x0 ;  /* 0x0000000000007b1d */ /* 0x000fec0000010000 */
[----:B------:R-:W0:Y:S04]  /*2e970*/  LDS.128 R12, [R4] ;  /* 0x00000000040c7984 */ /* 0x000e280000000c00 */
[----:B------:R-:W1:Y:S04]  /*2e980*/  LDS.128 R20, [R5] ;  /* 0x0000000005147984 */ /* 0x000e680000000c00 */
[----:B0-----:R-:W-:Y:S04]  /*2e990*/  STL.64 [R1+0xb0], R12 ;  /* 0x0000b00c01007387 */ /* 0x001fe80000100a00 */
[----:B------:R-:W-:Y:S04]  /*2e9a0*/  STL.64 [R1+0xb8], R14 ;  /* 0x0000b80e01007387 */ /* 0x000fe80000100a00 */
[----:B------:R-:W0:Y:S04]  /*2e9b0*/  LDS.128 R12, [R7] ;  /* 0x00000000070c7984 */ /* 0x000e280000000c00 */
[----:B-1----:R1:W-:Y:S04]  /*2e9c0*/  STL.64 [R1+0xe0], R20 ;  /* 0x0000e01401007387 */ /* 0x0023e80000100a00 */
[----:B------:R2:W-:Y:S04]  /*2e9d0*/  STL.64 [R1+0xe8], R22 ;  /* 0x0000e81601007387 */ /* 0x0005e80000100a00 */
[----:B-1----:R-:W3:Y:S04]  /*2e9e0*/  LDL.LU R20, [R1+0x190] ;  /* 0x0001900001147983 */ /* 0x002ee80000300800 */
[----:B0-----:R-:W-:Y:S04]  /*2e9f0*/  STL.64 [R1+0x200], R12 ;  /* 0x0002000c01007387 */ /* 0x001fe80000100a00 */
[----:B------:R-:W-:Y:S04]  /*2ea00*/  STL.64 [R1+0x208], R14 ;  /* 0x0002080e01007387 */ /* 0x000fe80000100a00 */
[----:B------:R-:W0:Y:S04]  /*2ea10*/  LDS.128 R12, [R29] ;  /* 0x000000001d0c7984 */ /* 0x000e280000000c00 */
[----:B------:R-:W3:Y:S04]  /*2ea20*/  LDL.LU R21, [R1+0x194] ;  /* 0x0001940001157983 */ /* 0x000ee80000300800 */
[----:B--2---:R-:W3:Y:S04]  /*2ea30*/  LDL.LU R22, [R1+0x198] ;  /* 0x0001980001167983 */ /* 0x004ee80000300800 */
[----:B------:R-:W3:Y:S04]  /*2ea40*/  LDL.LU R23, [R1+0x19c] ;  /* 0x00019c0001177983 */ /* 0x000ee80000300800 */
[----:B------:R-:W-:Y:S06]  /*2ea50*/  BAR.SYNC.DEFER_BLOCKING 0x0 ;  /* 0x0000000000007b1d */ /* 0x000fec0000010000 */
[----:B0-----:R-:W-:Y:S04]  /*2ea60*/  STL.64 [R1+0x110], R12 ;  /* 0x0001100c01007387 */ /* 0x001fe80000100a00 */
[----:B------:R0:W-:Y:S04]  /*2ea70*/  STL.64 [R1+0x118], R14 ;  /* 0x0001180e01007387 */ /* 0x0001e80000100a00 */
[----:B0-----:R-:W2:Y:S04]  /*2ea80*/  LDL.LU.64 R14, [R1+0x11f8] ;  /* 0x0011f800010e7983 */ /* 0x001ea80000300a00 */
[----:B------:R-:W2:Y:S04]  /*2ea90*/  LDL.LU.64 R12, [R1+0x11f0] ;  /* 0x0011f000010c7983 */ /* 0x000ea80000300a00 */
[----:B--2---:R0:W-:Y:S04]  /*2eaa0*/  STS.128 [R0], R12 ;  /* 0x0000000c00007388 */ /* 0x0041e80000000c00 */
[----:B0-----:R-:W2:Y:S04]  /*2eab0*/  LDL.LU.64 R14, [R1+0x11e8] ;  /* 0x0011e800010e7983 */ /* 0x001ea80000300a00 */
[----:B------:R-:W2:Y:S04]  /*2eac0*/  LDL.LU.64 R12, [R1+0x11e0] ;  /* 0x0011e000010c7983 */ /* 0x000ea80000300a00 */
[----:B--2---:R0:W-:Y:S04]  /*2ead0*/  STS.128 [R0+0x80], R12 ;  /* 0x0000800c00007388 */ /* 0x0041e80000000c00 */
[----:B0-----:R-:W2:Y:S04]  /*2eae0*/  LDL.LU.64 R14, [R1+0x11d8] ;  /* 0x0011d800010e7983 */ /* 0x001ea80000300a00 */
[----:B------:R-:W2:Y:S04]  /*2eaf0*/  LDL.LU.64 R12, [R1+0x11d0] ;  /* 0x0011d000010c7983 */ /* 0x000ea80000300a00 */
[----:B----4-:R-:W-:Y:S01]  /*2eb00*/  STS.128 [R0+0x480], R8 ;  /* 0x0004800800007388 */ /* 0x010fe20000000c00 */
[C---:B------:R-:W-:Y:S01]  /*2eb10*/  ISETP.GE.AND P1, PT, R19.reuse, c[0x0][0x178], PT ;  /* 0x00005e0013007a0c */ /* 0x040fe20003f26270 */
[----:B------:R-:W-:-:S03]  /*2eb20*/  IMAD R6, R19, c[0x0][0x194], RZ ;  /* 0x0000650013067a24 */ /* 0x000fc600078e02ff */
[C---:B------:R-:W-:Y:S01]  /*2eb30*/  ISETP.LT.AND P1, PT, R18.reuse, c[0x0][0x17c], !P1 ;  /* 0x00005f0012007a0c */ /* 0x040fe20004f21270 */
[----:B--2---:R0:W-:Y:S04]  /*2eb40*/  STS.128 [R0+0x400], R12 ;  /* 0x0004000c00007388 */ /* 0x0041e80000000c00 */
[----:B------:R-:W-:Y:S06]  /*2eb50*/  BAR.SYNC.DEFER_BLOCKING 0x0 ;  /* 0x0000000000007b1d */ /* 0x000fec0000010000 */
[----:B0-----:R-:W2:Y:S04]  /*2eb60*/  LDL.LU.64 R12, [R1+0x11c8] ;  /* 0x0011c800010c7983 */ /* 0x001ea80000300a00 */
[----:B------:R-:W0:Y:S04]  /*2eb70*/  LDS.128 R8, [R4] ;  /* 0x0000000004087984 */ /* 0x000e280000000c00 */
        /* <DEDUP_REMOVED lines=10> */
[----:B------:R1:W-:Y:S04]  /*2ec20*/  STS.128 [R0], R24 ;  /* 0x0000001800007388 */ /* 0x0003e80000000c00 */
[----:B0-----:R0:W-:Y:S04]  /*2ec30*/  STL.64 [R1+0xf0], R8 ;  /* 0x0000f00801007387 */ /* 0x0011e80000100a00 */
[----:B------:R-:W-:Y:S01]  /*2ec40*/  STL.64 [R1+0xf8], R10 ;  /* 0x0000f80a01007387 */ /* 0x000fe20000100a00 */
[----:B-1----:R-:W-:-:S03]  /*2ec50*/  IMAD R26, R18, c[0x0][0x198], RZ ;  /* 0x00006600121a7a24 */ /* 0x002fc600078e02ff */
[----:B0-----:R-:W4:Y:S04]  /*2ec60*/  LDL.LU.64 R8, [R1+0x11c0] ;  /* 0x0011c00001087983 */ /* 0x001f280000300a00 */
[----:B------:R-:W2:Y:S04]  /*2ec70*/  LDL R15, [R1+0x1058] ;  /* 0x00105800010f7983 */ /* 0x000ea80000100800 */
[----:B------:R0:W-:Y:S04]  /*2ec80*/  STL.64 [R1+0x11a8], R18 ;  /* 0x0011a81201007387 */ /* 0x0001e80000100a00 */
[----:B------:R-:W2:Y:S04]  /*2ec90*/  LDL.LU R16, [R1+0x1b0] ;  /* 0x0001b00001107983 */ /* 0x000ea80000300800 */
[----:B------:R-:W2:Y:S04]  /*2eca0*/  LDL.LU R17, [R1+0x1b4] ;  /* 0x0001b40001117983 */ /* 0x000ea80000300800 */
[----:B0-----:R-:W2:Y:S04]  /*2ecb0*/  LDL.LU R18, [R1+0x1b8] ;  /* 0x0001b80001127983 */ /* 0x001ea80000300800 */
[----:B------:R-:W2:Y:S04]  /*2ecc0*/  LDL.LU R19, [R1+0x1bc] ;  /* 0x0001bc0001137983 */ /* 0x000ea80000300800 */
[----:B--2---:R-:W-:Y:S04]  /*2ecd0*/  STL.64 [R1+0x11b8], R18 ;  /* 0x0011b81201007387 */ /* 0x004fe80000100a00 */
[----:B------:R0:W-:Y:S04]  /*2ece0*/  STL.64 [R1+0x11b0], R16 ;  /* 0x0011b01001007387 */ /* 0x0001e80000100a00 */
[----:B0-----:R-:W2:Y:S04]  /*2ecf0*/  LDL.LU R16, [R1+0x1a0] ;  /* 0x0001a00001107983 */ /* 0x001ea80000300800 */
[----:B------:R-:W2:Y:S04]  /*2ed00*/  LDL.LU R17, [R1+0x1a4] ;  /* 0x0001a40001117983 */ /* 0x000ea80000300800 */
[----:B------:R-:W2:Y:S04]  /*2ed10*/  LDL.LU R18, [R1+0x1a8] ;  /* 0x0001a80001127983 */ /* 0x000ea80000300800 */
[----:B------:R-:W2:Y:S04]  /*2ed20*/  LDL.LU R19, [R1+0x1ac] ;  /* 0x0001ac0001137983 */ /* 0x000ea80000300800 */
[----:B------:R-:W3:Y:S04]  /*2ed30*/  LDL.LU R10, [R1+0x50] ;  /* 0x00005000010a7983 */ /* 0x000ee80000300800 */
[----:B------:R-:W3:Y:S04]  /*2ed40*/  LDL R14, [R1+0x10c4] ;  /* 0x0010c400010e7983 */ /* 0x000ee80000100800 */
[----:B--2---:R0:W-:Y:S04]  /*2ed50*/  STS.128 [R0+0x400], R16 ;  /* 0x0004001000007388 */ /* 0x0041e80000000c00 */
[----:B0-----:R-:W2:Y:S04]  /*2ed60*/  LDL.LU.64 R18, [R1+0x11b8] ;  /* 0x0011b80001127983 */ /* 0x001ea80000300a00 */
[----:B------:R-:W2:Y:S04]  /*2ed70*/  LDL.LU.64 R16, [R1+0x11b0] ;  /* 0x0011b00001107983 */ /* 0x000ea80000300a00 */
[----:B------:R-:W4:Y:S04]  /*2ed80*/  LDL R11, [R1+0x10c0] ;  /* 0x0010c000010b7983 */ /* 0x000f280000100800 */
[----:B---3--:R-:W-:Y:S01]  /*2ed90*/  STS.128 [R0+0x80], R20 ;  /* 0x0000801400007388 */ /* 0x008fe20000000c00 */
[----:B------:R-:W-:-:S03]  /*2eda0*/  LEA R2, P2, R6, c[0x0][0x170], 0x1 ;  /* 0x00005c0006027a11 */ /* 0x000fc600078408ff */
[----:B--2---:R0:W-:Y:S04]  /*2edb0*/  STS.128 [R0+0x480], R16 ;  /* 0x0004801000007388 */ /* 0x0041e80000000c00 */
[----:B0-----:R-:W2:Y:S01]  /*2edc0*/  LDL.LU.64 R18, [R1+0x11a8] ;  /* 0x0011a80001127983 */ /* 0x001ea20000300a00 */
[----:B------:R-:W-:Y:S01]  /*2edd0*/  LEA.HI.X.SX32 R3, R6, c[0x0][0x174], 0x1, P2 ;  /* 0x00005d0006037a11 */ /* 0x000fe200010f0eff */
[----:B------:R-:W-:Y:S02]  /*2ede0*/  IMAD.MOV.U32 R21, RZ, RZ, c[0x0][0x194] ;  /* 0x00006500ff157624 */ /* 0x000fe400078e00ff */
[----:B------:R-:W3:Y:S02]  /*2edf0*/  LDL.LU R17, [R1+0x90] ;  /* 0x0000900001117983 */ /* 0x000ee40000300800 */
[----:B------:R-:W-:-:S02]  /*2ee00*/  IMAD.WIDE R4, R26, 0x2, R2 ;  /* 0x000000021a047825 */ /* 0x000fc400078e0202 */
[----:B------:R-:W-:Y:S02]  /*2ee10*/  BAR.SYNC.DEFER_BLOCKING 0x0 ;  /* 0x0000000000007b1d */ /* 0x000fe40000010000 */
[----:B------:R-:W-:-:S04]  /*2ee20*/  IMAD R0, R21, 0x80, R6 ;  /* 0x0000008015007824 */ /* 0x000fc800078e0206 */
[----:B------:R-:W-:-:S04]  /*2ee30*/  IMAD R7, R21, 0x80, R0 ;  /* 0x0000008015077824 */ /* 0x000fc800078e0200 */
[----:B------:R-:W-:Y:S01]  /*2ee40*/  IMAD R21, R21, 0x80, R7 ;  /* 0x0000008015157824 */ /* 0x000fe200078e0207 */
[----:B------:R0:W-:Y:S02]  /*2ee50*/  @P1 STG.E.U16 [R4.64], R28 ;  /* 0x0000001c04001986 */ /* 0x0001e4000c101506 */
[----:B0-----:R-:W-:-:S04]  /*2ee60*/  LEA R4, P2, R0, c[0x0][0x170], 0x1 ;  /* 0x00005c0000047a11 */ /* 0x001fc800078408ff */
[----:B------:R-:W-:Y:S02]  /*2ee70*/  LEA.HI.X.SX32 R5, R0, c[0x0][0x174], 0x1, P2 ;  /* 0x00005d0000057a11 */ /* 0x000fe400010f0eff */
[----:B------:R-:W-:-:S03]  /*2ee80*/  LEA R20, P2, R21, c[0x0][0x170], 0x1 ;  /* 0x00005c0015147a11 */ /* 0x000fc600078408ff */
[----:B------:R-:W-:Y:S01]  /*2ee90*/  IMAD.WIDE R22, R26, 0x2, R4 ;  /* 0x000000021a167825 */ /* 0x000fe200078e0204 */
[----:B------:R-:W-:Y:S02]  /*2eea0*/  LEA.HI.X.SX32 R21, R21, c[0x0][0x174], 0x1, P2 ;  /* 0x00005d0015157a11 */ /* 0x000fe400010f0eff */
[----:B--2---:R-:W-:-:S04]  /*2eeb0*/  ISETP.GE.AND P1, PT, R18, c[0x0][0x17c], PT ;  /* 0x00005f0012007a0c */ /* 0x004fc80003f26270 */
[----:B------:R-:W-:Y:S02]  /*2eec0*/  ISETP.LT.AND P4, PT, R15, c[0x0][0x178], !P1 ;  /* 0x00005e000f007a0c */ /* 0x000fe40004f81270 */
[----:B------:R-:W-:-:S04]  /*2eed0*/  IADD3 R16, R18, 0x3, RZ ;  /* 0x0000000312107810 */ /* 0x000fc80007ffe0ff */
[----:B------:R-:W-:Y:S02]  /*2eee0*/  ISETP.GE.AND P2, PT, R16, c[0x0][0x17c], PT ;  /* 0x00005f0010007a0c */ /* 0x000fe40003f46270 */
[----:B------:R-:W2:Y:S05]  /*2eef0*/  LDL.LU R16, [R1+0x11a4] ;  /* 0x0011a40001107983 */ /* 0x000eaa0000300800 */
[----:B------:R0:W-:Y:S04]  /*2ef00*/  @P4 STG.E.U16 [R22.64], R10 ;  /* 0x0000000a16004986 */ /* 0x0001e8000c101506 */
[----:B0-----:R-:W2:Y:S01]  /*2ef10*/  LDL.LU R23, [R1+0x20] ;  /* 0x0000200001177983 */ /* 0x001ea20000300800 */
[----:B------:R-:W-:-:S02]  /*2ef20*/  LEA R6, P6, R7, c[0x0][0x170], 0x1 ;  /* 0x00005c0007067a11 */ /* 0x000fc400078c08ff */
[----:B------:R-:W-:Y:S02]  /*2ef30*/  ISETP.LT.AND P5, PT, R14, c[0x0][0x178], !P1 ;  /* 0x00005e000e007a0c */ /* 0x000fe40004fa1270 */
[----:B----4-:R-:W-:Y:S02]  /*2ef40*/  ISETP.LT.AND P1, PT, R11, c[0x0][0x178], !P1 ;  /* 0x00005e000b007a0c */ /* 0x010fe40004f21270 */
[----:B------:R-:W-:Y:S02]  /*2ef50*/  LEA.HI.X.SX32 R7, R7, c[0x0][0x174], 0x1, P6 ;  /* 0x00005d0007077a11 */ /* 0x000fe400030f0eff */
[----:B------:R-:W-:Y:S02]  /*2ef60*/  ISETP.LT.AND P6, PT, R19, c[0x0][0x178], !P0 ;  /* 0x00005e0013007a0c */ /* 0x000fe400047c1270 */
[C---:B------:R-:W-:Y:S01]  /*2ef70*/  IADD3 R0, R26.reuse, c[0x0][0x198], RZ ;  /* 0x000066001a007a10 */ /* 0x040fe20007ffe0ff */
[----:B------:R-:W-:Y:S01]  /*2ef80*/  IMAD.WIDE R24, R26, 0x2, R6 ;  /* 0x000000021a187825 */ /* 0x000fe200078e0206 */
[----:B------:R-:W-:-:S03]  /*2ef90*/  PRMT R12, R28, 0x7632, R12 ;  /* 0x000076321c0c7816 */ /* 0x000fc6000000000c */
[----:B------:R-:W-:-:S04]  /*2efa0*/  IMAD.WIDE R26, R26, 0x2, R20 ;  /* 0x000000021a1a7825 */ /* 0x000fc800078e0214 */
[----:B------:R-:W-:Y:S01]  /*2efb0*/  IMAD.WIDE R28, R0, 0x2, R2 ;  /* 0x00000002001c7825 */ /* 0x000fe200078e0202 */
[----:B------:R-:W-:Y:S01]  /*2efc0*/  ISETP.LT.AND P4, PT, R15, c[0x0][0x178], !P0 ;  /* 0x00005e000f007a0c */ /* 0x000fe20004781270 */
[----:B--2---:R-:W-:Y:S04]  /*2efd0*/  @P5 STG.E.U16 [R24.64], R23 ;  /* 0x0000001718005986 */ /* 0x004fe8000c101506 */
[----:B------:R-:W-:Y:S04]  /*2efe0*/  @P1 STG.E.U16 [R26.64], R16 ;  /* 0x000000101a001986 */ /* 0x000fe8000c101506 */
[----:B------:R0:W-:Y:S04]  /*2eff0*/  @P6 STG.E.U16 [R28.64], R12 ;  /* 0x0000000c1c006986 */ /* 0x0001e8000c101506 */
[----:B0-----:R-:W2:Y:S01]  /*2f000*/  LDL.LU R12, [R1+0x80] ;  /* 0x00008000010c7983 */ /* 0x001ea20000300800 */
[----:B------:R-:W-:Y:S01]  /*2f010*/  PRMT R8, R10, 0x7632, R8 ;  /* 0x000076320a087816 */ /* 0x000fe20000000008 */
[----:B------:R-:W-:Y:S01]  /*2f020*/  IMAD.WIDE R24, R0, 0x2, R6 ;  /* 0x0000000200187825 */ /* 0x000fe200078e0206 */
[----:B------:R-:W-:Y:S01]  /*2f030*/  ISETP.LT.AND P5, PT, R14, c[0x0][0x178], !P0 ;  /* 0x00005e000e007a0c */ /* 0x000fe200047a1270 */
[----:B------:R-:W4:Y:S01]  /*2f040*/  LDL.LU R10, [R1+0x11a0] ;  /* 0x0011a000010a7983 */ /* 0x000f220000300800 */
[----:B------:R-:W-:Y:S01]  /*2f050*/  PRMT R9, R23, 0x7632, R9 ;  /* 0x0000763217097816 */ /* 0x000fe20000000009 */
[----:B------:R-:W-:Y:S01]  /*2f060*/  IMAD.WIDE R22, R0, 0x2, R4 ;  /* 0x0000000200167825 */ /* 0x000fe200078e0204 */
[----:B------:R-:W-:-:S02]  /*2f070*/  PRMT R29, R16, 0x7632, R29 ;  /* 0x00007632101d7816 */ /* 0x000fc4000000001d */
[----:B------:R-:W-:Y:S01]  /*2f080*/  ISETP.LT.AND P6, PT, R11, c[0x0][0x178], !P0 ;  /* 0x00005e000b007a0c */ /* 0x000fe200047c1270 */
[C---:B------:R-:W-:Y:S01]  /*2f090*/  IMAD.WIDE R26, R0.reuse, 0x2, R20 ;  /* 0x00000002001a7825 */ /* 0x040fe200078e0214 */
[----:B------:R-:W-:Y:S02]  /*2f0a0*/  IADD3 R16, R0, c[0x0][0x198], RZ ;  /* 0x0000660000107a10 */ /* 0x000fe40007ffe0ff */
[----:B------:R-:W-:Y:S02]  /*2f0b0*/  ISETP.LT.AND P0, PT, R19, c[0x0][0x178], !P3 ;  /* 0x00005e0013007a0c */ /* 0x000fe40005f01270 */
[----:B------:R-:W-:Y:S02]  /*2f0c0*/  PRMT R0, R8, 0x7610, R0 ;  /* 0x0000761008007816 */ /* 0x000fe40000000000 */
[----:B------:R-:W4:Y:S04]  /*2f0d0*/  LDL.LU R8, [R1+0x119c] ;  /* 0x00119c0001087983 */ /* 0x000f280000300800 */
[----:B------:R0:W-:Y:S01]  /*2f0e0*/  @P4 STG.E.U16 [R22.64], R0 ;  /* 0x0000000016004986 */ /* 0x0001e2000c101506 */
[----:B------:R-:W-:-:S03]  /*2f0f0*/  ISETP.LT.AND P4, PT, R15, c[0x0][0x178], !P3 ;  /* 0x00005e000f007a0c */ /* 0x000fc60005f81270 */
[----:B------:R1:W-:Y:S04]  /*2f100*/  @P5 STG.E.U16 [R24.64], R9 ;  /* 0x0000000918005986 */ /* 0x0003e8000c101506 */
[----:B------:R-:W-:Y:S01]  /*2f110*/  @P6 STG.E.U16 [R26.64], R29 ;  /* 0x0000001d1a006986 */ /* 0x000fe2000c101506 */
[----:B0-----:R-:W-:-:S03]  /*2f120*/  IMAD.WIDE R22, R16, 0x2, R2 ;  /* 0x0000000210167825 */ /* 0x001fc600078e0202 */
[----:B-1----:R-:W4:Y:S04]  /*2f130*/  LDL.LU R9, [R1+0x1c0] ;  /* 0x0001c00001097983 */ /* 0x002f280000300800 */
[----:B---3--:R0:W-:Y:S02]  /*2f140*/  @P0 STG.E.U16 [R22.64], R17 ;  /* 0x0000001116000986 */ /* 0x0081e4000c101506 */
[----:B0-----:R-:W-:-:S05]  /*2f150*/  IMAD.WIDE R22, R16, 0x2, R4 ;  /* 0x0000000210167825 */ /* 0x001fca00078e0204 */
[----:B--2---:R0:W-:Y:S04]  /*2f160*/  @P4 STG.E.U16 [R22.64], R12 ;  /* 0x0000000c16004986 */ /* 0x0041e8000c101506 */
[----:B0-----:R-:W2:Y:S01]  /*2f170*/  LDL.LU R23, [R1+0x40] ;  /* 0x0000400001177983 */ /* 0x001ea20000300800 */
[----:B------:R-:W-:Y:S02]  /*2f180*/  ISETP.LT.AND P5, PT, R14, c[0x0][0x178], !P3 ;  /* 0x00005e000e007a0c */ /* 0x000fe40005fa1270 */
[----:B------:R-:W-:Y:S02]  /*2f190*/  ISETP.LT.AND P3, PT, R11, c[0x0][0x178], !P3 ;  /* 0x00005e000b007a0c */ /* 0x000fe40005f61270 */
[----:B------:R-:W-:Y:S02]  /*2f1a0*/  ISETP.LT.AND P6, PT, R19, c[0x0][0x178], !P2 ;  /* 0x00005e0013007a0c */ /* 0x000fe400057c1270 */
[----:B------:R-:W-:-:S02]  /*2f1b0*/  IADD3 R28, R18, 0x4, RZ ;  /* 0x00000004121c7810 */ /* 0x000fc40007ffe0ff */
[C---:B------:R-:W-:Y:S01]  /*2f1c0*/  IADD3 R0, R16.reuse, c[0x0][0x198], RZ ;  /* 0x0000660010007a10 */ /* 0x040fe20007ffe0ff */
[----:B------:R-:W-:Y:S01]  /*2f1d0*/  IMAD.WIDE R24, R16, 0x2, R6 ;  /* 0x0000000210187825 */ /* 0x000fe200078e0206 */
[----:B----4-:R-:W-:Y:S02]  /*2f1e0*/  PRMT R10, R17, 0x7632, R10 ;  /* 0x00007632110a7816 */ /* 0x010fe4000000000a */
[----:B------:R-:W-:Y:S01]  /*2f1f0*/  ISETP.GE.AND P1, PT, R28, c[0x0][0x17c], PT ;  /* 0x00005f001c007a0c */ /* 0x000fe20003f26270 */
[----:B------:R-:W-:Y:S01]  /*2f200*/  IMAD.WIDE R26, R16, 0x2, R20 ;  /* 0x00000002101a7825 */ /* 0x000fe200078e0214 */
[----:B------:R-:W-:-:S03]  /*2f210*/  IADD3 R17, R18, 0x5, RZ ;  /* 0x0000000512117810 */ /* 0x000fc60007ffe0ff */
[----:B------:R-:W-:Y:S01]  /*2f220*/  IMAD.WIDE R28, R0, 0x2, R2 ;  /* 0x00000002001c7825 */ /* 0x000fe200078e0202 */
[----:B------:R-:W-:Y:S02]  /*2f230*/  ISETP.GE.AND P0, PT, R17, c[0x0][0x17c], PT ;  /* 0x00005f0011007a0c */ /* 0x000fe40003f06270 */
[----:B------:R-:W3:Y:S01]  /*2f240*/  LDL.LU R17, [R1+0x70] ;  /* 0x0000700001117983 */ /* 0x000ee20000300800 */
[----:B------:R-:W-:Y:S02]  /*2f250*/  ISETP.LT.AND P4, PT, R15, c[0x0][0x178], !P2 ;  /* 0x00005e000f007a0c */ /* 0x000fe40005781270 */
[----:B------:R-:W-:Y:S02]  /*2f260*/  PRMT R16, R8, 0x7632, R16 ;  /* 0x0000763208107816 */ /* 0x000fe40000000010 */
[----:B------:R-:W-:Y:S01]  /*2f270*/  PRMT R13, R9, 0x7632, R13 ;  /* 0x00007632090d7816 */ /* 0x000fe2000000000d */
[----:B--2---:R-:W-:Y:S01]  /*2f280*/  @P5 STG.E.U16 [R24.64], R23 ;  /* 0x0000001718005986 */ /* 0x004fe2000c101506 */
[----:B------:R-:W-:-:S03]  /*2f290*/  ISETP.LT.AND P5, PT, R14, c[0x0][0x178], !P2 ;  /* 0x00005e000e007a0c */ /* 0x000fc600057a1270 */
[----:B------:R-:W-:Y:S04]  /*2f2a0*/  @P3 STG.E.U16 [R26.64], R8 ;  /* 0x000000081a003986 */ /* 0x000fe8000c101506 */
[----:B------:R0:W-:Y:S01]  /*2f2b0*/  @P6 STG.E.U16 [R28.64], R10 ;  /* 0x0000000a1c006986 */ /* 0x0001e2000c101506 */
[----:B------:R-:W-:Y:S02]  /*2f2c0*/  ISETP.LT.AND P6, PT, R11, c[0x0][0x178], !P2 ;  /* 0x00005e000b007a0c */ /* 0x000fe400057c1270 */
[----:B------:R-:W-:Y:S01]  /*2f2d0*/  ISETP.LT.AND P2, PT, R19, c[0x0][0x178], !P1 ;  /* 0x00005e0013007a0c */ /* 0x000fe20004f41270 */
[----:B0-----:R-:W2:Y:S01]  /*2f2e0*/  LDL.LU R10, [R1+0x30] ;  /* 0x00003000010a7983 */ /* 0x001ea20000300800 */
[----:B------:R-:W-:-:S03]  /*2f2f0*/  PRMT R29, R12, 0x7632, R29 ;  /* 0x000076320c1d7816 */ /* 0x000fc6000000001d */
[----:B------:R-:W4:Y:S01]  /*2f300*/  LDL.LU R12, [R1+0x1198] ;  /* 0x00119800010c7983 */ /* 0x000f220000300800 */
[----:B------:R-:W-:Y:S01]  /*2f310*/  IMAD.WIDE R26, R0, 0x2, R4 ;  /* 0x00000002001a7825 */ /* 0x000fe200078e0204 */
[----:B------:R-:W-:-:S03]  /*2f320*/  PRMT R28, R23, 0x7632, R28 ;  /* 0x00007632171c7816 */ /* 0x000fc6000000001c */
[C---:B------:R-:W-:Y:S01]  /*2f330*/  IMAD.WIDE R24, R0.reuse, 0x2, R6 ;  /* 0x0000000200187825 */ /* 0x040fe200078e0206 */
[----:B------:R-:W-:Y:S03]  /*2f340*/  @P4 STG.E.U16 [R26.64], R29 ;  /* 0x0000001d1a004986 */ /* 0x000fe6000c101506 */
[C---:B------:R-:W-:Y:S01]  /*2f350*/  IMAD.WIDE R22, R0.reuse, 0x2, R20 ;  /* 0x0000000200167825 */ /* 0x040fe200078e0214 */
[----:B------:R-:W-:Y:S01]  /*2f360*/  IADD3 R0, R0, c[0x0][0x198], RZ ;  /* 0x0000660000007a10 */ /* 0x000fe20007ffe0ff */
[----:B------:R-:W-:Y:S04]  /*2f370*/  @P5 STG.E.U16 [R24.64], R28 ;  /* 0x0000001c18005986 */ /* 0x000fe8000c101506 */
[----:B------:R0:W-:Y:S02]  /*2f380*/  @P6 STG.E.U16 [R22.64], R16 ;  /* 0x0000001016006986 */ /* 0x0001e4000c101506 */
[----:B0-----:R-:W-:-:S05]  /*2f390*/  IMAD.WIDE R22, R0, 0x2, R2 ;  /* 0x0000000200167825 */ /* 0x001fca00078e0202 */
[----:B------:R0:W-:Y:S04]  /*2f3a0*/  @P2 STG.E.U16 [R22.64], R9 ;  /* 0x0000000916002986 */ /* 0x0001e8000c101506 */
[----:B0-----:R-:W4:Y:S01]  /*2f3b0*/  LDL.LU R9, [R1+0x1d0] ;  /* 0x0001d00001097983 */ /* 0x001f220000300800 */
[----:B------:R-:W-:Y:S02]  /*2f3c0*/  ISETP.LT.AND P4, PT, R15, c[0x0][0x178], !P1 ;  /* 0x00005e000f007a0c */ /* 0x000fe40004f81270 */
[----:B------:R-:W-:Y:S02]  /*2f3d0*/  IADD3 R8, R18, 0x6, RZ ;  /* 0x0000000612087810 */ /* 0x000fe40007ffe0ff */
[----:B------:R-:W-:Y:S02]  /*2f3e0*/  ISETP.LT.AND P5, PT, R14, c[0x0][0x178], !P1 ;  /* 0x00005e000e007a0c */ /* 0x000fe40004fa1270 */
[----:B------:R-:W-:-:S02]  /*2f3f0*/  ISETP.LT.AND P1, PT, R11, c[0x0][0x178], !P1 ;  /* 0x00005e000b007a0c */ /* 0x000fc40004f21270 */
[----:B------:R-:W-:Y:S02]  /*2f400*/  ISETP.LT.AND P6, PT, R19, c[0x0][0x178], !P0 ;  /* 0x00005e0013007a0c */ /* 0x000fe400047c1270 */
[----:B------:R-:W-:Y:S02]  /*2f410*/  ISETP.GE.AND P3, PT, R8, c[0x0][0x17c], PT ;  /* 0x00005f0008007a0c */ /* 0x000fe40003f66270 */
[C---:B------:R-:W-:Y:S01]  /*2f420*/  IADD3 R8, R0.reuse, c[0x0][0x198], RZ ;  /* 0x0000660000087a10 */ /* 0x040fe20007ffe0ff */
[----:B------:R-:W-:-:S04]  /*2f430*/  IMAD.WIDE R24, R0, 0x2, R4 ;  /* 0x0000000200187825 */ /* 0x000fc800078e0204 */
[C---:B------:R-:W-:Y:S01]  /*2f440*/  IMAD.WIDE R22, R0.reuse, 0x2, R6 ;  /* 0x0000000200167825 */ /* 0x040fe200078e0206 */
[----:B---3--:R0:W-:Y:S03]  /*2f450*/  @P4 STG.E.U16 [R24.64], R17 ;  /* 0x0000001118004986 */ /* 0x0081e6000c101506 */
[----:B------:R-:W-:-:S04]  /*2f460*/  IMAD.WIDE R26, R0, 0x2, R20 ;  /* 0x00000002001a7825 */ /* 0x000fc800078e0214 */
[----:B------:R-:W-:Y:S01]  /*2f470*/  IMAD.WIDE R28, R8, 0x2, R2 ;  /* 0x00000002081c7825 */ /* 0x000fe200078e0202 */
[----:B------:R-:W-:Y:S02]  /*2f480*/  ISETP.LT.AND P4, PT, R15, c[0x0][0x178], !P0 ;  /* 0x00005e000f007a0c */ /* 0x000fe40004781270 */
[----:B------:R-:W-:Y:S01]  /*2f490*/  IADD3 R16, R18, 0x7, RZ ;  /* 0x0000000712107810 */ /* 0x000fe20007ffe0ff */
[----:B0-----:R-:W-:-:S03]  /*2f4a0*/  IMAD.WIDE R24, R8, 0x2, R6 ;  /* 0x0000000208187825 */ /* 0x001fc600078e0206 */
[----:B------:R-:W-:Y:S02]  /*2f4b0*/  ISETP.GE.AND P2, PT, R16, c[0x0][0x17c], PT ;  /* 0x00005f0010007a0c */ /* 0x000fe40003f46270 */
[----:B------:R-:W-:Y:S01]  /*2f4c0*/  IADD3 R0, R8, c[0x0][0x198], RZ ;  /* 0x0000660008007a10 */ /* 0x000fe20007ffe0ff */
[----:B--2---:R0:W-:Y:S01]  /*2f4d0*/  @P5 STG.E.U16 [R22.64], R10 ;  /* 0x0000000a16005986 */ /* 0x0041e2000c101506 */
[----:B------:R-:W-:-:S03]  /*2f4e0*/  ISETP.LT.AND P5, PT, R14, c[0x0][0x178], !P0 ;  /* 0x00005e000e007a0c */ /* 0x000fc600047a1270 */
[----:B----4-:R1:W-:Y:S04]  /*2f4f0*/  @P1 STG.E.U16 [R26.64], R12 ;  /* 0x0000000c1a001986 */ /* 0x0103e8000c101506 */
[----:B------:R2:W-:Y:S01]  /*2f500*/  @P6 STG.E.U16 [R28.64], R13 ;  /* 0x0000000d1c006986 */ /* 0x0005e2000c101506 */
[----:B------:R-:W-:Y:S02]  /*2f510*/  ISETP.LT.AND P6, PT, R11, c[0x0][0x178], !P0 ;  /* 0x00005e000b007a0c */ /* 0x000fe400047c1270 */
[----:B------:R-:W-:Y:S01]  /*2f520*/  ISETP.LT.AND P0, PT, R19, c[0x0][0x178], !P3 ;  /* 0x00005e0013007a0c */ /* 0x000fe20005f01270 */
[----:B0-----:R-:W-:Y:S01]  /*2f530*/  IMAD.WIDE R22, R8, 0x2, R20 ;  /* 0x0000000208167825 */ /* 0x001fe200078e0214 */
[----:B------:R-:W-:-:S03]  /*2f540*/  PRMT R16, R12, 0x7632, R16 ;  /* 0x000076320c107816 */ /* 0x000fc60000000010 */
[----:B-1----:R-:W-:Y:S01]  /*2f550*/  IMAD.WIDE R26, R8, 0x2, R4 ;  /* 0x00000002081a7825 */ /* 0x002fe200078e0204 */
[----:B--2---:R-:W-:Y:S01]  /*2f560*/  PRMT R29, R17, 0x7632, R29 ;  /* 0x00007632111d7816 */ /* 0x004fe2000000001d */
[----:B------:R-:W2:Y:S01]  /*2f570*/  LDL.LU R13, [R1+0x1194] ;  /* 0x00119400010d7983 */ /* 0x000ea20000300800 */
[----:B------:R-:W-:Y:S02]  /*2f580*/  PRMT R28, R10, 0x7632, R28 ;  /* 0x000076320a1c7816 */ /* 0x000fe4000000001c */
[----:B------:R-:W-:Y:S01]  /*2f590*/  IADD3 R12, R18, 0x8, RZ ;  /* 0x00000008120c7810 */ /* 0x000fe20007ffe0ff */
[----:B------:R0:W-:Y:S04]  /*2f5a0*/  @P4 STG.E.U16 [R26.64], R29 ;  /* 0x0000001d1a004986 */ /* 0x0001e8000c101506 */
[----:B------:R-:W-:Y:S01]  /*2f5b0*/  @P5 STG.E.U16 [R24.64], R28 ;  /* 0x0000001c18005986 */ /* 0x000fe2000c101506 */
[----:B------:R-:W-:-:S03]  /*2f5c0*/  ISETP.GE.AND P1, PT, R12, c[0x0][0x17c], PT ;  /* 0x00005f000c007a0c */ /* 0x000fc60003f26270 */
[----:B------:R1:W-:Y:S01]  /*2f5d0*/  @P6 STG.E.U16 [R22.64], R16 ;  /* 0x0000001016006986 */ /* 0x0003e2000c101506 */
[----:B------:R-:W-:-:S03]  /*2f5e0*/  IADD3 R12, R18, 0x9, RZ ;  /* 0x00000009120c7810 */ /* 0x000fc60007ffe0ff */
[----:B------:R-:W3:Y:S01]  /*2f5f0*/  LDL.LU R17, [R1+0x1e0] ;  /* 0x0001e00001117983 */ /* 0x000ee20000300800 */
[C---:B------:R-:W-:Y:S01]  /*2f600*/  IADD3 R8, R0.reuse, c[0x0][0x198], RZ ;  /* 0x0000660000087a10 */ /* 0x040fe20007ffe0ff */
[C---:B0-----:R-:W-:Y:S02]  /*2f610*/  IMAD.WIDE R26, R0.reuse, 0x2, R20 ;  /* 0x00000002001a7825 */ /* 0x041fe400078e0214 */
[----:B------:R-:W4:Y:S02]  /*2f620*/  LDL.LU R10, [R1+0x64] ;  /* 0x00006400010a7983 */ /* 0x000f240000300800 */
[----:B-1----:R-:W-:Y:S01]  /*2f630*/  IMAD.WIDE R22, R0, 0x2, R2 ;  /* 0x0000000200167825 */ /* 0x002fe200078e0202 */
[----:B------:R-:W-:-:S03]  /*2f640*/  PRMT R16, R9, 0x7632, R16 ;  /* 0x0000763209107816 */ /* 0x000fc60000000010 */
[----:B------:R-:W-:Y:S01]  /*2f650*/  IMAD.WIDE R24, R0, 0x2, R4 ;  /* 0x0000000200187825 */ /* 0x000fe200078e0204 */
[----:B------:R0:W-:Y:S01]  /*2f660*/  @P0 STG.E.U16 [R22.64], R9 ;  /* 0x0000000916000986 */ /* 0x0001e2000c101506 */
[----:B------:R-:W-:-:S03]  /*2f670*/  ISETP.GE.AND P0, PT, R12, c[0x0][0x17c], PT ;  /* 0x00005f000c007a0c */ /* 0x000fc60003f06270 */
[----:B0-----:R-:W2:Y:S01]  /*2f680*/  LDL.LU R9, [R1+0x54] ;  /* 0x0000540001097983 */ /* 0x001ea20000300800 */
[----:B------:R-:W-:-:S03]  /*2f690*/  IMAD.WIDE R22, R0, 0x2, R6 ;  /* 0x0000000200167825 */ /* 0x000fc600078e0206 */
[----:B------:R-:W2:Y:S04]  /*2f6a0*/  LDL.LU R0, [R1+0x10] ;  /* 0x0000100001007983 */ /* 0x000ea80000300800 */
[----:B------:R-:W2:Y:S01]  /*2f6b0*/  LDL.LU R12, [R1+0x140] ;  /* 0x00014000010c7983 */ /* 0x000ea20000300800 */
[----:B------:R-:W-:Y:S02]  /*2f6c0*/  ISETP.LT.AND P4, PT, R15, c[0x0][0x178], !P3 ;  /* 0x00005e000f007a0c */ /* 0x000fe40005f81270 */
[----:B------:R-:W-:Y:S02]  /*2f6d0*/  ISETP.LT.AND P5, PT, R14, c[0x0][0x178], !P3 ;  /* 0x00005e000e007a0c */ /* 0x000fe40005fa1270 */
[----:B------:R-:W-:Y:S02]  /*2f6e0*/  ISETP.LT.AND P3, PT, R11, c[0x0][0x178], !P3 ;  /* 0x00005e000b007a0c */ /* 0x000fe40005f61270 */
[----:B------:R-:W-:Y:S01]  /*2f6f0*/  ISETP.LT.AND P6, PT, R19, c[0x0][0x178], !P2 ;  /* 0x00005e0013007a0c */ /* 0x000fe200057c1270 */
[----:B------:R-:W-:-:S06]  /*2f700*/  IMAD.WIDE R28, R8, 0x2, R2 ;  /* 0x00000002081c7825 */ /* 0x000fcc00078e0202 */
[----:B---3--:R0:W-:Y:S01]  /*2f710*/  @P4 STG.E.U16 [R24.64], R17 ;  /* 0x0000001118004986 */ /* 0x0081e2000c101506 */
[----:B------:R-:W-:Y:S01]  /*2f720*/  ISETP.LT.AND P4, PT, R15, c[0x0][0x178], !P2 ;  /* 0x00005e000f007a0c */ /* 0x000fe20005781270 */
[----:B0-----:R-:W-:Y:S02]  /*2f730*/  IMAD.WIDE R24, R8, 0x2, R6 ;  /* 0x0000000208187825 */ /* 0x001fe400078e0206 */
[----:B--2---:R0:W-:Y:S01]  /*2f740*/  @P5 STG.E.U16 [R22.64], R12 ;  /* 0x0000000c16005986 */ /* 0x0041e2000c101506 */
[----:B------:R-:W-:-:S03]  /*2f750*/  ISETP.LT.AND P5, PT, R14, c[0x0][0x178], !P2 ;  /* 0x00005e000e007a0c */ /* 0x000fc600057a1270 */
[----:B------:R-:W-:Y:S04]  /*2f760*/  @P3 STG.E.U16 [R26.64], R0 ;  /* 0x000000001a003986 */ /* 0x000fe8000c101506 */
[----:B------:R1:W-:Y:S01]  /*2f770*/  @P6 STG.E.U16 [R28.64], R16 ;  /* 0x000000101c006986 */ /* 0x0003e2000c101506 */
[----:B------:R-:W-:Y:S02]  /*2f780*/  ISETP.LT.AND P6, PT, R11, c[0x0][0x178], !P2 ;  /* 0x00005e000b007a0c */ /* 0x000fe400057c1270 */
[----:B------:R-:W-:Y:S01]  /*2f790*/  ISETP.LT.AND P2, PT, R19, c[0x0][0x178], !P1 ;  /* 0x00005e0013007a0c */ /* 0x000fe20004f41270 */
[----:B0-----:R-:W-:Y:S01]  /*2f7a0*/  IMAD.WIDE R22, R8, 0x2, R4 ;  /* 0x0000000208167825 */ /* 0x001fe200078e0204 */
[----:B-1----:R-:W-:Y:S02]  /*2f7b0*/  PRMT R29, R17, 0x7632, R29 ;  /* 0x00007632111d7816 */ /* 0x002fe4000000001d */
[----:B------:R-:W-:Y:S01]  /*2f7c0*/  PRMT R16, R0, 0x7632, R16 ;  /* 0x0000763200107816 */ /* 0x000fe20000000010 */
[C---:B------:R-:W-:Y:S01]  /*2f7d0*/  IMAD.WIDE R26, R8.reuse, 0x2, R20 ;  /* 0x00000002081a7825 */ /* 0x040fe200078e0214 */
[----:B------:R-:W-:Y:S01]  /*2f7e0*/  IADD3 R0, R8, c[0x0][0x198], RZ ;  /* 0x0000660008007a10 */ /* 0x000fe20007ffe0ff */
[----:B------:R0:W-:Y:S01]  /*2f7f0*/  @P4 STG.E.U16 [R22.64], R29 ;  /* 0x0000001d16004986 */ /* 0x0001e2000c101506 */
[----:B------:R-:W-:-:S02]  /*2f800*/  PRMT R28, R12, 0x7632, R28 ;  /* 0x000076320c1c7816 */ /* 0x000fc4000000001c */
[----:B------:R-:W-:Y:S01]  /*2f810*/  ISETP.LT.AND P4, PT, R15, c[0x0][0x178], !P1 ;  /* 0x00005e000f007a0c */ /* 0x000fe20004f81270 */
[----:B------:R-:W2:Y:S01]  /*2f820*/  LDL.LU R17, [R1+0x1190] ;  /* 0x0011900001117983 */ /* 0x000ea20000300800 */
[----:B------:R-:W-:-:S03]  /*2f830*/  IADD3 R12, R18, 0xa, RZ ;  /* 0x0000000a120c7810 */ /* 0x000fc60007ffe0ff */
[----:B------:R-:W-:Y:S01]  /*2f840*/  @P5 STG.E.U16 [R24.64], R28 ;  /* 0x0000001c18005986 */ /* 0x000fe2000c101506 */
[----:B0-----:R-:W-:-:S03]  /*2f850*/  IMAD.WIDE R22, R0, 0x2, R2 ;  /* 0x0000000200167825 */ /* 0x001fc600078e0202 */
[----:B------:R0:W-:Y:S01]  /*2f860*/  @P6 STG.E.U16 [R26.64], R16 ;  /* 0x000000101a006986 */ /* 0x0001e2000c101506 */
[----:B------:R-:W-:-:S03]  /*2f870*/  ISETP.GE.AND P3, PT, R12, c[0x0][0x17c], PT ;  /* 0x00005f000c007a0c */ /* 0x000fc60003f66270 */
[----:B----4-:R1:W-:Y:S01]  /*2f880*/  @P2 STG.E.U16 [R22.64], R10 ;  /* 0x0000000a16002986 */ /* 0x0103e2000c101506 */
[----:B------:R-:W-:-:S03]  /*2f890*/  IADD3 R12, R18, 0xb, RZ ;  /* 0x0000000b120c7810 */ /* 0x000fc60007ffe0ff */
[----:B------:R-:W3:Y:S01]  /*2f8a0*/  LDL.LU R18, [R1+0x94] ;  /* 0x0000940001127983 */ /* 0x000ee20000300800 */
[----:B0-----:R-:W-:Y:S01]  /*2f8b0*/  PRMT R16, R10, 0x7632, R16 ;  /* 0x000076320a107816 */ /* 0x001fe20000000010 */
[----:B-1----:R-:W-:Y:S02]  /*2f8c0*/  IMAD.WIDE R22, R0, 0x2, R4 ;  /* 0x0000000200167825 */ /* 0x002fe400078e0204 */
[----:B------:R-:W4:Y:S04]  /*2f8d0*/  LDL.LU R10, [R1+0x84] ;  /* 0x00008400010a7983 */ /* 0x000f280000300800 */
[----:B------:R0:W-:Y:S04]  /*2f8e0*/  @P4 STG.E.U16 [R22.64], R9 ;  /* 0x0000000916004986 */ /* 0x0001e8000c101506 */
[----:B0-----:R-:W2:Y:S01]  /*2f8f0*/  LDL.LU R23, [R1+0x24] ;  /* 0x0000240001177983 */ /* 0x001ea20000300800 */
[----:B------:R-:W-:-:S02]  /*2f900*/  ISETP.LT.AND P5, PT, R14, c[0x0][0x178], !P1 ;  /* 0x00005e000e007a0c */ /* 0x000fc40004fa1270 */
[----:B------:R-:W-:Y:S02]  /*2f910*/  ISETP.LT.AND P1, PT, R11, c[0x0][0x178], !P1 ;  /* 0x00005e000b007a0c */ /* 0x000fe40004f21270 */
[----:B------:R-:W-:Y:S02]  /*2f920*/  ISETP.LT.AND P6, PT, R19, c[0x0][0x178], !P0 ;  /* 0x00005e0013007a0c */ /* 0x000fe400047c1270 */
[C---:B------:R-:W-:Y:S01]  /*2f930*/  IADD3 R8, R0.reuse, c[0x0][0x198], RZ ;  /* 0x0000660000087a10 */ /* 0x040fe20007ffe0ff */
[----:B------:R-:W-:-:S04]  /*2f940*/  IMAD.WIDE R24, R0, 0x2, R6 ;  /* 0x0000000200187825 */ /* 0x000fc800078e0206 */
[----:B------:R-:W-:-:S04]  /*2f950*/  IMAD.WIDE R26, R0, 0x2, R20 ;  /* 0x00000002001a7825 */ /* 0x000fc800078e0214 */
[C---:B------:R-:W-:Y:S01]  /*2f960*/  IMAD.WIDE R28, R8.reuse, 0x2, R2 ;  /* 0x00000002081c7825 */ /* 0x040fe200078e0202 */
[----:B------:R-:W-:Y:S01]  /*2f970*/  ISETP.LT.AND P4, PT, R15, c[0x0][0x178], !P0 ;  /* 0x00005e000f007a0c */ /* 0x000fe20004781270 */
[----:B--2---:R-:W-:Y:S04]  /*2f980*/  @P5 STG.E.U16 [R24.64], R23 ;  /* 0x0000001718005986 */ /* 0x004fe8000c101506 */
[----:B------:R-:W-:Y:S04]  /*2f990*/  @P1 STG.E.U16 [R26.64], R17 ;  /* 0x000000111a001986 */ /* 0x000fe8000c101506 */
[----:B------:R0:W-:Y:S04]  /*2f9a0*/  @P6 STG.E.U16 [R28.64], R16 ;  /* 0x000000101c006986 */ /* 0x0001e8000c101506 */
[----:B0-----:R-:W2:Y:S01]  /*2f9b0*/  LDL R29, [R1+0x7d8] ;  /* 0x0007d800011d7983 */ /* 0x001ea20000100800 */
[----:B------:R-:W-:Y:S01]  /*2f9c0*/  PRMT R26, R17, 0x7632, R26 ;  /* 0x00007632111a7816 */ /* 0x000fe2000000001a */
[----:B------:R-:W-:Y:S01]  /*2f9d0*/  IMAD.WIDE R16, R8, 0x2, R4 ;  /* 0x0000000208107825 */ /* 0x000fe200078e0204 */
[----:B------:R-:W-:-:S02]  /*2f9e0*/  ISETP.LT.AND P5, PT, R14, c[0x0][0x178], !P0 ;  /* 0x00005e000e007a0c */ /* 0x000fc400047a1270 */
[----:B------:R-:W-:Y:S02]  /*2f9f0*/  PRMT R0, R9, 0x7632, R0 ;  /* 0x0000763209007816 */ /* 0x000fe40000000000 */
[----:B------:R-:W-:Y:S02]  /*2fa00*/  ISETP.LT.AND P6, PT, R11, c[0x0][0x178], !P0 ;  /* 0x00005e000b007a0c */ /* 0x000fe400047c1270 */
[----:B------:R-:W-:Y:S01]  /*2fa10*/  ISETP.GE.AND P2, PT, R12, c[0x0][0x17c], PT ;  /* 0x00005f000c007a0c */ /* 0x000fe20003f46270 */
[----:B------:R0:W-:Y:S01]  /*2fa20*/  @P4 STG.E.U16 [R16.64], R0 ;  /* 0x0000000010004986 */ /* 0x0001e2000c101506 */
[----:B------:R-:W-:Y:S01]  /*2fa30*/  ISETP.LT.AND P0, PT, R19, c[0x0][0x178], !P3 ;  /* 0x00005e0013007a0c */ /* 0x000fe20005f01270 */
[C---:B------:R-:W-:Y:S01]  /*2fa40*/  IMAD.WIDE R24, R8.reuse, 0x2, R20 ;  /* 0x0000000208187825 */ /* 0x040fe200078e0214 */
[----:B------:R-:W-:Y:S01]  /*2fa50*/  PRMT R12, R23, 0x7632, R12 ;  /* 0x00007632170c7816 */ /* 0x000fe2000000000c */
[----:B------:R-:W2:Y:S01]  /*2fa60*/  LDL.LU R9, [R1+0x118c] ;  /* 0x00118c0001097983 */ /* 0x000ea20000300800 */
[----:B------:R-:W-:Y:S01]  /*2fa70*/  ISETP.LT.AND P4, PT, R15, c[0x0][0x178], !P3 ;  /* 0x00005e000f007a0c */ /* 0x000fe20005f81270 */
[C---:B------:R-:W-:Y:S01]  /*2fa80*/  IMAD.WIDE R22, R8.reuse, 0x2, R6 ;  /* 0x0000000208167825 */ /* 0x040fe200078e0206 */
[----:B------:R-:W-:-:S04]  /*2fa90*/  IADD3 R8, R8, c[0x0][0x198], RZ ;  /* 0x0000660008087a10 */ /* 0x000fc80007ffe0ff */
[----:B------:R1:W-:Y:S01]  /*2faa0*/  @P5 STG.E.U16 [R22.64], R12 ;  /* 0x0000000c16005986 */ /* 0x0003e2000c101506 */
[----:B0-----:R-:W-:-:S03]  /*2fab0*/  IMAD.WIDE R16, R8, 0x2, R2 ;  /* 0x0000000208107825 */ /* 0x001fc600078e0202 */
[----:B------:R-:W-:Y:S04]  /*2fac0*/  @P6 STG.E.U16 [R24.64], R26 ;  /* 0x0000001a18006986 */ /* 0x000fe8000c101506 */
[----:B---3--:R0:W-:Y:S01]  /*2fad0*/  @P0 STG.E.U16 [R16.64], R18 ;  /* 0x0000001210000986 */ /* 0x0081e2000c101506 */
[----:B-1----:R-:W-:Y:S01]  /*2fae0*/  IMAD.WIDE R22, R8, 0x2, R4 ;  /* 0x0000000208167825 */ /* 0x002fe200078e0204 */
[----:B------:R-:W-:-:S04]  /*2faf0*/  PRMT R12, R18, 0x7632, R12 ;  /* 0x00007632120c7816 */ /* 0x000fc8000000000c */
[----:B----4-:R1:W-:Y:S04]  /*2fb00*/  @P4 STG.E.U16 [R22.64], R10 ;  /* 0x0000000a16004986 */ /* 0x0103e8000c101506 */
[----:B0-----:R-:W3:Y:S01]  /*2fb10*/  LDL.LU R18, [R1+0x1c4] ;  /* 0x0001c40001127983 */ /* 0x001ee20000300800 */
[----:B--2---:R-:W-:-:S04]  /*2fb20*/  IADD3 R28, R29, 0xd, RZ ;  /* 0x0000000d1d1c7810 */ /* 0x004fc80007ffe0ff */
[----:B------:R-:W-:Y:S02]  /*2fb30*/  ISETP.GE.AND P0, PT, R28, c[0x0][0x17c], PT ;  /* 0x00005f001c007a0c */ /* 0x000fe40003f06270 */
[----:B------:R-:W2:Y:S04]  /*2fb40*/  LDL.LU R28, [R1+0x34] ;  /* 0x00003400011c7983 */ /* 0x000ea80000300800 */
[----:B-1----:R-:W4:Y:S01]  /*2fb50*/  LDL.LU R23, [R1+0x44] ;  /* 0x0000440001177983 */ /* 0x002f220000300800 */
[----:B------:R-:W-:Y:S02]  /*2fb60*/  ISETP.LT.AND P5, PT, R14, c[0x0][0x178], !P3 ;  /* 0x00005e000e007a0c */ /* 0x000fe40005fa1270 */
[----:B------:R-:W-:Y:S02]  /*2fb70*/  ISETP.LT.AND P3, PT, R11, c[0x0][0x178], !P3 ;  /* 0x00005e000b007a0c */ /* 0x000fe40005f61270 */
[----:B------:R-:W-:-:S02]  /*2fb80*/  ISETP.LT.AND P6, PT, R19, c[0x0][0x178], !P2 ;  /* 0x00005e0013007a0c */ /* 0x000fc400057c1270 */
[----:B------:R-:W-:Y:S02]  /*2fb90*/  IADD3 R27, R29, 0xc, RZ ;  /* 0x0000000c1d1b7810 */ /* 0x000fe40007ffe0ff */
[C---:B------:R-:W-:Y:S01]  /*2fba0*/  IADD3 R0, R8.reuse, c[0x0][0x198], RZ ;  /* 0x0000660008007a10 */ /* 0x040fe20007ffe0ff */
[----:B------:R-:W-:Y:S01]  /*2fbb0*/  IMAD.WIDE R16, R8, 0x2, R6 ;  /* 0x0000000208107825 */ /* 0x000fe200078e0206 */
[----:B------:R-:W-:-:S03]  /*2fbc0*/  ISETP.GE.AND P1, PT, R27, c[0x0][0x17c], PT ;  /* 0x00005f001b007a0c */ /* 0x000fc60003f26270 */
[----:B------:R-:W-:Y:S01]  /*2fbd0*/  IMAD.WIDE R24, R8, 0x2, R20 ;  /* 0x0000000208187825 */ /* 0x000fe200078e0214 */
[----:B------:R-:W-:-:S03]  /*2fbe0*/  ISETP.LT.AND P4, PT, R15, c[0x0][0x178], !P2 ;  /* 0x00005e000f007a0c */ /* 0x000fc60005781270 */
[----:B------:R-:W-:Y:S01]  /*2fbf0*/  IMAD.WIDE R26, R0, 0x2, R2 ;  /* 0x00000002001a7825 */ /* 0x000fe200078e0202 */
[----:B------:R-:W-:Y:S02]  /*2fc00*/  PRMT R8, R10, 0x7632, R8 ;  /* 0x000076320a087816 */ /* 0x000fe40000000008 */
[----:B------:R-:W2:Y:S04]  /*2fc10*/  LDL.LU R10, [R1+0x1188] ;  /* 0x00118800010a7983 */ /* 0x000ea80000300800 */
[----:B----4-:R0:W-:Y:S01]  /*2fc20*/  @P5 STG.E.U16 [R16.64], R23 ;  /* 0x0000001710005986 */ /* 0x0101e2000c101506 */
[----:B------:R-:W-:-:S03]  /*2fc30*/  ISETP.LT.AND P5, PT, R14, c[0x0][0x178], !P2 ;  /* 0x00005e000e007a0c */ /* 0x000fc600057a1270 */
[----:B------:R1:W-:Y:S04]  /*2fc40*/  @P3 STG.E.U16 [R24.64], R9 ;  /* 0x0000000918003986 */ /* 0x0003e8000c101506 */
[----:B------:R4:W-:Y:S01]  /*2fc50*/  @P6 STG.E.U16 [R26.64], R12 ;  /* 0x0000000c1a006986 */ /* 0x0009e2000c101506 */
[----:B------:R-:W-:Y:S02]  /*2fc60*/  ISETP.LT.AND P6, PT, R11, c[0x0][0x178], !P2 ;  /* 0x00005e000b007a0c */ /* 0x000fe400057c1270 */
[----:B------:R-:W-:Y:S01]  /*2fc70*/  ISETP.LT.AND P2, PT, R19, c[0x0][0x178], !P1 ;  /* 0x00005e0013007a0c */ /* 0x000fe20004f41270 */
[----:B0-----:R-:W-:Y:S01]  /*2fc80*/  IMAD.WIDE R16, R0, 0x2, R4 ;  /* 0x0000000200107825 */ /* 0x001fe200078e0204 */
[----:B-1----:R-:W-:-:S03]  /*2fc90*/  PRMT R9, R23, 0x7632, R9 ;  /* 0x0000763217097816 */ /* 0x002fc60000000009 */
[----:B------:R-:W-:-:S04]  /*2fca0*/  IMAD.WIDE R22, R0, 0x2, R6 ;  /* 0x0000000200167825 */ /* 0x000fc800078e0206 */
[C---:B------:R-:W-:Y:S01]  /*2fcb0*/  IMAD.WIDE R24, R0.reuse, 0x2, R20 ;  /* 0x0000000200187825 */ /* 0x040fe200078e0214 */
[----:B------:R-:W-:Y:S02]  /*2fcc0*/  IADD3 R0, R0, c[0x0][0x198], RZ ;  /* 0x0000660000007a10 */ /* 0x000fe40007ffe0ff */
[----:B----4-:R-:W-:Y:S01]  /*2fcd0*/  PRMT R12, R9, 0x7632, R12 ;  /* 0x00007632090c7816 */ /* 0x010fe2000000000c */
[----:B------:R-:W-:Y:S04]  /*2fce0*/  @P4 STG.E.U16 [R16.64], R8 ;  /* 0x0000000810004986 */ /* 0x000fe8000c101506 */
[----:B------:R0:W-:Y:S04]  /*2fcf0*/  @P5 STG.E.U16 [R22.64], R9 ;  /* 0x0000000916005986 */ /* 0x0001e8000c101506 */
[----:B------:R1:W-:Y:S01]  /*2fd00*/  @P6 STG.E.U16 [R24.64], R12 ;  /* 0x0000000c18006986 */ /* 0x0003e2000c101506 */
[----:B------:R-:W-:-:S03]  /*2fd10*/  ISETP.LT.AND P5, PT, R14, c[0x0][0x178], !P1 ;  /* 0x00005e000e007a0c */ /* 0x000fc60004fa1270 */
[----:B------:R-:W4:Y:S01]  /*2fd20*/  LDL.LU R14, [R1+0x1d4] ;  /* 0x0001d400010e7983 */ /* 0x000f220000300800 */
[----:B0-----:R-:W-:Y:S01]  /*2fd30*/  IMAD.WIDE R8, R0, 0x2, R2 ;  /* 0x0000000200087825 */ /* 0x001fe200078e0202 */
[----:B-1----:R-:W-:-:S04]  /*2fd40*/  IADD3 R12, R29, 0xf, RZ ;  /* 0x0000000f1d0c7810 */ /* 0x002fc80007ffe0ff */
[----:B---3--:R0:W-:Y:S01]  /*2fd50*/  @P2 STG.E.U16 [R8.64], R18 ;  /* 0x0000001208002986 */ /* 0x0081e2000c101506 */
[----:B------:R-:W-:Y:S02]  /*2fd60*/  ISETP.GE.AND P2, PT, R12, c[0x0][0x17c], PT ;  /* 0x00005f000c007a0c */ /* 0x000fe40003f46270 */
[----:B0-----:R-:W-:Y:S02]  /*2fd70*/  PRMT R9, R18, 0x7632, R9 ;  /* 0x0000763212097816 */ /* 0x001fe40000000009 */
[----:B------:R-:W3:Y:S04]  /*2fd80*/  LDL.LU R18, [R1+0x1e4] ;  /* 0x0001e40001127983 */ /* 0x000ee80000300800 */
[----:B------:R-:W2:Y:S01]  /*2fd90*/  LDL.LU R12, [R1+0x74] ;  /* 0x00007400010c7983 */ /* 0x000ea20000300800 */
[----:B------:R-:W-:-:S02]  /*2fda0*/  ISETP.LT.AND P4, PT, R15, c[0x0][0x178], !P1 ;  /* 0x00005e000f007a0c */ /* 0x000fc40004f81270 */
[----:B------:R-:W-:Y:S02]  /*2fdb0*/  ISETP.LT.AND P1, PT, R11, c[0x0][0x178], !P1 ;  /* 0x00005e000b007a0c */ /* 0x000fe40004f21270 */
[----:B------:R-:W-:Y:S02]  /*2fdc0*/  ISETP.LT.AND P6, PT, R19, c[0x0][0x178], !P0 ;  /* 0x00005e0013007a0c */ /* 0x000fe400047c1270 */
[----:B------:R-:W-:Y:S02]  /*2fdd0*/  IADD3 R26, R29, 0xe, RZ ;  /* 0x0000000e1d1a7810 */ /* 0x000fe40007ffe0ff */
[C---:B------:R-:W-:Y:S01]  /*2fde0*/  IADD3 R8, R0.reuse, c[0x0][0x198], RZ ;  /* 0x0000660000087a10 */ /* 0x040fe20007ffe0ff */
[----:B------:R-:W-:Y:S01]  /*2fdf0*/  IMAD.WIDE R22, R0, 0x2, R4 ;  /* 0x0000000200167825 */ /* 0x000fe200078e0204 */
[----:B------:R-:W-:-:S03]  /*2fe00*/  ISETP.GE.AND P3, PT, R26, c[0x0][0x17c], PT ;  /* 0x00005f001a007a0c */ /* 0x000fc60003f66270 */
[----:B------:R-:W-:-:S04]  /*2fe10*/  IMAD.WIDE R16, R0, 0x2, R6 ;  /* 0x0000000200107825 */ /* 0x000fc800078e0206 */
[----:B------:R-:W-:-:S04]  /*2fe20*/  IMAD.WIDE R24, R0, 0x2, R20 ;  /* 0x0000000200187825 */ /* 0x000fc800078e0214 */
[----:B------:R-:W-:Y:S01]  /*2fe30*/  IMAD.WIDE R26, R8, 0x2, R2 ;  /* 0x00000002081a7825 */ /* 0x000fe200078e0202 */
[----:B--2---:R-:W-:Y:S04]  /*2fe40*/  @P4 STG.E.U16 [R22.64], R12 ;  /* 0x0000000c16004986 */ /* 0x004fe8000c101506 */
[----:B------:R-:W-:Y:S04]  /*2fe50*/  @P5 STG.E.U16 [R16.64], R28 ;  /* 0x0000001c10005986 */ /* 0x000fe8000c101506 */
[----:B------:R-:W-:Y:S04]  /*2fe60*/  @P1 STG.E.U16 [R24.64], R13 ;  /* 0x0000000d18001986 */ /* 0x000fe8000c101506 */
[----:B------:R0:W-:Y:S04]  /*2fe70*/  @P6 STG.E.U16 [R26.64], R9 ;  /* 0x000000091a006986 */ /* 0x0001e8000c101506 */
[----:B0-----:R-:W2:Y:S01]  /*2fe80*/  LDL R27, [R1+0x10c4] ;  /* 0x0010c400011b7983 */ /* 0x001ea20000100800 */
[----:B------:R-:W-:-:S02]  /*2fe90*/  ISETP.LT.AND P4, PT, R15, c[0x0][0x178], !P0 ;  /* 0x00005e000f007a0c */ /* 0x000fc40004781270 */
[----:B------:R-:W-:Y:S02]  /*2fea0*/  PRMT R0, R12, 0x7632, R0 ;  /* 0x000076320c007816 */ /* 0x000fe40000000000 */
[----:B------:R-:W-:Y:S01]  /*2feb0*/  PRMT R24, R13, 0x7632, R24 ;  /* 0x000076320d187816 */ /* 0x000fe20000000018 */
[----:B------:R-:W-:Y:S01]  /*2fec0*/  IMAD.WIDE R12, R8, 0x2, R4 ;  /* 0x00000002080c7825 */ /* 0x000fe200078e0204 */
[----:B------:R-:W-:-:S03]  /*2fed0*/  ISETP.LT.AND P6, PT, R11, c[0x0][0x178], !P0 ;  /* 0x00005e000b007a0c */ /* 0x000fc600047c1270 */
[----:B------:R-:W-:Y:S01]  /*2fee0*/  IMAD.WIDE R16, R8, 0x2, R6 ;  /* 0x0000000208107825 */ /* 0x000fe200078e0206 */
[----:B------:R-:W-:-:S03]  /*2fef0*/  PRMT R9, R28, 0x7632, R9 ;  /* 0x000076321c097816 */ /* 0x000fc60000000009 */
[C---:B------:R-:W-:Y:S01]  /*2ff00*/  IMAD.WIDE R22, R8.reuse, 0x2, R20 ;  /* 0x0000000208167825 */ /* 0x040fe200078e0214 */
[----:B------:R0:W-:Y:S01]  /*2ff10*/  @P4 STG.E.U16 [R12.64], R0 ;  /* 0x000000000c004986 */ /* 0x0001e2000c101506 */
[----:B------:R-:W-:Y:S02]  /*2ff20*/  ISETP.LT.AND P4, PT, R15, c[0x0][0x178], !P3 ;  /* 0x00005e000f007a0c */ /* 0x000fe40005f81270 */
[----:B------:R-:W-:Y:S01]  /*2ff30*/  IADD3 R8, R8, c[0x0][0x198], RZ ;  /* 0x0000660008087a10 */ /* 0x000fe20007ffe0ff */
[----:B------:R-:W3:Y:S01]  /*2ff40*/  LDL.LU R28, [R1+0x68] ;  /* 0x00006800011c7983 */ /* 0x000ee20000300800 */
[----:B------:R-:W-:-:S03]  /*2ff50*/  IADD3 R26, R29, 0x11, RZ ;  /* 0x000000111d1a7810 */ /* 0x000fc60007ffe0ff */
[----:B0-----:R-:W-:Y:S01]  /*2ff60*/  IMAD.WIDE R12, R8, 0x2, R2 ;  /* 0x00000002080c7825 */ /* 0x001fe200078e0202 */
[----:B----4-:R-:W-:Y:S02]  /*2ff70*/  PRMT R0, R14, 0x7632, R0 ;  /* 0x000076320e007816 */ /* 0x010fe40000000000 */
[----:B--2---:R-:W-:Y:S02]  /*2ff80*/  ISETP.LT.AND P5, PT, R27, c[0x0][0x178], !P0 ;  /* 0x00005e001b007a0c */ /* 0x004fe400047a1270 */
[----:B------:R-:W-:-:S11]  /*2ff90*/  ISETP.LT.AND P0, PT, R19, c[0x0][0x178], !P3 ;  /* 0x00005e0013007a0c */ /* 0x000fd60005f01270 */
[----:B------:R0:W-:Y:S04]  /*2ffa0*/  @P5 STG.E.U16 [R16.64], R9 ;  /* 0x0000000910005986 */ /* 0x0001e8000c101506 */
[----:B------:R-:W-:Y:S04]  /*2ffb0*/  @P6 STG.E.U16 [R22.64], R24 ;  /* 0x0000001816006986 */ /* 0x000fe8000c101506 */
[----:B------:R1:W-:Y:S01]  /*2ffc0*/  @P0 STG.E.U16 [R12.64], R14 ;  /* 0x0000000e0c000986 */ /* 0x0003e2000c101506 */
[----:B0-----:R-:W-:Y:S01]  /*2ffd0*/  IMAD.WIDE R16, R8, 0x2, R4 ;  /* 0x0000000208107825 */ /* 0x001fe200078e0204 */
[----:B------:R-:W-:-:S04]  /*2ffe0*/  ISETP.GE.AND P0, PT, R26, c[0x0][0x17c], PT ;  /* 0x00005f001a007a0c */ /* 0x000fc80003f06270 */
[----:B---3--:R0:W-:Y:S04]  /*2fff0*/  @P4 STG.E.U16 [R16.64], R18 ;  /* 0x0000001210004986 */ /* 0x0081e8000c101506 */
[----:B-1----:R-:W2:Y:S04]  /*30000*/  LDL.LU R14, [R1+0x58] ;  /* 0x00005800010e7983 */ /* 0x002ea80000300800 */
[----:B------:R-:W3:Y:S04]  /*30010*/  LDL.LU R26, [R1+0x1ec] ;  /* 0x0001ec00011a7983 */ /* 0x000ee80000300800 */
[----:B0-----:R-:W4:Y:S04]  /*30020*/  LDL.LU R16, [R1+0x144] ;  /* 0x0001440001107983 */ /* 0x001f280000300800 */
        /* <DEDUP_REMOVED lines=8> */
[----:B------:R-:W-:Y:S01]  /*300b0*/  IMAD.WIDE R22, R8, 0x2, R20 ;  /* 0x0000000208167825 */ /* 0x000fe200078e0214 */
[----:B------:R-:W-:-:S03]  /*300c0*/  ISETP.LT.AND P4, PT, R15, c[0x0][0x178], !P2 ;  /* 0x00005e000f007a0c */ /* 0x000fc60005781270 */
[----:B------:R-:W-:Y:S01]  /*300d0*/  IMAD.WIDE R24, R9, 0x2, R2 ;  /* 0x0000000209187825 */ /* 0x000fe200078e0202 */
[----:B----4-:R0:W-:Y:S01]  /*300e0*/  @P5 STG.E.U16 [R12.64], R16 ;  /* 0x000000100c005986 */ /* 0x0101e2000c101506 */
[----:B------:R-:W-:-:S03]  /*300f0*/  ISETP.LT.AND P5, PT, R27, c[0x0][0x178], !P2 ;  /* 0x00005e001b007a0c */ /* 0x000fc600057a1270 */
[----:B--2---:R1:W-:Y:S01]  /*30100*/  @P3 STG.E.U16 [R22.64], R17 ;  /* 0x0000001116003986 */ /* 0x0043e2000c101506 */
[----:B------:R-:W-:-:S03]  /*30110*/  PRMT R8, R16, 0x7632, R8 ;  /* 0x0000763210087816 */ /* 0x000fc60000000008 */
[----:B------:R2:W-:Y:S01]  /*30120*/  @P6 STG.E.U16 [R24.64], R0 ;  /* 0x0000000018006986 */ /* 0x0005e2000c101506 */
[----:B------:R-:W-:Y:S02]  /*30130*/  ISETP.LT.AND P6, PT, R11, c[0x0][0x178], !P2 ;  /* 0x00005e000b007a0c */ /* 0x000fe400057c1270 */
[----:B------:R-:W-:Y:S01]  /*30140*/  ISETP.LT.AND P2, PT, R19, c[0x0][0x178], !P1 ;  /* 0x00005e0013007a0c */ /* 0x000fe20004f41270 */
[----:B0-----:R-:W-:-:S04]  /*30150*/  IMAD.WIDE R12, R9, 0x2, R4 ;  /* 0x00000002090c7825 */ /* 0x001fc800078e0204 */
[----:B-1----:R-:W-:Y:S01]  /*30160*/  IMAD.WIDE R22, R9, 0x2, R20 ;  /* 0x0000000209167825 */ /* 0x002fe200078e0214 */
[----:B--2---:R-:W-:-:S03]  /*30170*/  PRMT R24, R17, 0x7632, R24 ;  /* 0x0000763211187816 */ /* 0x004fc60000000018 */
[C---:B------:R-:W-:Y:S01]  /*30180*/  IMAD.WIDE R16, R9.reuse, 0x2, R6 ;  /* 0x0000000209107825 */ /* 0x040fe200078e0206 */
[----:B------:R-:W-:Y:S02]  /*30190*/  PRMT R0, R18, 0x7632, R0 ;  /* 0x0000763212007816 */ /* 0x000fe40000000000 */
[----:B------:R-:W-:Y:S01]  /*301a0*/  IADD3 R9, R9, c[0x0][0x198], RZ ;  /* 0x0000660009097a10 */ /* 0x000fe20007ffe0ff */
[----:B------:R-:W2:Y:S01]  /*301b0*/  LDL.LU R18, [R1+0x1184] ;  /* 0x0011840001127983 */ /* 0x000ea20000300800 */
[----:B------:R-:W-:-:S03]  /*301c0*/  IADD3 R25, R29, 0x12, RZ ;  /* 0x000000121d197810 */ /* 0x000fc60007ffe0ff */
[----:B------:R0:W-:Y:S01]  /*301d0*/  @P4 STG.E.U16 [R12.64], R0 ;  /* 0x000000000c004986 */ /* 0x0001e2000c101506 */
[----:B------:R-:W-:Y:S02]  /*301e0*/  ISETP.GE.AND P3, PT, R25, c[0x0][0x17c], PT ;  /* 0x00005f0019007a0c */ /* 0x000fe40003f66270 */
[----:B------:R-:W-:Y:S01]  /*301f0*/  IADD3 R25, R29, 0x13, RZ ;  /* 0x000000131d197810 */ /* 0x000fe20007ffe0ff */
[----:B------:R-:W-:Y:S04]  /*30200*/  @P5 STG.E.U16 [R16.64], R8 ;  /* 0x0000000810005986 */ /* 0x000fe8000c101506 */
[----:B------:R-:W-:Y:S01]  /*30210*/  @P6 STG.E.U16 [R22.64], R24 ;  /* 0x0000001816006986 */ /* 0x000fe2000c101506 */
[----:B0-----:R-:W-:Y:S01]  /*30220*/  IMAD.WIDE R12, R9, 0x2, R2 ;  /* 0x00000002090c7825 */ /* 0x001fe200078e0202 */
[----:B------:R-:W-:-:S04]  /*30230*/  PRMT R0, R28, 0x7632, R0 ;  /* 0x000076321c007816 */ /* 0x000fc80000000000 */
[----:B------:R0:W-:Y:S01]  /*30240*/  @P2 STG.E.U16 [R12.64], R28 ;  /* 0x0000001c0c002986 */ /* 0x0001e2000c101506 */
[----:B------:R-:W-:-:S03]  /*30250*/  ISETP.GE.AND P2, PT, R25, c[0x0][0x17c], PT ;  /* 0x00005f0019007a0c */ /* 0x000fc60003f46270 */
[----:B0-----:R-:W4:Y:S04]  /*30260*/  LDL.LU R28, [R1+0x98] ;  /* 0x00009800011c7983 */ /* 0x001f280000300800 */
[----:B------:R-:W2:Y:S01]  /*30270*/  LDL.LU R25, [R1+0x28] ;  /* 0x0000280001197983 */ /* 0x000ea20000300800 */
[----:B------:R-:W-:Y:S02]  /*30280*/  ISETP.LT.AND P4, PT, R15, c[0x0][0x178], !P1 ;  /* 0x00005e000f007a0c */ /* 0x000fe40004f81270 */
[----:B------:R-:W-:Y:S02]  /*30290*/  ISETP.LT.AND P5, PT, R27, c[0x0][0x178], !P1 ;  /* 0x00005e001b007a0c */ /* 0x000fe40004fa1270 */
[----:B------:R-:W-:Y:S02]  /*302a0*/  ISETP.LT.AND P1, PT, R11, c[0x0][0x178], !P1 ;  /* 0x00005e000b007a0c */ /* 0x000fe40004f21270 */
[----:B------:R-:W-:Y:S01]  /*302b0*/  ISETP.LT.AND P6, PT, R19, c[0x0][0x178], !P0 ;  /* 0x00005e0013007a0c */ /* 0x000fe200047c1270 */
[C---:B------:R-:W-:Y:S01]  /*302c0*/  IMAD.WIDE R16, R9.reuse, 0x2, R4 ;  /* 0x0000000209107825 */ /* 0x040fe200078e0204 */
[----:B------:R-:W-:-:S03]  /*302d0*/  IADD3 R24, R9, c[0x0][0x198], RZ ;  /* 0x0000660009187a10 */ /* 0x000fc60007ffe0ff */
[C---:B------:R-:W-:Y:S02]  /*302e0*/  IMAD.WIDE R12, R9.reuse, 0x2, R6 ;  /* 0x00000002090c7825 */ /* 0x040fe400078e0206 */
[----:B------:R0:W-:Y:S02]  /*302f0*/  @P4 STG.E.U16 [R16.64], R14 ;  /* 0x0000000e10004986 */ /* 0x0001e4000c101506 */
[----:B------:R-:W-:Y:S01]  /*30300*/  IMAD.WIDE R8, R9, 0x2, R20 ;  /* 0x0000000209087825 */ /* 0x000fe200078e0214 */
[----:B------:R-:W-:-:S03]  /*30310*/  ISETP.LT.AND P4, PT, R15, c[0x0][0x178], !P0 ;  /* 0x00005e000f007a0c */ /* 0x000fc60004781270 */
[----:B------:R-:W-:-:S04]  /*30320*/  IMAD.WIDE R22, R24, 0x2, R2 ;  /* 0x0000000218167825 */ /* 0x000fc800078e0202 */
[----:B0-----:R-:W-:Y:S01]  /*30330*/  IMAD.WIDE R16, R24, 0x2, R20 ;  /* 0x0000000218107825 */ /* 0x001fe200078e0214 */
[----:B--2---:R0:W-:Y:S01]  /*30340*/  @P5 STG.E.U16 [R12.64], R25 ;  /* 0x000000190c005986 */ /* 0x0041e2000c101506 */
[----:B------:R-:W-:-:S03]  /*30350*/  ISETP.LT.AND P5, PT, R27, c[0x0][0x178], !P0 ;  /* 0x00005e001b007a0c */ /* 0x000fc600047a1270 */
[----:B------:R1:W-:Y:S04]  /*30360*/  @P1 STG.E.U16 [R8.64], R18 ;  /* 0x0000001208001986 */ /* 0x0003e8000c101506 */
[----:B------:R2:W-:Y:S01]  /*30370*/  @P6 STG.E.U16 [R22.64], R0 ;  /* 0x0000000016006986 */ /* 0x0005e2000c101506 */
[----:B------:R-:W-:Y:S02]  /*30380*/  ISETP.LT.AND P6, PT, R11, c[0x0][0x178], !P0 ;  /* 0x00005e000b007a0c */ /* 0x000fe400047c1270 */
[----:B------:R-:W-:Y:S01]  /*30390*/  ISETP.LT.AND P0, PT, R19, c[0x0][0x178], !P3 ;  /* 0x00005e0013007a0c */ /* 0x000fe20005f01270 */
[----:B0-----:R-:W-:-:S04]  /*303a0*/  IMAD.WIDE R12, R24, 0x2, R6 ;  /* 0x00000002180c7825 */ /* 0x001fc800078e0206 */
[C---:B-1----:R-:W-:Y:S01]  /*303b0*/  IMAD.WIDE R8, R24.reuse, 0x2, R4 ;  /* 0x0000000218087825 */ /* 0x042fe200078e0204 */
[----:B------:R-:W-:Y:S02]  /*303c0*/  PRMT R18, R25, 0x7632, R18 ;  /* 0x0000763219127816 */ /* 0x000fe40000000012 */
[----:B------:R-:W-:Y:S02]  /*303d0*/  IADD3 R24, R24, c[0x0][0x198], RZ ;  /* 0x0000660018187a10 */ /* 0x000fe40007ffe0ff */
[----:B--2---:R-:W-:Y:S02]  /*303e0*/  PRMT R0, R14, 0x7632, R0 ;  /* 0x000076320e007816 */ /* 0x004fe40000000000 */
[----:B------:R-:W-:Y:S01]  /*303f0*/  PRMT R22, R18, 0x7632, R22 ;  /* 0x0000763212167816 */ /* 0x000fe20000000016 */
[----:B------:R-:W2:Y:S04]  /*30400*/  LDL.LU R14, [R1+0x88] ;  /* 0x00008800010e7983 */ /* 0x000ea80000300800 */
[----:B------:R0:W-:Y:S04]  /*30410*/  @P4 STG.E.U16 [R8.64], R0 ;  /* 0x0000000008004986 */ /* 0x0001e8000c101506 */
[----:B------:R4:W-:Y:S04]  /*30420*/  @P5 STG.E.U16 [R12.64], R18 ;  /* 0x000000120c005986 */ /* 0x0009e8000c101506 */
[----:B------:R1:W-:Y:S01]  /*30430*/  @P6 STG.E.U16 [R16.64], R22 ;  /* 0x0000001610006986 */ /* 0x0003e2000c101506 */
[C---:B0-----:R-:W-:Y:S01]  /*30440*/  IMAD.WIDE R8, R24.reuse, 0x2, R2 ;  /* 0x0000000218087825 */ /* 0x041fe200078e0202 */
[----:B------:R-:W-:-:S02]  /*30450*/  IADD3 R0, R24, c[0x0][0x198], RZ ;  /* 0x0000660018007a10 */ /* 0x000fc40007ffe0ff */
[----:B----4-:R-:W-:Y:S02]  /*30460*/  PRMT R18, R28, 0x7632, R18 ;  /* 0x000076321c127816 */ /* 0x010fe40000000012 */
[----:B------:R0:W-:Y:S01]  /*30470*/  @P0 STG.E.U16 [R8.64], R28 ;  /* 0x0000001c08000986 */ /* 0x0001e2000c101506 */
[----:B------:R-:W-:-:S04]  /*30480*/  IMAD.WIDE R12, R24, 0x2, R4 ;  /* 0x00000002180c7825 */ /* 0x000fc800078e0204 */
[C---:B-1----:R-:W-:Y:S01]  /*30490*/  IMAD.WIDE R16, R24.reuse, 0x2, R20 ;  /* 0x0000000218107825 */ /* 0x042fe200078e0214 */
[----:B0-----:R-:W4:Y:S03]  /*304a0*/  LDL.LU R28, [R1+0x1c8] ;  /* 0x0001c800011c7983 */ /* 0x001f260000300800 */
[----:B------:R-:W-:Y:S02]  /*304b0*/  IMAD.WIDE R8, R24, 0x2, R6 ;  /* 0x0000000218087825 */ /* 0x000fe400078e0206 */
[----:B------:R-:W3:Y:S01]  /*304c0*/  LDL.LU R24, [R1+0x48] ;  /* 0x0000480001187983 */ /* 0x000ee20000300800 */
[----:B------:R-:W-:Y:S02]  /*304d0*/  ISETP.LT.AND P4, PT, R15, c[0x0][0x178], !P3 ;  /* 0x00005e000f007a0c */ /* 0x000fe40005f81270 */
[----:B------:R-:W-:Y:S02]  /*304e0*/  ISETP.LT.AND P5, PT, R27, c[0x0][0x178], !P3 ;  /* 0x00005e001b007a0c */ /* 0x000fe40005fa1270 */
[----:B------:R-:W-:-:S02]  /*304f0*/  ISETP.LT.AND P3, PT, R11, c[0x0][0x178], !P3 ;  /* 0x00005e000b007a0c */ /* 0x000fc40005f61270 */
[----:B------:R-:W-:Y:S02]  /*30500*/  ISETP.LT.AND P6, PT, R19, c[0x0][0x178], !P2 ;  /* 0x00005e0013007a0c */ /* 0x000fe400057c1270 */
[----:B------:R-:W-:-:S04]  /*30510*/  IADD3 R23, R29, 0x14, RZ ;  /* 0x000000141d177810 */ /* 0x000fc80007ffe0ff */
[----:B------:R-:W-:Y:S01]  /*30520*/  ISETP.GE.AND P1, PT, R23, c[0x0][0x17c], PT ;  /* 0x00005f0017007a0c */ /* 0x000fe20003f26270 */
[----:B------:R-:W-:Y:S01]  /*30530*/  IMAD.WIDE R22, R0, 0x2, R2 ;  /* 0x0000000200167825 */ /* 0x000fe200078e0202 */
[----:B------:R-:W-:-:S04]  /*30540*/  IADD3 R25, R29, 0x15, RZ ;  /* 0x000000151d197810 */ /* 0x000fc80007ffe0ff */
[----:B------:R-:W-:Y:S02]  /*30550*/  ISETP.GE.AND P0, PT, R25, c[0x0][0x17c], PT ;  /* 0x00005f0019007a0c */ /* 0x000fe40003f06270 */
[----:B------:R-:W4:Y:S04]  /*30560*/  LDL.LU R25, [R1+0x38] ;  /* 0x0000380001197983 */ /* 0x000f280000300800 */
[----:B--2---:R0:W-:Y:S01]  /*30570*/  @P4 STG.E.U16 [R12.64], R14 ;  /* 0x0000000e0c004986 */ /* 0x0041e2000c101506 */
[----:B------:R-:W-:Y:S01]  /*30580*/  ISETP.LT.AND P4, PT, R27, c[0x0][0x178], !P2 ;  /* 0x00005e001b007a0c */ /* 0x000fe20005781270 */
[----:B0-----:R-:W-:Y:S02]  /*30590*/  IMAD.WIDE R12, R0, 0x2, R6 ;  /* 0x00000002000c7825 */ /* 0x001fe400078e0206 */
[----:B---3--:R0:W-:Y:S04]  /*305a0*/  @P5 STG.E.U16 [R8.64], R24 ;  /* 0x0000001808005986 */ /* 0x0081e8000c101506 */
[----:B------:R1:W-:Y:S01]  /*305b0*/  @P3 STG.E.U16 [R16.64], R10 ;  /* 0x0000000a10003986 */ /* 0x0003e2000c101506 */
[----:B------:R-:W-:-:S03]  /*305c0*/  ISETP.LT.AND P3, PT, R15, c[0x0][0x178], !P2 ;  /* 0x00005e000f007a0c */ /* 0x000fc60005761270 */
[----:B------:R2:W-:Y:S01]  /*305d0*/  @P6 STG.E.U16 [R22.64], R18 ;  /* 0x0000001216006986 */ /* 0x0005e2000c101506 */
[----:B------:R-:W-:Y:S02]  /*305e0*/  ISETP.LT.AND P6, PT, R11, c[0x0][0x178], !P2 ;  /* 0x00005e000b007a0c */ /* 0x000fe400057c1270 */
[----:B------:R-:W-:Y:S01]  /*305f0*/  ISETP.LT.AND P5, PT, R19, c[0x0][0x178], !P1 ;  /* 0x00005e0013007a0c */ /* 0x000fe20004fa1270 */
[----:B0-----:R-:W-:-:S04]  /*30600*/  IMAD.WIDE R8, R0, 0x2, R20 ;  /* 0x0000000200087825 */ /* 0x001fc800078e0214 */
[----:B-1----:R-:W-:Y:S01]  /*30610*/  IMAD.WIDE R16, R0, 0x2, R4 ;  /* 0x0000000200107825 */ /* 0x002fe200078e0204 */
[----:B--2---:R-:W-:Y:S02]  /*30620*/  PRMT R18, R14, 0x7632, R18 ;  /* 0x000076320e127816 */ /* 0x004fe40000000012 */
[----:B------:R-:W-:Y:S01]  /*30630*/  PRMT R22, R24, 0x7632, R22 ;  /* 0x0000763218167816 */ /* 0x000fe20000000016 */
[----:B------:R-:W2:Y:S01]  /*30640*/  LDL.LU R14, [R1+0x1180] ;  /* 0x00118000010e7983 */ /* 0x000ea20000300800 */
[----:B------:R-:W-:Y:S02]  /*30650*/  PRMT R23, R10, 0x7632, R23 ;  /* 0x000076320a177816 */ /* 0x000fe40000000017 */
[----:B------:R-:W-:Y:S01]  /*30660*/  IADD3 R10, R0, c[0x0][0x198], RZ ;  /* 0x00006600000a7a10 */ /* 0x000fe20007ffe0ff */
[----:B------:R4:W-:Y:S04]  /*30670*/  @P3 STG.E.U16 [R16.64], R18 ;  /* 0x0000001210003986 */ /* 0x0009e8000c101506 */
[----:B------:R-:W-:Y:S04]  /*30680*/  @P4 STG.E.U16 [R12.64], R22 ;  /* 0x000000160c004986 */ /* 0x000fe8000c101506 */
[----:B------:R0:W-:Y:S01]  /*30690*/  @P6 STG.E.U16 [R8.64], R23 ;  /* 0x0000001708006986 */ /* 0x0001e2000c101506 */
[----:B------:R-:W-:-:S02]  /*306a0*/  IADD3 R0, R10, c[0x0][0x198], RZ ;  /* 0x000066000a007a10 */ /* 0x000fc40007ffe0ff */
[----:B----4-:R-:W-:Y:S01]  /*306b0*/  PRMT R18, R28, 0x7632, R18 ;  /* 0x000076321c127816 */ /* 0x010fe20000000012 */
[----:B------:R-:W-:-:S04]  /*306c0*/  IMAD.WIDE R16, R10, 0x2, R20 ;  /* 0x000000020a107825 */ /* 0x000fc800078e0214 */
[----:B0-----:R-:W-:-:S04]  /*306d0*/  IMAD.WIDE R8, R10, 0x2, R2 ;  /* 0x000000020a087825 */ /* 0x001fc800078e0202 */
[C---:B------:R-:W-:Y:S01]  /*306e0*/  IMAD.WIDE R12, R10.reuse, 0x2, R6 ;  /* 0x000000020a0c7825 */ /* 0x040fe200078e0206 */
[----:B------:R0:W-:Y:S04]  /*306f0*/  @P5 STG.E.U16 [R8.64], R28 ;  /* 0x0000001c08005986 */ /* 0x0001e8000c101506 */
[----:B0-----:R-:W3:Y:S01]  /*30700*/  LDL.LU R28, [R1+0x1d8] ;  /* 0x0001d800011c7983 */ /* 0x001ee20000300800 */
[----:B------:R-:W-:-:S03]  /*30710*/  IMAD.WIDE R8, R10, 0x2, R4 ;  /* 0x000000020a087825 */ /* 0x000fc600078e0204 */
[----:B------:R-:W4:Y:S01]  /*30720*/  LDL.LU R10, [R1+0x78] ;  /* 0x00007800010a7983 */ /* 0x000f220000300800 */
[----:B------:R-:W-:Y:S02]  /*30730*/  ISETP.LT.AND P3, PT, R15, c[0x0][0x178], !P1 ;  /* 0x00005e000f007a0c */ /* 0x000fe40004f61270 */
[----:B------:R-:W-:Y:S02]  /*30740*/  ISETP.LT.AND P4, PT, R27, c[0x0][0x178], !P1 ;  /* 0x00005e001b007a0c */ /* 0x000fe40004f81270 */
[----:B------:R-:W-:Y:S02]  /*30750*/  ISETP.LT.AND P1, PT, R11, c[0x0][0x178], !P1 ;  /* 0x00005e000b007a0c */ /* 0x000fe40004f21270 */
[----:B------:R-:W-:Y:S02]  /*30760*/  ISETP.LT.AND P6, PT, R19, c[0x0][0x178], !P0 ;  /* 0x00005e0013007a0c */ /* 0x000fe400047c1270 */
[----:B------:R-:W-:Y:S01]  /*30770*/  IADD3 R24, R29, 0x16, RZ ;  /* 0x000000161d187810 */ /* 0x000fe20007ffe0ff */
[----:B------:R-:W-:-:S03]  /*30780*/  IMAD.WIDE R22, R0, 0x2, R2 ;  /* 0x0000000200167825 */ /* 0x000fc600078e0202 */
[----:B------:R-:W-:Y:S02]  /*30790*/  ISETP.GE.AND P2, PT, R24, c[0x0][0x17c], PT ;  /* 0x00005f0018007a0c */ /* 0x000fe40003f46270 */
[----:B------:R-:W-:-:S04]  /*307a0*/  IADD3 R24, R29, 0x17, RZ ;  /* 0x000000171d187810 */ /* 0x000fc80007ffe0ff */
[----:B------:R-:W-:Y:S01]  /*307b0*/  ISETP.GE.AND P5, PT, R24, c[0x0][0x17c], PT ;  /* 0x00005f0018007a0c */ /* 0x000fe20003fa6270 */
[----:B----4-:R0:W-:Y:S01]  /*307c0*/  @P3 STG.E.U16 [R8.64], R10 ;  /* 0x0000000a08003986 */ /* 0x0101e2000c101506 */
[----:B------:R-:W-:-:S03]  /*307d0*/  ISETP.LT.AND P3, PT, R15, c[0x0][0x178], !P0 ;  /* 0x00005e000f007a0c */ /* 0x000fc60004761270 */
[----:B------:R-:W-:Y:S04]  /*307e0*/  @P4 STG.E.U16 [R12.64], R25 ;  /* 0x000000190c004986 */ /* 0x000fe8000c101506 */
[----:B--2---:R1:W-:Y:S01]  /*307f0*/  @P1 STG.E.U16 [R16.64], R14 ;  /* 0x0000000e10001986 */ /* 0x0043e2000c101506 */
[----:B------:R-:W-:Y:S02]  /*30800*/  ISETP.LT.AND P1, PT, R27, c[0x0][0x178], !P0 ;  /* 0x00005e001b007a0c */ /* 0x000fe40004721270 */
[----:B------:R-:W-:Y:S01]  /*30810*/  ISETP.LT.AND P0, PT, R11, c[0x0][0x178], !P0 ;  /* 0x00005e000b007a0c */ /* 0x000fe20004701270 */
[----:B------:R2:W-:Y:S01]  /*30820*/  @P6 STG.E.U16 [R22.64], R18 ;  /* 0x0000001216006986 */ /* 0x0005e2000c101506 */
[----:B------:R-:W-:Y:S01]  /*30830*/  ISETP.LT.AND P6, PT, R19, c[0x0][0x178], !P2 ;  /* 0x00005e0013007a0c */ /* 0x000fe200057c1270 */
[----:B0-----:R-:W-:-:S02]  /*30840*/  IMAD.WIDE R8, R0, 0x2, R6 ;  /* 0x0000000200087825 */ /* 0x001fc400078e0206 */
[----:B------:R-:W4:Y:S01]  /*30850*/  LDL.LU R19, [R1+0x148] ;  /* 0x0001480001137983 */ /* 0x000f220000300800 */
[----:B-1----:R-:W-:Y:S02]  /*30860*/  PRMT R14, R10, 0x7632, R14 ;  /* 0x000076320a0e7816 */ /* 0x002fe4000000000e */
[C---:B------:R-:W-:Y:S01]  /*30870*/  IADD3 R10, R0.reuse, c[0x0][0x198], RZ ;  /* 0x00006600000a7a10 */ /* 0x040fe20007ffe0ff */
[C---:B------:R-:W-:Y:S01]  /*30880*/  IMAD.WIDE R12, R0.reuse, 0x2, R4 ;  /* 0x00000002000c7825 */ /* 0x040fe200078e0204 */
[----:B--2---:R-:W-:Y:S02]  /*30890*/  PRMT R18, R25, 0x7632, R18 ;  /* 0x0000763219127816 */ /* 0x004fe40000000012 */
[----:B------:R-:W-:Y:S01]  /*308a0*/  IADD3 R25, R29, 0x18, RZ ;  /* 0x000000181d197810 */ /* 0x000fe20007ffe0ff */
[----:B------:R-:W-:Y:S01]  /*308b0*/  IMAD.WIDE R16, R0, 0x2, R20 ;  /* 0x0000000200107825 */ /* 0x000fe200078e0214 */
[----:B------:R-:W-:Y:S01]  /*308c0*/  PRMT R24, R14, 0x7632, R24 ;  /* 0x000076320e187816 */ /* 0x000fe20000000018 */
[----:B------:R-:W-:Y:S02]  /*308d0*/  @P3 STG.E.U16 [R12.64], R14 ;  /* 0x0000000e0c003986 */ /* 0x000fe4000c101506 */
[C---:B------:R-:W-:Y:S01]  /*308e0*/  IMAD.WIDE R22, R10.reuse, 0x2, R2 ;  /* 0x000000020a167825 */ /* 0x040fe200078e0202 */
[----:B------:R-:W-:Y:S01]  /*308f0*/  ISETP.GE.AND P3, PT, R25, c[0x0][0x17c], PT ;  /* 0x00005f0019007a0c */ /* 0x000fe20003f66270 */
[----:B------:R0:W-:Y:S04]  /*30900*/  @P1 STG.E.U16 [R8.64], R18 ;  /* 0x0000001208001986 */ /* 0x0001e8000c101506 */
[----:B------:R-:W2:Y:S04]  /*30910*/  LDL R25, [R1+0x7d4] ;  /* 0x0007d40001197983 */ /* 0x000ea80000100800 */
[----:B------:R-:W-:Y:S04]  /*30920*/  @P0 STG.E.U16 [R16.64], R24 ;  /* 0x0000001810000986 */ /* 0x000fe8000c101506 */
[----:B0-----:R-:W4:Y:S04]  /*30930*/  LDL.LU R18, [R1+0x18] ;  /* 0x0000180001127983 */ /* 0x001f280000300800 */
[----:B---3--:R0:W-:Y:S04]  /*30940*/  @P6 STG.E.U16 [R22.64], R28 ;  /* 0x0000001c16006986 */ /* 0x0081e8000c101506 */
[----:B0-----:R-:W3:Y:S01]  /*30950*/  LDL.LU R23, [R1+0x1e8] ;  /* 0x0001e80001177983 */ /* 0x001ee20000300800 */
[----:B------:R-:W-:Y:S01]  /*30960*/  ISETP.LT.AND P4, PT, R15, c[0x0][0x178], !P2 ;  /* 0x00005e000f007a0c */ /* 0x000fe20005781270 */
[----:B------:R-:W-:Y:S01]  /*30970*/  IMAD.WIDE R8, R10, 0x2, R4 ;  /* 0x000000020a087825 */ /* 0x000fe200078e0204 */
[----:B------:R-:W-:Y:S01]  /*30980*/  ISETP.LT.AND P1, PT, R27, c[0x0][0x178], !P2 ;  /* 0x00005e001b007a0c */ /* 0x000fe20005721270 */
[----:B------:R-:W4:Y:S01]  /*30990*/  LDL.LU R24, [R1+0x5c] ;  /* 0x00005c0001187983 */ /* 0x000f220000300800 */
[----:B------:R-:W-:-:S02]  /*309a0*/  ISETP.LT.AND P2, PT, R11, c[0x0][0x178], !P2 ;  /* 0x00005e000b007a0c */ /* 0x000fc40005741270 */
[----:B------:R-:W-:Y:S02]  /*309b0*/  IADD3 R12, R29, 0x19, RZ ;  /* 0x000000191d0c7810 */ /* 0x000fe40007ffe0ff */
[----:B------:R-:W-:Y:S02]  /*309c0*/  IADD3 R0, R10, c[0x0][0x198], RZ ;  /* 0x000066000a007a10 */ /* 0x000fe40007ffe0ff */
[----:B------:R-:W-:Y:S01]  /*309d0*/  ISETP.GE.AND P0, PT, R12, c[0x0][0x17c], PT ;  /* 0x00005f000c007a0c */ /* 0x000fe20003f06270 */
[----:B------:R-:W-:Y:S01]  /*309e0*/  IMAD.WIDE R12, R10, 0x2, R20 ;  /* 0x000000020a0c7825 */ /* 0x000fe200078e0214 */
[----:B------:R-:W-:Y:S02]  /*309f0*/  PRMT R14, R28, 0x7632, R14 ;  /* 0x000076321c0e7816 */ /* 0x000fe4000000000e */
[----:B------:R-:W4:Y:S01]  /*30a00*/  LDL.LU R28, [R1+0x2c] ;  /* 0x00002c00011c7983 */ /* 0x000f220000300800 */
[----:B------:R-:W-:Y:S01]  /*30a10*/  IMAD.WIDE R16, R0, 0x2, R2 ;  /* 0x0000000200107825 */ /* 0x000fe200078e0202 */
[----:B--2---:R-:W-:-:S02]  /*30a20*/  ISETP.LT.AND P6, PT, R25, c[0x0][0x178], !P5 ;  /* 0x00005e0019007a0c */ /* 0x004fc40006fc1270 */
[----:B---3--:R0:W-:Y:S01]  /*30a30*/  @P4 STG.E.U16 [R8.64], R23 ;  /* 0x0000001708004986 */ /* 0x0081e2000c101506 */
[----:B------:R-:W-:Y:S01]  /*30a40*/  ISETP.LT.AND P4, PT, R15, c[0x0][0x178], !P5 ;  /* 0x00005e000f007a0c */ /* 0x000fe20006f81270 */
[----:B0-----:R-:W-:Y:S01]  /*30a50*/  IMAD.WIDE R8, R10, 0x2, R6 ;  /* 0x000000020a087825 */ /* 0x001fe200078e0206 */
[----:B------:R-:W-:-:S03]  /*30a60*/  PRMT R10, R23, 0x7632, R10 ;  /* 0x00007632170a7816 */ /* 0x000fc6000000000a */
[----:B------:R-:W-:Y:S01]  /*30a70*/  IMAD.WIDE R22, R0, 0x2, R4 ;  /* 0x0000000200167825 */ /* 0x000fe200078e0204 */
[----:B----4-:R-:W-:Y:S04]  /*30a80*/  @P1 STG.E.U16 [R8.64], R19 ;  /* 0x0000001308001986 */ /* 0x010fe8000c101506 */
[----:B------:R-:W-:Y:S04]  /*30a90*/  @P2 STG.E.U16 [R12.64], R18 ;  /* 0x000000120c002986 */ /* 0x000fe8000c101506 */
[----:B------:R-:W-:Y:S04]  /*30aa0*/  @P6 STG.E.U16 [R16.64], R14 ;  /* 0x0000000e10006986 */ /* 0x000fe8000c101506 */
[----:B------:R0:W-:Y:S04]  /*30ab0*/  @P4 STG.E.U16 [R22.64], R10 ;  /* 0x0000000a16004986 */ /* 0x0001e8000c101506 */
[----:B0-----:R-:W2:Y:S01]  /*30ac0*/  LDL.LU R23, [R1+0x6c] ;  /* 0x00006c0001177983 */ /* 0x001ea20000300800 */
[----:B------:R-:W-:-:S03]  /*30ad0*/  PRMT R14, R19, 0x7632, R14 ;  /* 0x00007632130e7816 */ /* 0x000fc6000000000e */
[----:B------:R-:W3:Y:S01]  /*30ae0*/  LDL.LU R19, [R1+0x117c] ;  /* 0x00117c0001137983 */ /* 0x000ee20000300800 */
[----:B------:R-:W-:Y:S02]  /*30af0*/  ISETP.LT.AND P1, PT, R27, c[0x0][0x178], !P5 ;  /* 0x00005e001b007a0c */ /* 0x000fe40006f21270 */
[----:B------:R-:W-:Y:S02]  /*30b00*/  ISETP.LT.AND P5, PT, R11, c[0x0][0x178], !P5 ;  /* 0x00005e000b007a0c */ /* 0x000fe40006fa1270 */
[----:B------:R-:W-:Y:S01]  /*30b10*/  ISETP.LT.AND P2, PT, R25, c[0x0][0x178], !P3 ;  /* 0x00005e0019007a0c */ /* 0x000fe20005f41270 */
[----:B------:R-:W-:Y:S01]  /*30b20*/  IMAD.WIDE R8, R0, 0x2, R6 ;  /* 0x0000000200087825 */ /* 0x000fe200078e0206 */
[----:B------:R-:W-:Y:S02]  /*30b30*/  ISETP.LT.AND P6, PT, R15, c[0x0][0x178], !P3 ;  /* 0x00005e000f007a0c */ /* 0x000fe40005fc1270 */
[----:B------:R-:W-:Y:S01]  /*30b40*/  PRMT R16, R18, 0x7632, R16 ;  /* 0x0000763212107816 */ /* 0x000fe20000000010 */
[C---:B------:R-:W-:Y:S01]  /*30b50*/  IMAD.WIDE R12, R0.reuse, 0x2, R20 ;  /* 0x00000002000c7825 */ /* 0x040fe200078e0214 */
[----:B------:R-:W-:-:S02]  /*30b60*/  IADD3 R10, R0, c[0x0][0x198], RZ ;  /* 0x00006600000a7a10 */ /* 0x000fc40007ffe0ff */
[----:B------:R-:W-:Y:S01]  /*30b70*/  ISETP.LT.AND P4, PT, R27, c[0x0][0x178], !P3 ;  /* 0x00005e001b007a0c */ /* 0x000fe20005f81270 */
[----:B------:R0:W-:Y:S01]  /*30b80*/  @P1 STG.E.U16 [R8.64], R14 ;  /* 0x0000000e08001986 */ /* 0x0001e2000c101506 */
[----:B------:R-:W-:Y:S02]  /*30b90*/  ISETP.LT.AND P3, PT, R11, c[0x0][0x178], !P3 ;  /* 0x00005e000b007a0c */ /* 0x000fe40005f61270 */
[----:B------:R-:W-:Y:S01]  /*30ba0*/  IADD3 R17, R29, 0x1a, RZ ;  /* 0x0000001a1d117810 */ /* 0x000fe20007ffe0ff */
[----:B------:R1:W-:Y:S03]  /*30bb0*/  @P5 STG.E.U16 [R12.64], R16 ;  /* 0x000000100c005986 */ /* 0x0003e6000c101506 */
[----:B------:R-:W-:Y:S01]  /*30bc0*/  ISETP.GE.AND P1, PT, R17, c[0x0][0x17c], PT ;  /* 0x00005f0011007a0c */ /* 0x000fe20003f26270 */
[----:B0-----:R-:W-:-:S04]  /*30bd0*/  IMAD.WIDE R8, R10, 0x2, R2 ;  /* 0x000000020a087825 */ /* 0x001fc800078e0202 */
[----:B-1----:R-:W-:Y:S01]  /*30be0*/  IMAD.WIDE R12, R10, 0x2, R4 ;  /* 0x000000020a0c7825 */ /* 0x002fe200078e0204 */
[----:B------:R-:W-:-:S03]  /*30bf0*/  IADD3 R14, R29, 0x1c, RZ ;  /* 0x0000001c1d0e7810 */ /* 0x000fc60007ffe0ff */
[----:B------:R-:W-:Y:S01]  /*30c00*/  IMAD.WIDE R16, R10, 0x2, R6 ;  /* 0x000000020a107825 */ /* 0x000fe200078e0206 */
[----:B--2---:R0:W-:Y:S04]  /*30c10*/  @P2 STG.E.U16 [R8.64], R23 ;  /* 0x0000001708002986 */ /* 0x0041e8000c101506 */
[----:B------:R1:W-:Y:S01]  /*30c20*/  @P6 STG.E.U16 [R12.64], R24 ;  /* 0x000000180c006986 */ /* 0x0003e2000c101506 */
[----:B------:R-:W-:Y:S02]  /*30c30*/  ISETP.LT.AND P2, PT, R25, c[0x0][0x178], !P0 ;  /* 0x00005e0019007a0c */ /* 0x000fe40004741270 */
[----:B------:R-:W-:Y:S01]  /*30c40*/  ISETP.LT.AND P6, PT, R15, c[0x0][0x178], !P0 ;  /* 0x00005e000f007a0c */ /* 0x000fe200047c1270 */
[----:B------:R2:W-:Y:S01]  /*30c50*/  @P4 STG.E.U16 [R16.64], R28 ;  /* 0x0000001c10004986 */ /* 0x0005e2000c101506 */
[----:B------:R-:W-:-:S02]  /*30c60*/  ISETP.LT.AND P4, PT, R27, c[0x0][0x178], !P0 ;  /* 0x00005e001b007a0c */ /* 0x000fc40004781270 */
[----:B0-----:R-:W-:Y:S01]  /*30c70*/  PRMT R8, R24, 0x7632, R8 ;  /* 0x0000763218087816 */ /* 0x001fe20000000008 */
[----:B-1----:R-:W-:Y:S01]  /*30c80*/  IMAD.WIDE R12, R10, 0x2, R20 ;  /* 0x000000020a0c7825 */ /* 0x002fe200078e0214 */
[----:B------:R-:W4:Y:S01]  /*30c90*/  LDL.LU R24, [R1+0x9c] ;  /* 0x00009c0001187983 */ /* 0x000f220000300800 */
[----:B------:R-:W-:Y:S02]  /*30ca0*/  PRMT R9, R28, 0x7632, R9 ;  /* 0x000076321c097816 */ /* 0x000fe40000000009 */
[----:B------:R-:W-:Y:S01]  /*30cb0*/  ISETP.LT.AND P0, PT, R11, c[0x0][0x178], !P0 ;  /* 0x00005e000b007a0c */ /* 0x000fe20004701270 */
[----:B---3--:R0:W-:Y:S01]  /*30cc0*/  @P3 STG.E.U16 [R12.64], R19 ;  /* 0x000000130c003986 */ /* 0x0081e2000c101506 */
[----:B------:R-:W-:Y:S02]  /*30cd0*/  ISETP.GE.AND P3, PT, R14, c[0x0][0x17c], PT ;  /* 0x00005f000e007a0c */ /* 0x000fe40003f66270 */
[----:B------:R-:W-:Y:S01]  /*30ce0*/  PRMT R14, R19, 0x7632, R14 ;  /* 0x00007632130e7816 */ /* 0x000fe2000000000e */
[----:B--2---:R-:W2:Y:S01]  /*30cf0*/  LDL.LU R28, [R1+0x8c] ;  /* 0x00008c00011c7983 */ /* 0x004ea20000300800 */
[----:B------:R-:W-:-:S03]  /*30d00*/  IADD3 R10, R10, c[0x0][0x198], RZ ;  /* 0x000066000a0a7a10 */ /* 0x000fc60007ffe0ff */
[----:B------:R-:W3:Y:S04]  /*30d10*/  LDL.LU R11, [R1+0x1178] ;  /* 0x00117800010b7983 */ /* 0x000ee80000300800 */
[----:B0-----:R-:W2:Y:S01]  /*30d20*/  LDL R19, [R1+0x7d4] ;  /* 0x0007d40001137983 */ /* 0x001ea20000100800 */
[----:B------:R-:W-:Y:S01]  /*30d30*/  PRMT R0, R23, 0x7632, R0 ;  /* 0x0000763217007816 */ /* 0x000fe20000000000 */
[----:B------:R-:W-:-:S04]  /*30d40*/  IMAD.WIDE R12, R10, 0x2, R2 ;  /* 0x000000020a0c7825 */ /* 0x000fc800078e0202 */
[C---:B------:R-:W-:Y:S01]  /*30d50*/  IMAD.WIDE R16, R10.reuse, 0x2, R4 ;  /* 0x000000020a107825 */ /* 0x040fe200078e0204 */
[----:B------:R-:W-:Y:S03]  /*30d60*/  @P2 STG.E.U16 [R12.64], R0 ;  /* 0x000000000c002986 */ /* 0x000fe6000c101506 */
[----:B------:R-:W-:Y:S01]  /*30d70*/  IMAD.WIDE R22, R10, 0x2, R6 ;  /* 0x000000020a167825 */ /* 0x000fe200078e0206 */
[----:B------:R-:W-:Y:S04]  /*30d80*/  @P6 STG.E.U16 [R16.64], R8 ;  /* 0x0000000810006986 */ /* 0x000fe8000c101506 */
[----:B------:R0:W-:Y:S04]  /*30d90*/  @P4 STG.E.U16 [R22.64], R9 ;  /* 0x0000000916004986 */ /* 0x0001e8000c101506 */
[----:B0-----:R-:W3:Y:S04]  /*30da0*/  LDL.LU R22, [R1+0x4c] ;  /* 0x00004c0001167983 */ /* 0x001ee80000300800 */
[----:B------:R-:W3:Y:S01]  /*30db0*/  LDL R23, [R1+0x10c0] ;  /* 0x0010c00001177983 */ /* 0x000ee20000100800 */
[----:B------:R-:W-:-:S02]  /*30dc0*/  ISETP.LT.AND P2, PT, R15, c[0x0][0x178], !P1 ;  /* 0x00005e000f007a0c */ /* 0x000fc40004f41270 */
[----:B------:R-:W-:Y:S01]  /*30dd0*/  ISETP.LT.AND P4, PT, R27, c[0x0][0x178], !P1 ;  /* 0x00005e001b007a0c */ /* 0x000fe20004f81270 */
[C---:B------:R-:W-:Y:S01]  /*30de0*/  IMAD.WIDE R8, R10.reuse, 0x2, R20 ;  /* 0x000000020a087825 */ /* 0x040fe200078e0214 */
[----:B------:R-:W-:Y:S02]  /*30df0*/  IADD3 R0, R10, c[0x0][0x198], RZ ;  /* 0x000066000a007a10 */ /* 0x000fe40007ffe0ff */
[----:B------:R-:W-:Y:S02]  /*30e00*/  IADD3 R18, R29, 0x1b, RZ ;  /* 0x0000001b1d127810 */ /* 0x000fe40007ffe0ff */
[----:B------:R0:W-:Y:S01]  /*30e10*/  @P0 STG.E.U16 [R8.64], R14 ;  /* 0x0000000e08000986 */ /* 0x0001e2000c101506 */
[----:B------:R-:W-:Y:S01]  /*30e20*/  IMAD.WIDE R16, R0, 0x2, R2 ;  /* 0x0000000200107825 */ /* 0x000fe200078e0202 */
[----:B------:R-:W-:-:S03]  /*30e30*/  ISETP.GE.AND P5, PT, R18, c[0x0][0x17c], PT ;  /* 0x00005f0012007a0c */ /* 0x000fc60003fa6270 */
[----:B------:R-:W-:-:S04]  /*30e40*/  IMAD.WIDE R12, R0, 0x2, R4 ;  /* 0x00000002000c7825 */ /* 0x000fc800078e0204 */
[----:B0-----:R-:W-:-:S04]  /*30e50*/  IMAD.WIDE R8, R0, 0x2, R6 ;  /* 0x0000000200087825 */ /* 0x001fc800078e0206 */
[----:B------:R-:W-:Y:S01]  /*30e60*/  IMAD.MOV.U32 R25, RZ, RZ, R26 ;  /* 0x000000ffff197224 */ /* 0x000fe200078e001a */
[----:B--2---:R-:W-:-:S13]  /*30e70*/  ISETP.LT.AND P6, PT, R19, c[0x0][0x178], !P1 ;  /* 0x00005e0013007a0c */ /* 0x004fda0004fc1270 */
[----:B----4-:R0:W-:Y:S04]  /*30e80*/  @P6 STG.E.U16 [R16.64], R24 ;  /* 0x0000001810006986 */ /* 0x0101e8000c101506 */
[----:B------:R-:W-:Y:S01]  /*30e90*/  @P2 STG.E.U16 [R12.64], R28 ;  /* 0x0000001c0c002986 */ /* 0x000fe2000c101506 */
[----:B------:R-:W-:-:S03]  /*30ea0*/  ISETP.LT.AND P2, PT, R19, c[0x0][0x178], !P5 ;  /* 0x00005e0013007a0c */ /* 0x000fc60006f41270 */
[----:B---3--:R1:W-:Y:S01]  /*30eb0*/  @P4 STG.E.U16 [R8.64], R22 ;  /* 0x0000001608004986 */ /* 0x0083e2000c101506 */
[----:B------:R-:W-:Y:S02]  /*30ec0*/  ISETP.LT.AND P4, PT, R15, c[0x0][0x178], !P5 ;  /* 0x00005e000f007a0c */ /* 0x000fe40006f81270 */
[----:B------:R-:W-:Y:S01]  /*30ed0*/  ISETP.LT.AND P1, PT, R23, c[0x0][0x178], !P1 ;  /* 0x00005e0017007a0c */ /* 0x000fe20004f21270 */
[----:B------:R-:W2:Y:S04]  /*30ee0*/  LDL.LU R15, [R1+0x1174] ;  /* 0x00117400010f7983 */ /* 0x000ea80000300800 */
[----:B------:R-:W3:Y:S01]  /*30ef0*/  LDL.LU R26, [R1+0x1cc] ;  /* 0x0001cc00011a7983 */ /* 0x000ee20000300800 */
[C---:B0-----:R-:W-:Y:S01]  /*30f00*/  IMAD.WIDE R16, R0.reuse, 0x2, R20 ;  /* 0x0000000200107825 */ /* 0x041fe200078e0214 */
[----:B------:R-:W-:-:S05]  /*30f10*/  IADD3 R0, R0, c[0x0][0x198], RZ ;  /* 0x0000660000007a10 */ /* 0x000fca0007ffe0ff */
[----:B-1----:R-:W-:Y:S01]  /*30f20*/  IMAD.WIDE R8, R0, 0x2, R2 ;  /* 0x0000000200087825 */ /* 0x002fe200078e0202 */
[----:B------:R0:W-:Y:S01]  /*30f30*/  @P1 STG.E.U16 [R16.64], R11 ;  /* 0x0000000b10001986 */ /* 0x0001e2000c101506 */
[----:B------:R-:W-:Y:S02]  /*30f40*/  PRMT R18, R28, 0x7632, R18 ;  /* 0x000076321c127816 */ /* 0x000fe40000000012 */
[----:B0-----:R-:W-:Y:S02]  /*30f50*/  PRMT R17, R24, 0x7632, R17 ;  /* 0x0000763218117816 */ /* 0x001fe40000000011 */
[----:B------:R-:W4:Y:S04]  /*30f60*/  LDL.LU R24, [R1+0x7c] ;  /* 0x00007c0001187983 */ /* 0x000f280000300800 */
[----:B------:R-:W2:Y:S04]  /*30f70*/  LDL.LU R28, [R1+0x3c] ;  /* 0x00003c00011c7983 */ /* 0x000ea80000300800 */
[----:B------:R0:W-:Y:S04]  /*30f80*/  @P2 STG.E.U16 [R8.64], R17 ;  /* 0x0000001108002986 */ /* 0x0001e8000c101506 */
[----:B0-----:R-:W2:Y:S01]  /*30f90*/  LDL R17, [R1+0x1058] ;  /* 0x0010580001117983 */ /* 0x001ea20000100800 */
[----:B------:R-:W-:-:S02]  /*30fa0*/  IADD3 R10, R29, 0x1d, RZ ;  /* 0x0000001d1d0a7810 */ /* 0x000fc40007ffe0ff */
[----:B------:R-:W-:Y:S02]  /*30fb0*/  ISETP.LT.AND P1, PT, R27, c[0x0][0x178], !P5 ;  /* 0x00005e001b007a0c */ /* 0x000fe40006f21270 */
[----:B------:R-:W-:Y:S02]  /*30fc0*/  ISETP.GE.AND P0, PT, R10, c[0x0][0x17c], PT ;  /* 0x00005f000a007a0c */ /* 0x000fe40003f06270 */
[----:B------:R-:W-:Y:S01]  /*30fd0*/  IADD3 R10, R29, 0x1e, RZ ;  /* 0x0000001e1d0a7810 */ /* 0x000fe20007ffe0ff */
[C---:B------:R-:W-:Y:S01]  /*30fe0*/  IMAD.WIDE R12, R0.reuse, 0x2, R4 ;  /* 0x00000002000c7825 */ /* 0x040fe200078e0204 */
[----:B------:R-:W-:Y:S02]  /*30ff0*/  ISETP.LT.AND P5, PT, R23, c[0x0][0x178], !P5 ;  /* 0x00005e0017007a0c */ /* 0x000fe40006fa1270 */
[----:B------:R-:W-:Y:S01]  /*31000*/  ISETP.LT.AND P2, PT, R19, c[0x0][0x178], !P3 ;  /* 0x00005e0013007a0c */ /* 0x000fe20005f41270 */
[----:B------:R-:W-:Y:S01]  /*31010*/  IMAD.WIDE R8, R0, 0x2, R20 ;  /* 0x0000000200087825 */ /* 0x000fe200078e0214 */
[----:B------:R-:W-:-:S02]  /*31020*/  ISETP.GE.AND P6, PT, R10, c[0x0][0x17c], PT ;  /* 0x00005f000a007a0c */ /* 0x000fc40003fc6270 */
[----:B------:R-:W-:Y:S01]  /*31030*/  PRMT R14, R11, 0x7632, R14 ;  /* 0x000076320b0e7816 */ /* 0x000fe2000000000e */
[----:B------:R-:W-:Y:S01]  /*31040*/  IMAD.WIDE R10, R0, 0x2, R6 ;  /* 0x00000002000a7825 */ /* 0x000fe200078e0206 */
[----:B------:R-:W-:Y:S01]  /*31050*/  PRMT R16, R22, 0x7632, R16 ;  /* 0x0000763216107816 */ /* 0x000fe20000000010 */
[----:B------:R0:W-:Y:S01]  /*31060*/  @P4 STG.E.U16 [R12.64], R18 ;  /* 0x000000120c004986 */ /* 0x0001e2000c101506 */
[----:B------:R-:W-:-:S03]  /*31070*/  IADD3 R0, R0, c[0x0][0x198], RZ ;  /* 0x0000660000007a10 */ /* 0x000fc60007ffe0ff */
[----:B------:R1:W-:Y:S01]  /*31080*/  @P1 STG.E.U16 [R10.64], R16 ;  /* 0x000000100a001986 */ /* 0x0003e2000c101506 */
[----:B0-----:R-:W-:Y:S01]  /*31090*/  IADD3 R12, R29, 0x1f, RZ ;  /* 0x0000001f1d0c7810 */ /* 0x001fe20007ffe0ff */
[----:B-1----:R-:W-:-:S03]  /*310a0*/  IMAD.WIDE R10, R0, 0x2, R2 ;  /* 0x00000002000a7825 */ /* 0x002fc600078e0202 */
[----:B------:R-:W-:Y:S02]  /*310b0*/  ISETP.GE.AND P1, PT, R12, c[0x0][0x17c], PT ;  /* 0x00005f000c007a0c */ /* 0x000fe40003f26270 */
[----:B------:R-:W-:Y:S01]  /*310c0*/  IADD3 R12, R29, 0x20, RZ ;  /* 0x000000201d0c7810 */ /* 0x000fe20007ffe0ff */
[----:B------:R0:W-:Y:S01]  /*310d0*/  @P5 STG.E.U16 [R8.64], R14 ;  /* 0x0000000e08005986 */ /* 0x0001e2000c101506 */
[----:B------:R-:W-:Y:S01]  /*310e0*/  ISETP.LT.AND P5, PT, R27, c[0x0][0x178], !P3 ;  /* 0x00005e001b007a0c */ /* 0x000fe20005fa1270 */
[----:B0-----:R-:W-:Y:S02]  /*310f0*/  IMAD.WIDE R8, R0, 0x2, R4 ;  /* 0x0000000200087825 */ /* 0x001fe400078e0204 */
[----:B---3--:R0:W-:Y:S01]  /*31100*/  @P2 STG.E.U16 [R10.64], R26 ;  /* 0x0000001a0a002986 */ /* 0x0081e2000c101506 */
[----:B------:R-:W-:Y:S02]  /*31110*/  ISETP.GE.AND P2, PT, R12, c[0x0][0x17c], PT ;  /* 0x00005f000c007a0c */ /* 0x000fe40003f46270 */
[----:B------:R-:W-:-:S02]  /*31120*/  PRMT R12, R26, 0x7632, R12 ;  /* 0x000076321a0c7816 */ /* 0x000fc4000000000c */
[----:B0-----:R-:W3:Y:S01]  /*31130*/  LDL.LU R26, [R1+0x1dc] ;  /* 0x0001dc00011a7983 */ /* 0x001ee20000300800 */
[----:B------:R-:W-:Y:S01]  /*31140*/  IMAD.WIDE R10, R0, 0x2, R6 ;  /* 0x00000002000a7825 */ /* 0x000fe200078e0206 */
[----:B--2---:R-:W-:Y:S02]  /*31150*/  ISETP.LT.AND P4, PT, R17, c[0x0][0x178], !P3 ;  /* 0x00005e0011007a0c */ /* 0x004fe40005f81270 */
[----:B------:R-:W-:-:S11]  /*31160*/  ISETP.LT.AND P3, PT, R23, c[0x0][0x178], !P3 ;  /* 0x00005e0017007a0c */ /* 0x000fd60005f61270 */
[----:B----4-:R0:W-:Y:S01]  /*31170*/  @P4 STG.E.U16 [R8.64], R24 ;  /* 0x0000001808004986 */ /* 0x0101e2000c101506 */
[----:B------:R-:W-:-:S03]  /*31180*/  ISETP.LT.AND P4, PT, R19, c[0x0][0x178], !P0 ;  /* 0x00005e0013007a0c */ /* 0x000fc60004781270 */
[----:B------:R1:W-:Y:S01]  /*31190*/  @P5 STG.E.U16 [R10.64], R28 ;  /* 0x0000001c0a005986 */ /* 0x0003e2000c101506 */
[----:B------:R-:W-:Y:S01]  /*311a0*/  ISETP.LT.AND P5, PT, R17, c[0x0][0x178], !P0 ;  /* 0x00005e0011007a0c */ /* 0x000fe200047a1270 */
[C---:B0-----:R-:W-:Y:S01]  /*311b0*/  IMAD.WIDE R8, R0.reuse, 0x2, R20 ;  /* 0x0000000200087825 */ /* 0x041fe200078e0214 */
[----:B------:R-:W-:-:S04]  /*311c0*/  IADD3 R0, R0, c[0x0][0x198], RZ ;  /* 0x0000660000007a10 */ /* 0x000fc80007ffe0ff */
[----:B------:R0:W-:Y:S01]  /*311d0*/  @P3 STG.E.U16 [R8.64], R15 ;  /* 0x0000000f08003986 */ /* 0x0001e2000c101506 */
[----:B------:R-:W-:Y:S01]  /*311e0*/  ISETP.LT.AND P3, PT, R27, c[0x0][0x178], !P0 ;  /* 0x00005e001b007a0c */ /* 0x000fe20004761270 */
[----:B-1----:R-:W-:Y:S01]  /*311f0*/  IMAD.WIDE R10, R0, 0x2, R4 ;  /* 0x00000002000a7825 */ /* 0x002fe200078e0204 */
[----:B------:R-:W-:Y:S02]  /*31200*/  PRMT R13, R24, 0x7632, R13 ;  /* 0x00007632180d7816 */ /* 0x000fe4000000000d */
[----:B------:R-:W-:Y:S02]  /*31210*/  PRMT R16, R28, 0x7632, R16 ;  /* 0x000076321c107816 */ /* 0x000fe40000000010 */
[----:B------:R-:W2:Y:S01]  /*31220*/  LDL.LU R28, [R1+0x1c] ;  /* 0x00001c00011c7983 */ /* 0x000ea20000300800 */
[----:B0-----:R-:W-:-:S05]  /*31230*/  IMAD.WIDE R8, R0, 0x2, R2 ;  /* 0x0000000200087825 */ /* 0x001fca00078e0202 */
[----:B------:R0:W-:Y:S04]  /*31240*/  @P4 STG.E.U16 [R8.64], R12 ;  /* 0x0000000c08004986 */ /* 0x0001e8000c101506 */
[----:B------:R-:W-:Y:S01]  /*31250*/  @P5 STG.E.U16 [R10.64], R13 ;  /* 0x0000000d0a005986 */ /* 0x000fe2000c101506 */
[----:B0-----:R-:W-:-:S05]  /*31260*/  IMAD.WIDE R8, R0, 0x2, R6 ;  /* 0x0000000200087825 */ /* 0x001fca00078e0206 */
[----:B------:R0:W-:Y:S04]  /*31270*/  @P3 STG.E.U16 [R8.64], R16 ;  /* 0x0000001008003986 */ /* 0x0001e8000c101506 */
[----:B0-----:R-:W4:Y:S01]  /*31280*/  LDL.LU R16, [R1+0x14c] ;  /* 0x00014c0001107983 */ /* 0x001f220000300800 */
[----:B------:R-:W-:Y:S01]  /*31290*/  ISETP.LT.AND P0, PT, R23, c[0x0][0x178], !P0 ;  /* 0x00005e0017007a0c */ /* 0x000fe20004701270 */
[----:B------:R-:W-:Y:S01]  /*312a0*/  IMAD.WIDE R10, R0, 0x2, R20 ;  /* 0x00000002000a7825 */ /* 0x000fe200078e0214 */
[----:B------:R-:W-:-:S11]  /*312b0*/  PRMT R15, R15, 0x7632, R15 ;  /* 0x000076320f0f7816 */ /* 0x000fd6000000000f */
[----:B------:R0:W-:Y:S01]  /*312c0*/  @P0 STG.E.U16 [R10.64], R15 ;  /* 0x0000000f0a000986 */ /* 0x0001e2000c101506 */
[----:B------:R-:W-:-:S03]  /*312d0*/  ISETP.LT.AND P0, PT, R27, c[0x0][0x178], !P6 ;  /* 0x00005e001b007a0c */ /* 0x000fc60007701270 */
[----:B------:R-:W1:Y:S01]  /*312e0*/  S2R R27, SR_TID.X ;  /* 0x00000000001b7919 */ /* 0x000e620000002100 */
[----:B------:R-:W-:Y:S02]  /*312f0*/  ISETP.LT.AND P4, PT, R19, c[0x0][0x178], !P6 ;  /* 0x00005e0013007a0c */ /* 0x000fe40007781270 */
[----:B------:R-:W-:-:S05]  /*31300*/  IADD3 R14, R0, c[0x0][0x198], RZ ;  /* 0x00006600000e7a10 */ /* 0x000fca0007ffe0ff */
[----:B------:R-:W-:Y:S01]  /*31310*/  IMAD.WIDE R8, R14, 0x2, R2 ;  /* 0x000000020e087825 */ /* 0x000fe200078e0202 */
[----:B-1----:R-:W-:-:S03]  /*31320*/  LOP3.LUT R22, R27, 0x7f, RZ, 0xc0, !PT ;  /* 0x0000007f1b167812 */ /* 0x002fc600078ec0ff */
[----:B------:R-:W-:-:S05]  /*31330*/  IMAD.SHL.U32 R27, R27, 0x400, RZ ;  /* 0x000004001b1b7824 */ /* 0x000fca00078e00ff */
[----:B------:R-:W-:-:S05]  /*31340*/  LOP3.LUT R27, R27, 0x1800, RZ, 0xc0, !PT ;  /* 0x000018001b1b7812 */ /* 0x000fca00078ec0ff */
[----:B------:R-:W-:Y:S02]  /*31350*/  IMAD R27, R22, 0x10, R27 ;  /* 0x00000010161b7824 */ /* 0x000fe400078e021b */
[----:B------:R-:W-:Y:S01]  /*31360*/  IMAD.MOV.U32 R13, RZ, RZ, R25 ;  /* 0x000000ffff0d7224 */ /* 0x000fe200078e0019 */
[----:B------:R-:W-:Y:S01]  /*31370*/  ISETP.LT.AND P3, PT, R17, c[0x0][0x178], !P6 ;  /* 0x00005e0011007a0c */ /* 0x000fe20007761270 */
[----:B------:R-:W4:Y:S01]  /*31380*/  LDL.LU R22, [R1+0xc0] ;  /* 0x0000c00001167983 */ /* 0x000f220000300800 */
[----:B------:R-:W-:Y:S01]  /*31390*/  IADD3 R12, R29, 0x21, RZ ;  /* 0x000000211d0c7810 */ /* 0x000fe20007ffe0ff */
[----:B0-----:R-:W-:Y:S01]  /*313a0*/  IMAD.WIDE R10, R14, 0x2, R6 ;  /* 0x000000020e0a7825 */ /* 0x001fe200078e0206 */
[----:B------:R-:W-:Y:S02]  /*313b0*/  ISETP.LT.AND P6, PT, R23, c[0x0][0x178], !P6 ;  /* 0x00005e0017007a0c */ /* 0x000fe400077c1270 */
[----:B------:R-:W-:Y:S02]  /*313c0*/  ISETP.GE.AND P5, PT, R12, c[0x0][0x17c], PT ;  /* 0x00005f000c007a0c */ /* 0x000fe40003fa6270 */
[----:B------:R-:W-:-:S02]  /*313d0*/  PRMT R0, R13, 0x7632, R0 ;  /* 0x000076320d007816 */ /* 0x000fc40000000000 */
[----:B---3--:R-:W-:Y:S01]  /*313e0*/  PRMT R15, R26, 0x7632, R15 ;  /* 0x000076321a0f7816 */ /* 0x008fe2000000000f */
[----:B------:R0:W-:Y:S04]  /*313f0*/  @P4 STG.E.U16 [R8.64], R26 ;  /* 0x0000001a08004986 */ /* 0x0001e8000c101506 */
[----:B------:R-:W1:Y:S01]  /*31400*/  LDS.128 R24, [R27] ;  /* 0x000000001b187984 */ /* 0x000e620000000c00 */
[----:B------:R-:W-:Y:S01]  /*31410*/  ISETP.LT.AND P4, PT, R19, c[0x0][0x178], !P1 ;  /* 0x00005e0013007a0c */ /* 0x000fe20004f81270 */
[----:B0-----:R-:W-:Y:S02]  /*31420*/  IMAD.WIDE R8, R14, 0x2, R4 ;  /* 0x000000020e087825 */ /* 0x001fe400078e0204 */
[----:B-1----:R0:W-:Y:S04]  /*31430*/  STL [R1+0x1170], R24 ;  /* 0x0011701801007387 */ /* 0x0021e80000100800 */
[----:B------:R-:W-:Y:S01]  /*31440*/  STL [R1+0x1150], R25 ;  /* 0x0011501901007387 */ /* 0x000fe20000100800 */
[----:B0-----:R-:W-:-:S03]  /*31450*/  IMAD.MOV.U32 R24, RZ, RZ, R13 ;  /* 0x000000ffff187224 */ /* 0x001fc600078e000d */
[----:B------:R-:W-:Y:S01]  /*31460*/  STL [R1+0x1168], R25 ;  /* 0x0011681901007387 */ /* 0x000fe20000100800 */
[C---:B------:R-:W-:Y:S01]  /*31470*/  IMAD.WIDE R12, R14.reuse, 0x2, R20 ;  /* 0x000000020e0c7825 */ /* 0x040fe200078e0214 */
[----:B------:R-:W-:Y:S02]  /*31480*/  IADD3 R14, R14, c[0x0][0x198], RZ ;  /* 0x000066000e0e7a10 */ /* 0x000fe40007ffe0ff */
[----:B------:R-:W-:Y:S04]  /*31490*/  STL [R1+0x1110], R26 ;  /* 0x0011101a01007387 */ /* 0x000fe80000100800 */
[----:B------:R0:W-:Y:S04]  /*314a0*/  STL [R1+0x1100], R27 ;  /* 0x0011001b01007387 */ /* 0x0001e80000100800 */
[----:B------:R1:W-:Y:S04]  /*314b0*/  @P3 STG.E.U16 [R8.64], R24 ;  /* 0x0000001808003986 */ /* 0x0003e8000c101506 */
[----:B0-----:R-:W3:Y:S01]  /*314c0*/  LDL R27, [R1+0x10c4] ;  /* 0x0010c400011b7983 */ /* 0x001ee20000100800 */
[----:B--2---:R-:W-:-:S03]  /*314d0*/  PRMT R18, R28, 0x7632, R18 ;  /* 0x000076321c127816 */ /* 0x004fc60000000012 */
[----:B-1----:R-:W2:Y:S04]  /*314e0*/  LDL R24, [R1+0xb0] ;  /* 0x0000b00001187983 */ /* 0x002ea80000100800 */
[----:B----4-:R0:W-:Y:S01]  /*314f0*/  @P0 STG.E.U16 [R10.64], R16 ;  /* 0x000000100a000986 */ /* 0x0101e2000c101506 */
[----:B------:R-:W-:-:S03]  /*31500*/  ISETP.LT.AND P0, PT, R17, c[0x0][0x178], !P1 ;  /* 0x00005e0011007a0c */ /* 0x000fc60004f01270 */
[----:B------:R1:W-:Y:S01]  /*31510*/  @P6 STG.E.U16 [R12.64], R28 ;  /* 0x0000001c0c006986 */ /* 0x0003e2000c101506 */
[----:B0-----:R-:W-:-:S03]  /*31520*/  IMAD.WIDE R10, R14, 0x2, R2 ;  /* 0x000000020e0a7825 */ /* 0x001fc600078e0202 */
[----:B-1----:R-:W4:Y:S04]  /*31530*/  LDL.LU R28, [R1+0xa0] ;  /* 0x0000a000011c7983 */ /* 0x002f280000300800 */
[----:B------:R0:W-:Y:S02]  /*31540*/  @P4 STG.E.U16 [R10.64], R15 ;  /* 0x0000000f0a004986 */ /* 0x0001e4000c101506 */
[----:B0-----:R-:W-:-:S05]  /*31550*/  IMAD.WIDE R10, R14, 0x2, R4 ;  /* 0x000000020e0a7825 */ /* 0x001fca00078e0204 */
[----:B------:R0:W-:Y:S04]  /*31560*/  @P0 STG.E.U16 [R10.64], R0 ;  /* 0x000000000a000986 */ /* 0x0001e8000c101506 */
[----:B0-----:R-:W2:Y:S01]  /*31570*/  LDL R11, [R1+0x1058] ;  /* 0x00105800010b7983 */ /* 0x001ea20000100800 */
[----:B------:R-:W-:Y:S02]  /*31580*/  ISETP.LT.AND P6, PT, R19, c[0x0][0x178], !P2 ;  /* 0x00005e0013007a0c */ /* 0x000fe400057c1270 */
[----:B------:R-:W-:-:S04]  /*31590*/  IADD3 R19, R29, 0x22, RZ ;  /* 0x000000221d137810 */ /* 0x000fc80007ffe0ff */
[----:B------:R-:W-:Y:S02]  /*315a0*/  ISETP.GE.AND P4, PT, R19, c[0x0][0x17c], PT ;  /* 0x00005f0013007a0c */ /* 0x000fe40003f86270 */
[----:B------:R-:W4:Y:S01]  /*315b0*/  LDL R19, [R1+0x7d4] ;  /* 0x0007d40001137983 */ /* 0x000f220000100800 */
[----:B------:R-:W-:Y:S01]  /*315c0*/  PRMT R9, R16, 0x7632, R9 ;  /* 0x0000763210097816 */ /* 0x000fe20000000009 */
[C---:B------:R-:W-:Y:S01]  /*315d0*/  IMAD.WIDE R12, R14.reuse, 0x2, R6 ;  /* 0x000000020e0c7825 */ /* 0x040fe200078e0206 */
[----:B------:R-:W-:-:S03]  /*315e0*/  IADD3 R8, R14, c[0x0][0x198], RZ ;  /* 0x000066000e087a10 */ /* 0x000fc60007ffe0ff */
[----:B------:R-:W-:-:S04]  /*315f0*/  IMAD.WIDE R14, R14, 0x2, R20 ;  /* 0x000000020e0e7825 */ /* 0x000fc800078e0214 */
[----:B------:R-:W-:Y:S01]  /*31600*/  IMAD.WIDE R16, R8, 0x2, R2 ;  /* 0x0000000208107825 */ /* 0x000fe200078e0202 */
[----:B------:R-:W-:Y:S02]  /*31610*/  PRMT R0, R22, 0x7632, R0 ;  /* 0x0000763216007816 */ /* 0x000fe40000000000 */
[----:B---3--:R-:W-:Y:S02]  /*31620*/  ISETP.LT.AND P3, PT, R27, c[0x0][0x178], !P1 ;  /* 0x00005e001b007a0c */ /* 0x008fe40004f61270 */
[----:B------:R-:W-:-:S11]  /*31630*/  ISETP.LT.AND P1, PT, R23, c[0x0][0x178], !P1 ;  /* 0x00005e0017007a0c */ /* 0x000fd60004f21270 */
[----:B------:R0:W-:Y:S01]  /*31640*/  @P3 STG.E.U16 [R12.64], R9 ;  /* 0x000000090c003986 */ /* 0x0001e2000c101506 */
[----:B------:R-:W-:-:S03]  /*31650*/  ISETP.LT.AND P3, PT, R27, c[0x0][0x178], !P2 ;  /* 0x00005e001b007a0c */ /* 0x000fc60005761270 */
[----:B------:R1:W-:Y:S04]  /*31660*/  @P1 STG.E.U16 [R14.64], R18 ;  /* 0x000000120e001986 */ /* 0x0003e8000c101506 */
[----:B------:R3:W-:Y:S01]  /*31670*/  @P6 STG.E.U16 [R16.64], R22 ;  /* 0x0000001610006986 */ /* 0x0007e2000c101506 */
[----:B0-----:R-:W-:-:S04]  /*31680*/  IMAD.WIDE R12, R8, 0x2, R4 ;  /* 0x00000002080c7825 */ /* 0x001fc800078e0204 */
[C---:B-1----:R-:W-:Y:S01]  /*31690*/  IMAD.WIDE R14, R8.reuse, 0x2, R6 ;  /* 0x00000002080e7825 */ /* 0x042fe200078e0206 */
[----:B---3--:R-:W-:Y:S02]  /*316a0*/  IADD3 R16, R8, c[0x0][0x198], RZ ;  /* 0x0000660008107a10 */ /* 0x008fe40007ffe0ff */
[----:B--2---:R-:W-:Y:S02]  /*316b0*/  ISETP.LT.AND P1, PT, R11, c[0x0][0x178], !P2 ;  /* 0x00005e000b007a0c */ /* 0x004fe40005721270 */
[----:B------:R-:W-:Y:S02]  /*316c0*/  ISETP.LT.AND P2, PT, R23, c[0x0][0x178], !P2 ;  /* 0x00005e0017007a0c */ /* 0x000fe40005741270 */
[----:B------:R-:W0:Y:S01]  /*316d0*/  S2R R23, SR_TID.X ;  /* 0x0000000000177919 */ /* 0x000e220000002100 */
[----:B----4-:R-:W-:Y:S02]  /*316e0*/  ISETP.LT.AND P6, PT, R19, c[0x0][0x178], !P5 ;  /* 0x00005e0013007a0c */ /* 0x010fe40006fc1270 */
[C---:B0-----:R-:W-:Y:S01]  /*316f0*/  LOP3.LUT R22, R23.reuse, 0x7f, RZ, 0xc0, !PT ;  /* 0x0000007f17167812 */ /* 0x041fe200078ec0ff */
[----:B------:R-:W-:-:S05]  /*31700*/  IMAD.SHL.U32 R23, R23, 0x400, RZ ;  /* 0x0000040017177824 */ /* 0x000fca00078e00ff */
[----:B------:R-:W-:-:S05]  /*31710*/  LOP3.LUT R23, R23, 0x1800, RZ, 0xc0, !PT ;  /* 0x0000180017177812 */ /* 0x000fca00078ec0ff */
[----:B------:R-:W-:-:S05]  /*31720*/  IMAD R23, R22, 0x10, R23 ;  /* 0x0000001016177824 */ /* 0x000fca00078e0217 */
[----:B------:R-:W-:Y:S01]  /*31730*/  LOP3.LUT R23, R23, 0x20, RZ, 0x3c, !PT ;  /* 0x0000002017177812 */ /* 0x000fe200078e3cff */
[----:B------:R-:W-:-:S04]  /*31740*/  IMAD.WIDE R18, R8, 0x2, R20 ;  /* 0x0000000208127825 */ /* 0x000fc800078e0214 */
[----:B------:R-:W0:Y:S01]  /*31750*/  LDS.128 R8, [R23] ;  /* 0x0000000017087984 */ /* 0x000e220000000c00 */
[----:B------:R-:W-:-:S03]  /*31760*/  IADD3 R17, R29, 0x23, RZ ;  /* 0x000000231d117810 */ /* 0x000fc60007ffe0ff */
[----:B------:R-:W-:Y:S01]  /*31770*/  @P1 STG.E.U16 [R12.64], R24 ;  /* 0x000000180c001986 */ /* 0x000fe2000c101506 */
[----:B------:R-:W-:-:S03]  /*31780*/  ISETP.GE.AND P0, PT, R17, c[0x0][0x17c], PT ;  /* 0x00005f0011007a0c */ /* 0x000fc60003f06270 */
[----:B0-----:R0:W-:Y:S04]  /*31790*/  STL [R1+0x116c], R9 ;  /* 0x00116c0901007387 */ /* 0x0011e80000100800 */
[----:B0-----:R-:W2:Y:S04]  /*317a0*/  LDL R9, [R1+0x7d4] ;  /* 0x0007d40001097983 */ /* 0x001ea80000100800 */
[----:B------:R-:W-:Y:S04]  /*317b0*/  STL [R1+0x110c], R10 ;  /* 0x00110c0a01007387 */ /* 0x000fe80000100800 */
[----:B------:R0:W-:Y:S04]  /*317c0*/  STL [R1+0x1104], R11 ;  /* 0x0011040b01007387 */ /* 0x0001e80000100800 */
[----:B------:R-:W3:Y:S04]  /*317d0*/  LDL R17, [R1+0x10c0] ;  /* 0x0010c00001117983 */ /* 0x000ee80000100800 */
[----:B0-----:R-:W4:Y:S04]  /*317e0*/  LDL R11, [R1+0x1058] ;  /* 0x00105800010b7983 */ /* 0x001f280000100800 */
[----:B------:R-:W2:Y:S04]  /*317f0*/  LDL.LU R24, [R1+0x1170] ;  /* 0x0011700001187983 */ /* 0x000ea80000300800 */
[----:B------:R-:W3:Y:S01]  /*31800*/  LDL.LU R13, [R1+0xb0] ;  /* 0x0000b000010d7983 */ /* 0x000ee20000300800 */
[----:B------:R-:W-:-:S03]  /*31810*/  IMAD.WIDE R22, R16, 0x2, R2 ;  /* 0x0000000210167825 */ /* 0x000fc600078e0202 */
[----:B------:R0:W-:Y:S01]  /*31820*/  @P3 STG.E.U16 [R14.64], R28 ;  /* 0x0000001c0e003986 */ /* 0x0001e2000c101506 */
[----:B------:R-:W-:Y:S01]  /*31830*/  ISETP.LT.AND P3, PT, R27, c[0x0][0x178], !P5 ;  /* 0x00005e001b007a0c */ /* 0x000fe20006f61270 */
[----:B0-----:R-:W-:Y:S02]  /*31840*/  IMAD.WIDE R14, R16, 0x2, R6 ;  /* 0x00000002100e7825 */ /* 0x001fe400078e0206 */
[----:B--2---:R-:W-:Y:S01]  /*31850*/  @P2 STG.E.U16 [R18.64], R24 ;  /* 0x0000001812002986 */ /* 0x004fe2000c101506 */
[----:B----4-:R-:W-:-:S03]  /*31860*/  ISETP.LT.AND P2, PT, R11, c[0x0][0x178], !P5 ;  /* 0x00005e000b007a0c */ /* 0x010fc60006f41270 */
[----:B------:R3:W-:Y:S01]  /*31870*/  @P6 STG.E.U16 [R22.64], R0 ;  /* 0x0000000016006986 */ /* 0x0007e2000c101506 */
[----:B------:R-:W-:-:S03]  /*31880*/  ISETP.LT.AND P6, PT, R9, c[0x0][0x178], !P4 ;  /* 0x00005e0009007a0c */ /* 0x000fc600067c1270 */
[----:B------:R-:W2:Y:S01]  /*31890*/  LDL.LU R9, [R1+0xe0] ;  /* 0x0000e00001097983 */ /* 0x000ea20000300800 */
[----:B---3--:R-:W-:Y:S01]  /*318a0*/  PRMT R0, R13, 0x7632, R0 ;  /* 0x000076320d007816 */ /* 0x008fe20000000000 */
[----:B------:R-:W-:-:S05]  /*318b0*/  IMAD.WIDE R12, R16, 0x2, R4 ;  /* 0x00000002100c7825 */ /* 0x000fca00078e0204 */
[----:B------:R0:W-:Y:S01]  /*318c0*/  @P2 STG.E.U16 [R12.64], R0 ;  /* 0x000000000c002986 */ /* 0x0001e2000c101506 */
[----:B------:R-:W-:Y:S02]  /*318d0*/  PRMT R23, R28, 0x7632, R23 ;  /* 0x000076321c177816 */ /* 0x000fe40000000017 */
[----:B------:R-:W-:Y:S01]  /*318e0*/  IADD3 R28, R29, 0x24, RZ ;  /* 0x000000241d1c7810 */ /* 0x000fe20007ffe0ff */
[----:B0-----:R-:W3:Y:S03]  /*318f0*/  LDL R0, [R1+0x10c0] ;  /* 0x0010c00001007983 */ /* 0x001ee60000100800 */
[----:B------:R-:W-:Y:S02]  /*31900*/  ISETP.GE.AND P1, PT, R28, c[0x0][0x17c], PT ;  /* 0x00005f001c007a0c */ /* 0x000fe40003f26270 */
[----:B------:R-:W4:Y:S04]  /*31910*/  LDL R28, [R1+0x7d8] ;  /* 0x0007d800011c7983 */ /* 0x000f280000100800 */
[----:B------:R-:W2:Y:S04]  /*31920*/  LDL.LU R13, [R1+0x1f0] ;  /* 0x0001f000010d7983 */ /* 0x000ea80000300800 */
[----:B------:R0:W-:Y:S04]  /*31930*/  @P3 STG.E.U16 [R14.64], R23 ;  /* 0x000000170e003986 */ /* 0x0001e8000c101506 */
[----:B0-----:R-:W4:Y:S04]  /*31940*/  LDL R15, [R1+0x7d4] ;  /* 0x0007d400010f7983 */ /* 0x001f280000100800 */
[----:B------:R-:W0:Y:S01]  /*31950*/  S2R R29, SR_TID.X ;  /* 0x00000000001d7919 */ /* 0x000e220000002100 */
[----:B------:R-:W-:-:S02]  /*31960*/  ISETP.LT.AND P5, PT, R17, c[0x0][0x178], !P5 ;  /* 0x00005e0011007a0c */ /* 0x000fc40006fa1270 */
[C---:B------:R-:W-:Y:S01]  /*31970*/  IADD3 R22, R16.reuse, c[0x0][0x198], RZ ;  /* 0x0000660010167a10 */ /* 0x040fe20007ffe0ff */
[----:B------:R-:W-:Y:S01]  /*31980*/  IMAD.WIDE R16, R16, 0x2, R20 ;  /* 0x0000000210107825 */ /* 0x000fe200078e0214 */
[----:B------:R-:W-:Y:S02]  /*31990*/  PRMT R24, R24, 0x7632, R24 ;  /* 0x0000763218187816 */ /* 0x000fe40000000018 */
[----:B------:R-:W-:-:S07]  /*319a0*/  ISETP.LT.AND P2, PT, R11, c[0x0][0x178], !P4 ;  /* 0x00005e000b007a0c */ /* 0x000fce0006741270 */
[----:B------:R1:W-:Y:S01]  /*319b0*/  @P5 STG.E.U16 [R16.64], R24 ;  /* 0x0000001810005986 */ /* 0x0003e2000c101506 */
[----:B------:R-:W-:Y:S01]  /*319c0*/  ISETP.LT.AND P5, PT, R27, c[0x0][0x178], !P4 ;  /* 0x00005e001b007a0c */ /* 0x000fe200067a1270 */
[----:B------:R-:W-:-:S04]  /*319d0*/  IMAD.WIDE R18, R22, 0x2, R2 ;  /* 0x0000000216127825 */ /* 0x000fc800078e0202 */
[----:B-1----:R-:W-:Y:S01]  /*319e0*/  IMAD.WIDE R16, R22, 0x2, R4 ;  /* 0x0000000216107825 */ /* 0x002fe200078e0204 */
[----:B---3--:R-:W-:Y:S02]  /*319f0*/  ISETP.LT.AND P4, PT, R0, c[0x0][0x178], !P4 ;  /* 0x00005e0000007a0c */ /* 0x008fe40006781270 */
[C---:B0-----:R-:W-:Y:S01]  /*31a00*/  LOP3.LUT R0, R29.reuse, 0x7f, RZ, 0xc0, !PT ;  /* 0x0000007f1d007812 */ /* 0x041fe200078ec0ff */
[----:B------:R-:W-:-:S05]  /*31a10*/  IMAD.SHL.U32 R29, R29, 0x400, RZ ;  /* 0x000004001d1d7824 */ /* 0x000fca00078e00ff */
[----:B------:R-:W-:-:S05]  /*31a20*/  LOP3.LUT R29, R29, 0x1800, RZ, 0xc0, !PT ;  /* 0x000018001d1d7812 */ /* 0x000fca00078ec0ff */
[----:B------:R-:W-:Y:S01]  /*31a30*/  IMAD R29, R0, 0x10, R29 ;  /* 0x00000010001d7824 */ /* 0x000fe200078e021d */
[----:B--2---:R-:W-:Y:S01]  /*31a40*/  PRMT R12, R13, 0x7632, R12 ;  /* 0x000076320d0c7816 */ /* 0x004fe2000000000c */
[----:B------:R-:W-:Y:S03]  /*31a50*/  @P6 STG.E.U16 [R18.64], R13 ;  /* 0x0000000d12006986 */ /* 0x000fe6000c101506 */
[----:B------:R-:W-:Y:S01]  /*31a60*/  LOP3.LUT R29, R29, 0x40, RZ, 0x3c, !PT ;  /* 0x000000401d1d7812 */ /* 0x000fe200078e3cff */
[----:B------:R-:W-:Y:S01]  /*31a70*/  STL.S16 [R1], R12 ;  /* 0x0000000c01007387 */ /* 0x000fe20000100600 */
[----:B----4-:R-:W-:-:S03]  /*31a80*/  ISETP.LT.AND P6, PT, R15, c[0x0][0x178], !P0 ;  /* 0x00005e000f007a0c */ /* 0x010fc600047c1270 */
[----:B------:R-:W0:Y:S01]  /*31a90*/  LDS.128 R12, [R29] ;  /* 0x000000001d0c7984 */ /* 0x000e220000000c00 */
[----:B------:R-:W-:-:S04]  /*31aa0*/  IADD3 R24, R28, 0x25, RZ ;  /* 0x000000251c187810 */ /* 0x000fc80007ffe0ff */
[----:B------:R-:W-:Y:S01]  /*31ab0*/  ISETP.GE.AND P3, PT, R24, c[0x0][0x17c], PT ;  /* 0x00005f0018007a0c */ /* 0x000fe20003f66270 */
[----:B------:R-:W-:Y:S04]  /*31ac0*/  @P2 STG.E.U16 [R16.64], R9 ;  /* 0x0000000910002986 */ /* 0x000fe8000c101506 */
[----:B0-----:R0:W-:Y:S04]  /*31ad0*/  STL.64 [R1+0x1158], R12 ;  /* 0x0011580c01007387 */ /* 0x0011e80000100a00 */
[----:B0-----:R-:W2:Y:S04]  /*31ae0*/  LDL R12, [R1+0x10c0] ;  /* 0x0010c000010c7983 */ /* 0x001ea80000100800 */
[----:B------:R-:W3:Y:S04]  /*31af0*/  LDL.LU R13, [R1+0x210] ;  /* 0x00021000010d7983 */ /* 0x000ee80000300800 */
[----:B------:R0:W-:Y:S04]  /*31b00*/  STL [R1+0x1108], R14 ;  /* 0x0011080e01007387 */ /* 0x0001e80000100800 */
[----:B0-----:R-:W4:Y:S04]  /*31b10*/  LDL R14, [R1+0x7d4] ;  /* 0x0007d400010e7983 */ /* 0x001f280000100800 */
[----:B------:R0:W-:Y:S04]  /*31b20*/  STL [R1+0x10fc], R15 ;  /* 0x0010fc0f01007387 */ /* 0x0001e80000100800 */
[----:B0-----:R-:W2:Y:S04]  /*31b30*/  LDL.LU R15, [R1+0x7d8] ;  /* 0x0007d800010f7983 */ /* 0x001ea80000300800 */
[----:B------:R-:W2:Y:S04]  /*31b40*/  LDL.LU R24, [R1+0xd0] ;  /* 0x0000d00001187983 */ /* 0x000ea80000300800 */
[----:B------:R-:W3:Y:S01]  /*31b50*/  LDL.LU.S16 R17, [R1] ;  /* 0x0000000001117983 */ /* 0x000ee20000300600 */
[C---:B------:R-:W-:Y:S01]  /*31b60*/  IADD3 R0, R22.reuse, c[0x0][0x198], RZ ;  /* 0x0000660016007a10 */ /* 0x040fe20007ffe0ff */
[----:B------:R-:W-:-:S04]  /*31b70*/  IMAD.WIDE R18, R22, 0x2, R6 ;  /* 0x0000000216127825 */ /* 0x000fc800078e0206 */
[----:B------:R-:W-:-:S04]  /*31b80*/  IMAD.WIDE R22, R22, 0x2, R20 ;  /* 0x0000000216167825 */ /* 0x000fc800078e0214 */
[----:B------:R-:W-:Y:S01]  /*31b90*/  IMAD.WIDE R28, R0, 0x2, R2 ;  /* 0x00000002001c7825 */ /* 0x000fe200078e0202 */
[----:B------:R-:W-:Y:S01]  /*31ba0*/  PRMT R26, R8, 0x7632, R26 ;  /* 0x00007632081a7816 */ /* 0x000fe2000000001a */
[----:B--2---:R0:W-:Y:S01]  /*31bb0*/  @P5 STG.E.U16 [R18.64], R24 ;  /* 0x0000001812005986 */ /* 0x0041e2000c101506 */
[----:B------:R-:W-:-:S03]  /*31bc0*/  ISETP.LT.AND P5, PT, R27, c[0x0][0x178], !P0 ;  /* 0x00005e001b007a0c */ /* 0x000fc600047a1270 */
[----:B------:R1:W-:Y:S01]  /*31bd0*/  @P4 STG.E.U16 [R22.64], R8 ;  /* 0x0000000816004986 */ /* 0x0003e2000c101506 */
[----:B------:R-:W-:-:S03]  /*31be0*/  ISETP.LT.AND P4, PT, R11, c[0x0][0x178], !P0 ;  /* 0x00005e000b007a0c */ /* 0x000fc60004781270 */
[----:B---3--:R2:W-:Y:S01]  /*31bf0*/  @P6 STG.E.U16 [R28.64], R17 ;  /* 0x000000111c006986 */ /* 0x0085e2000c101506 */
[----:B------:R-:W-:Y:S01]  /*31c00*/  PRMT R25, R24, 0x7632, R25 ;  /* 0x0000763218197816 */ /* 0x000fe20000000019 */
[C---:B0-----:R-:W-:Y:S01]  /*31c10*/  IMAD.WIDE R18, R0.reuse, 0x2, R20 ;  /* 0x0000000200127825 */ /* 0x041fe200078e0214 */
[----:B-1----:R-:W-:Y:S02]  /*31c20*/  PRMT R22, R9, 0x7632, R22 ;  /* 0x0000763209167816 */ /* 0x002fe40000000016 */
[C---:B------:R-:W-:Y:S01]  /*31c30*/  IADD3 R8, R0.reuse, c[0x0][0x198], RZ ;  /* 0x0000660000087a10 */ /* 0x040fe20007ffe0ff */
[----:B------:R-:W3:Y:S01]  /*31c40*/  LDL.LU R9, [R1+0x116c] ;  /* 0x00116c0001097983 */ /* 0x000ee20000300800 */
[----:B--2---:R-:W-:-:S04]  /*31c50*/  IMAD.WIDE R28, R0, 0x2, R4 ;  /* 0x00000002001c7825 */ /* 0x004fc800078e0204 */
[----:B------:R-:W-:Y:S01]  /*31c60*/  IMAD.WIDE R16, R0, 0x2, R6 ;  /* 0x0000000200107825 */ /* 0x000fe200078e0206 */
[----:B------:R-:W-:-:S05]  /*31c70*/  PRMT R0, R22, 0x7610, R0 ;  /* 0x0000761016007816 */ /* 0x000fca0000000000 */
[----:B------:R-:W-:Y:S04]  /*31c80*/  @P4 STG.E.U16 [R28.64], R0 ;  /* 0x000000001c004986 */ /* 0x000fe8000c101506 */
[----:B------:R0:W-:Y:S04]  /*31c90*/  @P5 STG.E.U16 [R16.64], R25 ;  /* 0x0000001910005986 */ /* 0x0001e8000c101506 */
[----:B0-----:R-:W2:Y:S01]  /*31ca0*/  LDL.LU R25, [R1+0x1168] ;  /* 0x0011680001197983 */ /* 0x001ea20000300800 */
[----:B------:R-:W-:-:S13]  /*31cb0*/  ISETP.LT.AND P0, PT, R12, c[0x0][0x178], !P0 ;  /* 0x00005e000c007a0c */ /* 0x000fda0004701270 */
[----:B------:R0:W-:Y:S04]  /*31cc0*/  @P0 STG.E.U16 [R18.64], R26 ;  /* 0x0000001a12000986 */ /* 0x0001e8000c101506 */
[----:B0-----:R-:W0:Y:S01]  /*31cd0*/  S2R R26, SR_TID.X ;  /* 0x00000000001a7919 */ /* 0x001e220000002100 */
[----:B----4-:R-:W-:Y:S02]  /*31ce0*/  ISETP.LT.AND P6, PT, R14, c[0x0][0x178], !P1 ;  /* 0x00005e000e007a0c */ /* 0x010fe40004fc1270 */
[----:B------:R-:W-:Y:S02]  /*31cf0*/  ISETP.LT.AND P4, PT, R11, c[0x0][0x178], !P1 ;  /* 0x00005e000b007a0c */ /* 0x000fe40004f81270 */
[----:B------:R-:W-:Y:S02]  /*31d00*/  ISETP.LT.AND P5, PT, R27, c[0x0][0x178], !P1 ;  /* 0x00005e001b007a0c */ /* 0x000fe40004fa1270 */
[----:B------:R-:W-:-:S02]  /*31d10*/  ISETP.LT.AND P1, PT, R12, c[0x0][0x178], !P1 ;  /* 0x00005e000c007a0c */ /* 0x000fc40004f21270 */
[C---:B0-----:R-:W-:Y:S01]  /*31d20*/  LOP3.LUT R12, R26.reuse, 0x7f, RZ, 0xc0, !PT ;  /* 0x0000007f1a0c7812 */ /* 0x041fe200078ec0ff */
[----:B------:R-:W-:-:S05]  /*31d30*/  IMAD.SHL.U32 R26, R26, 0x400, RZ ;  /* 0x000004001a1a7824 */ /* 0x000fca00078e00ff */
[----:B------:R-:W-:-:S05]  /*31d40*/  LOP3.LUT R26, R26, 0x1800, RZ, 0xc0, !PT ;  /* 0x000018001a1a7812 */ /* 0x000fca00078ec0ff */
[----:B------:R-:W-:-:S05]  /*31d50*/  IMAD R26, R12, 0x10, R26 ;  /* 0x000000100c1a7824 */ /* 0x000fca00078e021a */
[----:B------:R-:W-:-:S05]  /*31d60*/  LOP3.LUT R26, R26, 0x60, RZ, 0x3c, !PT ;  /* 0x000000601a1a7812 */ /* 0x000fca00078e3cff */
[----:B------:R0:W1:Y:S01]  /*31d70*/  LDS.128 R16, [R26] ;  /* 0x000000001a107984 */ /* 0x0000620000000c00 */
[C---:B------:R-:W-:Y:S01]  /*31d80*/  IMAD.WIDE R22, R8.reuse, 0x2, R2 ;  /* 0x0000000208167825 */ /* 0x040fe200078e0202 */
[C---:B------:R-:W-:Y:S02]  /*31d90*/  IADD3 R0, R8.reuse, c[0x0][0x198], RZ ;  /* 0x0000660008007a10 */ /* 0x040fe40007ffe0ff */
[----:B------:R4:W-:Y:S04]  /*31da0*/  STL.64 [R1+0x1160], R10 ;  /* 0x0011600a01007387 */ /* 0x0009e80000100a00 */
[----:B0-----:R-:W3:Y:S01]  /*31db0*/  LDL.LU R26, [R1+0x220] ;  /* 0x00022000011a7983 */ /* 0x001ee20000300800 */
[----:B------:R-:W-:-:S03]  /*31dc0*/  IMAD.WIDE R28, R8, 0x2, R20 ;  /* 0x00000002081c7825 */ /* 0x000fc600078e0214 */
[----:B------:R0:W-:Y:S01]  /*31dd0*/  @P6 STG.E.U16 [R22.64], R13 ;  /* 0x0000000d16006986 */ /* 0x0001e2000c101506 */
[----:B----4-:R-:W-:-:S04]  /*31de0*/  IMAD.WIDE R10, R8, 0x2, R4 ;  /* 0x00000002080a7825 */ /* 0x010fc800078e0204 */
[----:B0-----:R-:W-:Y:S01]  /*31df0*/  IMAD.WIDE R22, R0, 0x2, R2 ;  /* 0x0000000200167825 */ /* 0x001fe200078e0202 */
[----:B-1----:R-:W-:Y:S04]  /*31e00*/  STL.64 [R1+0x1138], R16 ;  /* 0x0011381001007387 */ /* 0x002fe80000100a00 */
[----:B------:R-:W-:Y:S04]  /*31e10*/  STL [R1+0x1114], R18 ;  /* 0x0011141201007387 */ /* 0x000fe80000100800 */
[----:B------:R0:W-:Y:S04]  /*31e20*/  STL [R1+0x10f8], R19 ;  /* 0x0010f81301007387 */ /* 0x0001e80000100800 */
[----:B0-----:R-:W4:Y:S01]  /*31e30*/  LDL.LU R19, [R1+0x10c0] ;  /* 0x0010c00001137983 */ /* 0x001f220000300800 */
[----:B--2---:R-:W-:Y:S01]  /*31e40*/  PRMT R25, R13, 0x7632, R25 ;  /* 0x000076320d197816 */ /* 0x004fe20000000019 */
[----:B------:R-:W-:-:S02]  /*31e50*/  IMAD.WIDE R12, R8, 0x2, R6 ;  /* 0x00000002080c7825 */ /* 0x000fc400078e0206 */
[----:B------:R-:W2:Y:S04]  /*31e60*/  LDL.LU R8, [R1+0x100] ;  /* 0x0001000001087983 */ /* 0x000ea80000300800 */
[----:B------:R0:W-:Y:S04]  /*31e70*/  STL.64 [R1+0x1148], R2 ;  /* 0x0011480201007387 */ /* 0x0001e80000100a00 */
[----:B0-----:R-:W2:Y:S04]  /*31e80*/  LDL.LU R3, [R1+0x200] ;  /* 0x0002000001037983 */ /* 0x001ea80000300800 */
[----:B--2---:R0:W-:Y:S04]  /*31e90*/  @P4 STG.E.U16 [R10.64], R3 ;  /* 0x000000030a004986 */ /* 0x0041e8000c101506 */
[----:B0-----:R-:W2:Y:S04]  /*31ea0*/  LDL.LU.64 R10, [R1+0x1160] ;  /* 0x00116000010a7983 */ /* 0x001ea80000300a00 */
[----:B------:R0:W-:Y:S04]  /*31eb0*/  @P5 STG.E.U16 [R12.64], R8 ;  /* 0x000000080c005986 */ /* 0x0001e8000c101506 */
[----:B0-----:R-:W3:Y:S01]  /*31ec0*/  LDL.LU.64 R12, [R1+0x1158] ;  /* 0x00115800010c7983 */ /* 0x001ee20000300a00 */
[----:B------:R-:W-:-:S02]  /*31ed0*/  ISETP.LT.AND P6, PT, R14, c[0x0][0x178], !P3 ;  /* 0x00005e000e007a0c */ /* 0x000fc40005fc1270 */
[----:B------:R-:W-:Y:S01]  /*31ee0*/  PRMT R17, R3, 0x7632, R17 ;  /* 0x0000763203117816 */ /* 0x000fe20000000011 */
[----:B------:R-:W-:Y:S01]  /*31ef0*/  IMAD.WIDE R2, R0, 0x2, R4 ;  /* 0x0000000200027825 */ /* 0x000fe200078e0204 */
[----:B--2---:R-:W-:Y:S01]  /*31f00*/  ISETP.LT.AND P4, PT, R11, c[0x0][0x178], !P3 ;  /* 0x00005e000b007a0c */ /* 0x004fe20005f81270 */
[----:B---3--:R-:W-:Y:S08]  /*31f10*/  @P1 STG.E.U16 [R28.64], R12 ;  /* 0x0000000c1c001986 */ /* 0x008ff0000c101506 */
[----:B------:R0:W-:Y:S04]  /*31f20*/  @P6 STG.E.U16 [R22.64], R25 ;  /* 0x0000001916006986 */ /* 0x0001e8000c101506 */
[----:B------:R1:W-:Y:S04]  /*31f30*/  @P4 STG.E.U16 [R2.64], R17 ;  /* 0x0000001102004986 */ /* 0x0003e8000c101506 */
[----:B0-----:R-:W2:Y:S04]  /*31f40*/  LDL.LU R25, [R1+0x1150] ;  /* 0x0011500001197983 */ /* 0x001ea80000300800 */
[----:B-1----:R-:W3:Y:S01]  /*31f50*/  LDL.LU.64 R2, [R1+0x1148] ;  /* 0x0011480001027983 */ /* 0x002ee20000300a00 */
[----:B------:R-:W-:-:S02]  /*31f60*/  IADD3 R24, R15, 0x26, RZ ;  /* 0x000000260f187810 */ /* 0x000fc40007ffe0ff */
[----:B------:R-:W-:Y:S02]  /*31f70*/  ISETP.LT.AND P5, PT, R27, c[0x0][0x178], !P3 ;  /* 0x00005e001b007a0c */ /* 0x000fe40005fa1270 */
[----:B------:R-:W-:Y:S02]  /*31f80*/  ISETP.GE.AND P2, PT, R24, c[0x0][0x17c], PT ;  /* 0x00005f0018007a0c */ /* 0x000fe40003f46270 */
[----:B----4-:R-:W-:Y:S02]  /*31f90*/  ISETP.LT.AND P6, PT, R19, c[0x0][0x178], !P3 ;  /* 0x00005e0013007a0c */ /* 0x010fe40005fc1270 */
[----:B------:R-:W-:Y:S01]  /*31fa0*/  ISETP.LT.AND P1, PT, R14, c[0x0][0x178], !P2 ;  /* 0x00005e000e007a0c */ /* 0x000fe20005721270 */
[----:B------:R-:W-:Y:S01]  /*31fb0*/  IMAD.WIDE R22, R0, 0x2, R6 ;  /* 0x0000000200167825 */ /* 0x000fe200078e0206 */
[----:B------:R-:W-:Y:S02]  /*31fc0*/  IADD3 R24, R15, 0x27, RZ ;  /* 0x000000270f187810 */ /* 0x000fe40007ffe0ff */
[----:B------:R-:W-:-:S02]  /*31fd0*/  PRMT R16, R8, 0x7632, R16 ;  /* 0x0000763208107816 */ /* 0x000fc40000000010 */
[C---:B------:R-:W-:Y:S01]  /*31fe0*/  IADD3 R8, R0.reuse, c[0x0][0x198], RZ ;  /* 0x0000660000087a10 */ /* 0x040fe20007ffe0ff */
[----:B------:R-:W-:Y:S01]  /*31ff0*/  IMAD.WIDE R28, R0, 0x2, R20 ;  /* 0x00000002001c7825 */ /* 0x000fe200078e0214 */
[----:B------:R-:W-:Y:S01]  /*32000*/  ISETP.GE.AND P0, PT, R24, c[0x0][0x17c], PT ;  /* 0x00005f0018007a0c */ /* 0x000fe20003f06270 */
[----:B------:R0:W-:Y:S01]  /*32010*/  @P5 STG.E.U16 [R22.64], R16 ;  /* 0x0000001016005986 */ /* 0x0001e2000c101506 */
[----:B------:R-:W-:Y:S02]  /*32020*/  PRMT R24, R12, 0x7632, R24 ;  /* 0x000076320c187816 */ /* 0x000fe40000000018 */
[----:B------:R-:W-:Y:S01]  /*32030*/  IADD3 R0, R8, c[0x0][0x198], RZ ;  /* 0x0000660008007a10 */ /* 0x000fe20007ffe0ff */
[----:B------:R1:W-:Y:S01]  /*32040*/  STL.64 [R1+0x1140], R10 ;  /* 0x0011400a01007387 */ /* 0x0003e20000100a00 */
[----:B------:R-:W-:-:S03]  /*32050*/  ISETP.LT.AND P4, PT, R11, c[0x0][0x178], !P2 ;  /* 0x00005e000b007a0c */ /* 0x000fc60005781270 */
[----:B------:R4:W-:Y:S01]  /*32060*/  @P6 STG.E.U16 [R28.64], R24 ;  /* 0x000000181c006986 */ /* 0x0009e2000c101506 */
[----:B0-----:R-:W-:-:S04]  /*32070*/  IMAD.WIDE R16, R8, 0x2, R6 ;  /* 0x0000000208107825 */ /* 0x001fc800078e0206 */
[----:B-1----:R-:W-:Y:S01]  /*32080*/  IMAD.WIDE R10, R8, 0x2, R4 ;  /* 0x00000002080a7825 */ /* 0x002fe200078e0204 */
[----:B----4-:R-:W-:-:S03]  /*32090*/  PRMT R24, R26, 0x7632, R24 ;  /* 0x000076321a187816 */ /* 0x010fc60000000018 */
[----:B------:R-:W-:-:S04]  /*320a0*/  IMAD.WIDE R28, R8, 0x2, R20 ;  /* 0x00000002081c7825 */ /* 0x000fc800078e0214 */
[----:B---3--:R-:W-:-:S05]  /*320b0*/  IMAD.WIDE R22, R8, 0x2, R2 ;  /* 0x0000000208167825 */ /* 0x008fca00078e0202 */
[----:B------:R0:W-:Y:S04]  /*320c0*/  @P1 STG.E.U16 [R22.64], R26 ;  /* 0x0000001a16001986 */ /* 0x0001e8000c101506 */
[----:B0-----:R-:W3:Y:S01]  /*320d0*/  LDL.LU R26, [R1+0xc4] ;  /* 0x0000c400011a7983 */ /* 0x001ee20000300800 */
[----:B------:R-:W-:-:S03]  /*320e0*/  IMAD.WIDE R22, R0, 0x2, R2 ;  /* 0x0000000200167825 */ /* 0x000fc600078e0202 */
[----:B------:R-:W4:Y:S04]  /*320f0*/  LDL.LU R8, [R1+0xf0] ;  /* 0x0000f00001087983 */ /* 0x000f280000300800 */
[----:B------:R0:W-:Y:S04]  /*32100*/  STL.64 [R1+0x1130], R2 ;  /* 0x0011300201007387 */ /* 0x0001e80000100a00 */
[----:B0-----:R-:W2:Y:S01]  /*32110*/  LDL.LU R3, [R1+0x110] ;  /* 0x0001100001037983 */ /* 0x001ea20000300800 */
[----:B------:R-:W-:-:S03]  /*32120*/  ISETP.LT.AND P5, PT, R27, c[0x0][0x178], !P2 ;  /* 0x00005e001b007a0c */ /* 0x000fc600057a1270 */
[----:B--2---:R0:W-:Y:S04]  /*32130*/  @P4 STG.E.U16 [R10.64], R3 ;  /* 0x000000030a004986 */ /* 0x0041e8000c101506 */
[----:B0-----:R-:W2:Y:S06]  /*32140*/  LDL.LU.64 R10, [R1+0x1140] ;  /* 0x00114000010a7983 */ /* 0x001eac0000300a00 */
[----:B----4-:R0:W-:Y:S04]  /*32150*/  @P5 STG.E.U16 [R16.64], R8 ;  /* 0x0000000810005986 */ /* 0x0101e8000c101506 */
[----:B0-----:R-:W4:Y:S01]  /*32160*/  LDL.LU.64 R16, [R1+0x1138] ;  /* 0x0011380001107983 */ /* 0x001f220000300a00 */
[----:B------:R-:W-:-:S02]  /*32170*/  ISETP.LT.AND P2, PT, R19, c[0x0][0x178], !P2 ;  /* 0x00005e0013007a0c */ /* 0x000fc40005741270 */
[----:B------:R-:W-:Y:S02]  /*32180*/  ISETP.LT.AND P6, PT, R14, c[0x0][0x178], !P0 ;  /* 0x00005e000e007a0c */ /* 0x000fe400047c1270 */
[----:B------:R-:W-:Y:S02]  /*32190*/  ISETP.LT.AND P5, PT, R27, c[0x0][0x178], !P0 ;  /* 0x00005e001b007a0c */ /* 0x000fe400047a1270 */
[----:B--2---:R-:W-:Y:S02]  /*321a0*/  ISETP.LT.AND P4, PT, R11, c[0x0][0x178], !P0 ;  /* 0x00005e000b007a0c */ /* 0x004fe40004781270 */
[----:B------:R-:W-:Y:S01]  /*321b0*/  PRMT R10, R3, 0x7632, R10 ;  /* 0x00007632030a7816 */ /* 0x000fe2000000000a */
[----:B------:R-:W-:-:S04]  /*321c0*/  IMAD.WIDE R2, R0, 0x2, R4 ;  /* 0x0000000200027825 */ /* 0x000fc800078e0204 */
[----:B----4-:R-:W-:Y:S04]  /*321d0*/  @P2 STG.E.U16 [R28.64], R16 ;  /* 0x000000101c002986 */ /* 0x010fe8000c101506 */
[----:B------:R0:W-:Y:S04]  /*321e0*/  @P6 STG.E.U16 [R22.64], R24 ;  /* 0x0000001816006986 */ /* 0x0001e8000c101506 */
[----:B------:R1:W-:Y:S01]  /*321f0*/  @P4 STG.E.U16 [R2.64], R10 ;  /* 0x0000000a02004986 */ /* 0x0003e2000c101506 */
[----:B0-----:R-:W-:Y:S01]  /*32200*/  PRMT R24, R8, 0x7632, R24 ;  /* 0x0000763208187816 */ /* 0x001fe20000000018 */
[----:B------:R-:W-:-:S02]  /*32210*/  IMAD.WIDE R22, R0, 0x2, R6 ;  /* 0x0000000200167825 */ /* 0x000fc400078e0206 */
[----:B-1----:R-:W2:Y:S04]  /*32220*/  LDL.LU.64 R2, [R1+0x1130] ;  /* 0x0011300001027983 */ /* 0x002ea80000300a00 */
[----:B------:R0:W-:Y:S04]  /*32230*/  @P5 STG.E.U16 [R22.64], R24 ;  /* 0x0000001816005986 */ /* 0x0001e8000c101506 */
[----:B0-----:R-:W4:Y:S01]  /*32240*/  LDL.LU R24, [R1+0xa4] ;  /* 0x0000a40001187983 */ /* 0x001f220000300800 */
[----:B------:R-:W-:-:S04]  /*32250*/  IADD3 R12, R15, 0x28, RZ ;  /* 0x000000280f0c7810 */ /* 0x000fc80007ffe0ff */
[----:B------:R-:W-:Y:S02]  /*32260*/  ISETP.GE.AND P3, PT, R12, c[0x0][0x17c], PT ;  /* 0x00005f000c007a0c */ /* 0x000fe40003f66270 */
[----:B------:R-:W-:Y:S02]  /*32270*/  IADD3 R12, R15, 0x29, RZ ;  /* 0x000000290f0c7810 */ /* 0x000fe40007ffe0ff */
[----:B------:R-:W-:Y:S02]  /*32280*/  ISETP.LT.AND P6, PT, R19, c[0x0][0x178], !P0 ;  /* 0x00005e0013007a0c */ /* 0x000fe400047c1270 */
[----:B------:R-:W-:Y:S02]  /*32290*/  ISETP.LT.AND P0, PT, R14, c[0x0][0x178], !P3 ;  /* 0x00005e000e007a0c */ /* 0x000fe40005f01270 */
[----:B------:R-:W-:Y:S02]  /*322a0*/  ISETP.GE.AND P1, PT, R12, c[0x0][0x17c], PT ;  /* 0x00005f000c007a0c */ /* 0x000fe40003f26270 */
[----:B------:R-:W-:-:S02]  /*322b0*/  IADD3 R8, R0, c[0x0][0x198], RZ ;  /* 0x0000660000087a10 */ /* 0x000fc40007ffe0ff */
[C---:B------:R-:W-:Y:S01]  /*322c0*/  IADD3 R12, R15.reuse, 0x2a, RZ ;  /* 0x0000002a0f0c7810 */ /* 0x040fe20007ffe0ff */
[----:B------:R-:W-:Y:S01]  /*322d0*/  IMAD.WIDE R28, R0, 0x2, R20 ;  /* 0x00000002001c7825 */ /* 0x000fe200078e0214 */
[----:B------:R-:W-:Y:S02]  /*322e0*/  PRMT R16, R16, 0x7632, R16 ;  /* 0x0000763210107816 */ /* 0x000fe40000000010 */
[----:B------:R-:W-:Y:S02]  /*322f0*/  ISETP.GE.AND P2, PT, R12, c[0x0][0x17c], PT ;  /* 0x00005f000c007a0c */ /* 0x000fe40003f46270 */
[----:B------:R-:W-:Y:S01]  /*32300*/  IADD3 R12, R15, 0x2b, RZ ;  /* 0x0000002b0f0c7810 */ /* 0x000fe20007ffe0ff */
[----:B------:R3:W-:Y:S02]  /*32310*/  @P6 STG.E.U16 [R28.64], R16 ;  /* 0x000000101c006986 */ /* 0x0007e4000c101506 */
[----:B---3--:R-:W-:Y:S01]  /*32320*/  PRMT R16, R26, 0x7632, R16 ;  /* 0x000076321a107816 */ /* 0x008fe20000000010 */
[----:B--2---:R-:W-:-:S05]  /*32330*/  IMAD.WIDE R22, R8, 0x2, R2 ;  /* 0x0000000208167825 */ /* 0x004fca00078e0202 */
[----:B------:R0:W-:Y:S01]  /*32340*/  @P0 STG.E.U16 [R22.64], R26 ;  /* 0x0000001a16000986 */ /* 0x0001e2000c101506 */
[----:B------:R-:W-:-:S03]  /*32350*/  ISETP.GE.AND P0, PT, R12, c[0x0][0x17c], PT ;  /* 0x00005f000c007a0c */ /* 0x000fc60003f06270 */
[----:B----4-:R1:W-:Y:S04]  /*32360*/  STL.64 [R1+0x1128], R24 ;  /* 0x0011281801007387 */ /* 0x0103e80000100a00 */
[----:B------:R-:W-:Y:S04]  /*32370*/  STL [R1+0x1120], R11 ;  /* 0x0011200b01007387 */ /* 0x000fe80000100800 */
[----:B0-----:R-:W2:Y:S04]  /*32380*/  LDL.LU R26, [R1+0x1f4] ;  /* 0x0001f400011a7983 */ /* 0x001ea80000300800 */
[----:B------:R-:W3:Y:S01]  /*32390*/  LDL.LU R12, [R1+0xb4] ;  /* 0x0000b400010c7983 */ /* 0x000ee20000300800 */
[----:B------:R-:W-:Y:S01]  /*323a0*/  ISETP.LT.AND P4, PT, R11, c[0x0][0x178], !P3 ;  /* 0x00005e000b007a0c */ /* 0x000fe20005f81270 */
[----:B-1----:R-:W-:Y:S01]  /*323b0*/  IMAD.WIDE R24, R8, 0x2, R4 ;  /* 0x0000000208187825 */ /* 0x002fe200078e0204 */
[----:B------:R-:W-:-:S11]  /*323c0*/  ISETP.LT.AND P5, PT, R27, c[0x0][0x178], !P3 ;  /* 0x00005e001b007a0c */ /* 0x000fd60005fa1270 */
[----:B---3--:R0:W-:Y:S04]  /*323d0*/  @P4 STG.E.U16 [R24.64], R12 ;  /* 0x0000000c18004986 */ /* 0x0081e8000c101506 */
[----:B0-----:R-:W3:Y:S01]  /*323e0*/  LDL.LU.64 R24, [R1+0x1128] ;  /* 0x0011280001187983 */ /* 0x001ee20000300a00 */
[----:B------:R-:W-:Y:S01]  /*323f0*/  IMAD.WIDE R10, R8, 0x2, R6 ;  /* 0x00000002080a7825 */ /* 0x000fe200078e0206 */
[----:B------:R-:W-:Y:S02]  /*32400*/  ISETP.LT.AND P3, PT, R19, c[0x0][0x178], !P3 ;  /* 0x00005e0013007a0c */ /* 0x000fe40005f61270 */
[----:B------:R-:W-:Y:S02]  /*32410*/  ISETP.LT.AND P6, PT, R14, c[0x0][0x178], !P1 ;  /* 0x00005e000e007a0c */ /* 0x000fe40004fc1270 */
[C---:B------:R-:W-:Y:S01]  /*32420*/  IADD3 R0, R8.reuse, c[0x0][0x198], RZ ;  /* 0x0000660008007a10 */ /* 0x040fe20007ffe0ff */
[----:B---3--:R0:W-:Y:S04]  /*32430*/  @P5 STG.E.U16 [R10.64], R24 ;  /* 0x000000180a005986 */ /* 0x0081e8000c101506 */
[----:B0-----:R-:W3:Y:S04]  /*32440*/  LDL.LU R11, [R1+0x1120] ;  /* 0x00112000010b7983 */ /* 0x001ee80000300800 */
[----:B------:R-:W4:Y:S01]  /*32450*/  LDL.LU R10, [R1+0xd4] ;  /* 0x0000d400010a7983 */ /* 0x000f220000300800 */
[----:B------:R-:W-:-:S04]  /*32460*/  IMAD.WIDE R22, R8, 0x2, R20 ;  /* 0x0000000208167825 */ /* 0x000fc800078e0214 */
[----:B------:R-:W-:Y:S01]  /*32470*/  IMAD.WIDE R28, R0, 0x2, R2 ;  /* 0x00000002001c7825 */ /* 0x000fe200078e0202 */
[----:B------:R0:W-:Y:S01]  /*32480*/  @P3 STG.E.U16 [R22.64], R25 ;  /* 0x0000001916003986 */ /* 0x0001e2000c101506 */
[----:B------:R-:W-:-:S03]  /*32490*/  ISETP.LT.AND P5, PT, R27, c[0x0][0x178], !P1 ;  /* 0x00005e001b007a0c */ /* 0x000fc60004fa1270 */
[----:B------:R1:W-:Y:S01]  /*324a0*/  @P6 STG.E.U16 [R28.64], R16 ;  /* 0x000000101c006986 */ /* 0x0003e2000c101506 */
[----:B------:R-:W-:Y:S02]  /*324b0*/  ISETP.LT.AND P6, PT, R19, c[0x0][0x178], !P1 ;  /* 0x00005e0013007a0c */ /* 0x000fe40004fc1270 */
[----:B------:R-:W-:Y:S02]  /*324c0*/  PRMT R18, R12, 0x7632, R18 ;  /* 0x000076320c127816 */ /* 0x000fe40000000012 */
[----:B------:R-:W-:Y:S01]  /*324d0*/  PRMT R8, R25, 0x7632, R8 ;  /* 0x0000763219087816 */ /* 0x000fe20000000008 */
[----:B0-----:R-:W-:Y:S01]  /*324e0*/  IMAD.WIDE R22, R0, 0x2, R20 ;  /* 0x0000000200167825 */ /* 0x001fe200078e0214 */
[----:B-1----:R-:W-:-:S03]  /*324f0*/  PRMT R16, R24, 0x7632, R16 ;  /* 0x0000763218107816 */ /* 0x002fc60000000010 */
[----:B------:R-:W-:Y:S01]  /*32500*/  IMAD.WIDE R28, R0, 0x2, R4 ;  /* 0x00000002001c7825 */ /* 0x000fe200078e0204 */
[----:B------:R-:W-:-:S03]  /*32510*/  IADD3 R12, R15, 0x2c, RZ ;  /* 0x0000002c0f0c7810 */ /* 0x000fc60007ffe0ff */
[C---:B------:R-:W-:Y:S01]  /*32520*/  IMAD.WIDE R24, R0.reuse, 0x2, R6 ;  /* 0x0000000200187825 */ /* 0x040fe200078e0206 */
[----:B------:R-:W-:Y:S02]  /*32530*/  IADD3 R0, R0, c[0x0][0x198], RZ ;  /* 0x0000660000007a10 */ /* 0x000fe40007ffe0ff */
[----:B------:R-:W-:Y:S02]  /*32540*/  ISETP.GE.AND P3, PT, R12, c[0x0][0x17c], PT ;  /* 0x00005f000c007a0c */ /* 0x000fe40003f66270 */
[----:B------:R-:W-:Y:S02]  /*32550*/  IADD3 R12, R15, 0x2d, RZ ;  /* 0x0000002d0f0c7810 */ /* 0x000fe40007ffe0ff */
[----:B---3--:R-:W-:Y:S02]  /*32560*/  ISETP.LT.AND P4, PT, R11, c[0x0][0x178], !P1 ;  /* 0x00005e000b007a0c */ /* 0x008fe40004f81270 */
[----:B------:R-:W-:Y:S01]  /*32570*/  ISETP.LT.AND P1, PT, R14, c[0x0][0x178], !P2 ;  /* 0x00005e000e007a0c */ /* 0x000fe20005721270 */
[----:B----4-:R-:W-:Y:S10]  /*32580*/  STL.64 [R1+0x1118], R10 ;  /* 0x0011180a01007387 */ /* 0x010ff40000100a00 */
[----:B------:R-:W-:Y:S04]  /*32590*/  @P4 STG.E.U16 [R28.64], R18 ;  /* 0x000000121c004986 */ /* 0x000fe8000c101506 */
[----:B------:R-:W-:Y:S04]  /*325a0*/  @P5 STG.E.U16 [R24.64], R16 ;  /* 0x0000001018005986 */ /* 0x000fe8000c101506 */
[----:B------:R0:W-:Y:S02]  /*325b0*/  @P6 STG.E.U16 [R22.64], R8 ;  /* 0x0000000816006986 */ /* 0x0001e4000c101506 */
[----:B0-----:R-:W-:Y:S01]  /*325c0*/  IMAD.WIDE R22, R0, 0x2, R2 ;  /* 0x0000000200167825 */ /* 0x001fe200078e0202 */
[----:B--2---:R-:W-:-:S04]  /*325d0*/  PRMT R16, R26, 0x7632, R16 ;  /* 0x000076321a107816 */ /* 0x004fc80000000010 */
[----:B------:R0:W-:Y:S01]  /*325e0*/  @P1 STG.E.U16 [R22.64], R26 ;  /* 0x0000001a16001986 */ /* 0x0001e2000c101506 */
[----:B------:R-:W-:-:S03]  /*325f0*/  ISETP.GE.AND P1, PT, R12, c[0x0][0x17c], PT ;  /* 0x00005f000c007a0c */ /* 0x000fc60003f26270 */
[----:B0-----:R-:W2:Y:S04]  /*32600*/  LDL.LU R26, [R1+0x214] ;  /* 0x00021400011a7983 */ /* 0x001ea80000300800 */
[----:B------:R-:W3:Y:S01]  /*32610*/  LDL.LU R12, [R1+0xe4] ;  /* 0x0000e400010c7983 */ /* 0x000ee20000300800 */
[----:B------:R-:W-:Y:S01]  /*32620*/  ISETP.LT.AND P4, PT, R11, c[0x0][0x178], !P2 ;  /* 0x00005e000b007a0c */ /* 0x000fe20005781270 */
[----:B------:R-:W-:Y:S01]  /*32630*/  IMAD.WIDE R10, R0, 0x2, R4 ;  /* 0x00000002000a7825 */ /* 0x000fe200078e0204 */
[----:B------:R-:W-:Y:S02]  /*32640*/  ISETP.LT.AND P5, PT, R27, c[0x0][0x178], !P2 ;  /* 0x00005e001b007a0c */ /* 0x000fe400057a1270 */
[----:B------:R-:W-:Y:S02]  /*32650*/  ISETP.LT.AND P2, PT, R19, c[0x0][0x178], !P2 ;  /* 0x00005e0013007a0c */ /* 0x000fe40005741270 */
[----:B------:R-:W-:-:S07]  /*32660*/  ISETP.LT.AND P6, PT, R14, c[0x0][0x178], !P0 ;  /* 0x00005e000e007a0c */ /* 0x000fce00047c1270 */
[----:B---3--:R0:W-:Y:S04]  /*32670*/  @P4 STG.E.U16 [R10.64], R12 ;  /* 0x0000000c0a004986 */ /* 0x0081e8000c101506 */
[----:B0-----:R-:W3:Y:S01]  /*32680*/  LDL.LU.64 R10, [R1+0x1118] ;  /* 0x00111800010a7983 */ /* 0x001ee20000300a00 */
[C---:B------:R-:W-:Y:S01]  /*32690*/  IADD3 R8, R0.reuse, c[0x0][0x198], RZ ;  /* 0x0000660000087a10 */ /* 0x040fe20007ffe0ff */
[C---:B------:R-:W-:Y:S02]  /*326a0*/  IMAD.WIDE R22, R0.reuse, 0x2, R6 ;  /* 0x0000000200167825 */ /* 0x040fe400078e0206 */
[----:B------:R-:W2:Y:S02]  /*326b0*/  LDL.LU R18, [R1+0x204] ;  /* 0x0002040001127983 */ /* 0x000ea40000300800 */
[----:B------:R-:W-:-:S04]  /*326c0*/  IMAD.WIDE R24, R0, 0x2, R20 ;  /* 0x0000000200187825 */ /* 0x000fc800078e0214 */
[----:B------:R-:W-:Y:S01]  /*326d0*/  IMAD.WIDE R28, R8, 0x2, R2 ;  /* 0x00000002081c7825 */ /* 0x000fe200078e0202 */
[----:B---3--:R0:W-:Y:S01]  /*326e0*/  @P5 STG.E.U16 [R22.64], R10 ;  /* 0x0000000a16005986 */ /* 0x0081e2000c101506 */
[----:B------:R-:W-:Y:S02]  /*326f0*/  ISETP.LT.AND P4, PT, R11, c[0x0][0x178], !P0 ;  /* 0x00005e000b007a0c */ /* 0x000fe40004781270 */
[----:B------:R-:W-:Y:S01]  /*32700*/  ISETP.LT.AND P5, PT, R27, c[0x0][0x178], !P0 ;  /* 0x00005e001b007a0c */ /* 0x000fe200047a1270 */
[----:B------:R1:W-:Y:S04]  /*32710*/  @P2 STG.E.U16 [R24.64], R9 ;  /* 0x0000000918002986 */ /* 0x0003e8000c101506 */
[----:B------:R3:W-:Y:S01]  /*32720*/  @P6 STG.E.U16 [R28.64], R16 ;  /* 0x000000101c006986 */ /* 0x0007e2000c101506 */
[----:B------:R-:W-:-:S02]  /*32730*/  ISETP.LT.AND P6, PT, R19, c[0x0][0x178], !P0 ;  /* 0x00005e0013007a0c */ /* 0x000fc400047c1270 */
[----:B------:R-:W-:Y:S01]  /*32740*/  ISETP.LT.AND P0, PT, R14, c[0x0][0x178], !P3 ;  /* 0x00005e000e007a0c */ /* 0x000fe20005f01270 */
[----:B0-----:R-:W-:Y:S01]  /*32750*/  IMAD.WIDE R22, R8, 0x2, R20 ;  /* 0x0000000208167825 */ /* 0x001fe200078e0214 */
[----:B------:R-:W-:Y:S02]  /*32760*/  PRMT R0, R10, 0x7632, R0 ;  /* 0x000076320a007816 */ /* 0x000fe40000000000 */
[----:B------:R-:W4:Y:S01]  /*32770*/  LDL.LU R10, [R1+0x224] ;  /* 0x00022400010a7983 */ /* 0x000f220000300800 */
[----:B-1----:R-:W-:Y:S01]  /*32780*/  IMAD.WIDE R24, R8, 0x2, R6 ;  /* 0x0000000208187825 */ /* 0x002fe200078e0206 */
[----:B------:R-:W-:Y:S02]  /*32790*/  PRMT R9, R9, 0x7632, R9 ;  /* 0x0000763209097816 */ /* 0x000fe40000000009 */
[----:B---3--:R-:W-:Y:S01]  /*327a0*/  PRMT R16, R12, 0x7632, R16 ;  /* 0x000076320c107816 */ /* 0x008fe20000000010 */
[C---:B------:R-:W-:Y:S01]  /*327b0*/  IMAD.WIDE R28, R8.reuse, 0x2, R4 ;  /* 0x00000002081c7825 */ /* 0x040fe200078e0204 */
[----:B------:R-:W-:-:S02]  /*327c0*/  IADD3 R8, R8, c[0x0][0x198], RZ ;  /* 0x0000660008087a10 */ /* 0x000fc40007ffe0ff */
[C---:B------:R-:W-:Y:S02]  /*327d0*/  IADD3 R12, R15.reuse, 0x2e, RZ ;  /* 0x0000002e0f0c7810 */ /* 0x040fe40007ffe0ff */
[----:B------:R2:W-:Y:S02]  /*327e0*/  @P4 STG.E.U16 [R28.64], R16 ;  /* 0x000000101c004986 */ /* 0x0005e4000c101506 */
[----:B------:R-:W-:Y:S02]  /*327f0*/  ISETP.GE.AND P2, PT, R12, c[0x0][0x17c], PT ;  /* 0x00005f000c007a0c */ /* 0x000fe40003f46270 */
[----:B------:R-:W-:Y:S01]  /*32800*/  @P5 STG.E.U16 [R24.64], R0 ;  /* 0x0000000018005986 */ /* 0x000fe2000c101506 */
[----:B------:R-:W-:-:S03]  /*32810*/  IADD3 R12, R15, 0x2f, RZ ;  /* 0x0000002f0f0c7810 */ /* 0x000fc60007ffe0ff */
[----:B------:R0:W-:Y:S01]  /*32820*/  @P6 STG.E.U16 [R22.64], R9 ;  /* 0x0000000916006986 */ /* 0x0001e2000c101506 */
[----:B--2---:R-:W-:Y:S01]  /*32830*/  PRMT R16, R26, 0x7632, R16 ;  /* 0x000076321a107816 */ /* 0x004fe20000000010 */
[----:B0-----:R-:W-:-:S05]  /*32840*/  IMAD.WIDE R22, R8, 0x2, R2 ;  /* 0x0000000208167825 */ /* 0x001fca00078e0202 */
[----:B------:R0:W-:Y:S01]  /*32850*/  @P0 STG.E.U16 [R22.64], R26 ;  /* 0x0000001a16000986 */ /* 0x0001e2000c101506 */
[----:B------:R-:W-:-:S03]  /*32860*/  ISETP.GE.AND P0, PT, R12, c[0x0][0x17c], PT ;  /* 0x00005f000c007a0c */ /* 0x000fc60003f06270 */
[----:B0-----:R-:W2:Y:S04]  /*32870*/  LDL.LU R26, [R1+0x114] ;  /* 0x00011400011a7983 */ /* 0x001ea80000300800 */
[----:B------:R-:W3:Y:S01]  /*32880*/  LDL.LU R12, [R1+0x104] ;  /* 0x00010400010c7983 */ /* 0x000ee20000300800 */
[----:B------:R-:W-:Y:S02]  /*32890*/  ISETP.LT.AND P4, PT, R11, c[0x0][0x178], !P3 ;  /* 0x00005e000b007a0c */ /* 0x000fe40005f81270 */
[----:B------:R-:W-:Y:S02]  /*328a0*/  ISETP.LT.AND P5, PT, R27, c[0x0][0x178], !P3 ;  /* 0x00005e001b007a0c */ /* 0x000fe40005fa1270 */
[----:B------:R-:W-:Y:S02]  /*328b0*/  ISETP.LT.AND P3, PT, R19, c[0x0][0x178], !P3 ;  /* 0x00005e0013007a0c */ /* 0x000fe40005f61270 */
[----:B------:R-:W-:-:S02]  /*328c0*/  ISETP.LT.AND P6, PT, R14, c[0x0][0x178], !P1 ;  /* 0x00005e000e007a0c */ /* 0x000fc40004fc1270 */
[C---:B------:R-:W-:Y:S01]  /*328d0*/  IADD3 R0, R8.reuse, c[0x0][0x198], RZ ;  /* 0x0000660008007a10 */ /* 0x040fe20007ffe0ff */
[----:B------:R-:W-:-:S04]  /*328e0*/  IMAD.WIDE R24, R8, 0x2, R4 ;  /* 0x0000000208187825 */ /* 0x000fc800078e0204 */
[C---:B------:R-:W-:Y:S01]  /*328f0*/  IMAD.WIDE R22, R8.reuse, 0x2, R6 ;  /* 0x0000000208167825 */ /* 0x040fe200078e0206 */
[----:B------:R0:W-:Y:S03]  /*32900*/  @P4 STG.E.U16 [R24.64], R18 ;  /* 0x0000001218004986 */ /* 0x0001e6000c101506 */
[----:B------:R-:W-:Y:S01]  /*32910*/  IMAD.WIDE R8, R8, 0x2, R20 ;  /* 0x0000000208087825 */ /* 0x000fe200078e0214 */
[----:B------:R-:W-:-:S03]  /*32920*/  ISETP.LT.AND P4, PT, R11, c[0x0][0x178], !P1 ;  /* 0x00005e000b007a0c */ /* 0x000fc60004f81270 */
[----:B------:R-:W-:-:S04]  /*32930*/  IMAD.WIDE R28, R0, 0x2, R2 ;  /* 0x00000002001c7825 */ /* 0x000fc800078e0202 */
[----:B0-----:R-:W-:Y:S01]  /*32940*/  IMAD.WIDE R24, R0, 0x2, R20 ;  /* 0x0000000200187825 */ /* 0x001fe200078e0214 */
[----:B---3--:R0:W-:Y:S01]  /*32950*/  @P5 STG.E.U16 [R22.64], R12 ;  /* 0x0000000c16005986 */ /* 0x0081e2000c101506 */
[----:B------:R-:W-:-:S03]  /*32960*/  ISETP.LT.AND P5, PT, R27, c[0x0][0x178], !P1 ;  /* 0x00005e001b007a0c */ /* 0x000fc60004fa1270 */
[----:B------:R1:W-:Y:S04]  /*32970*/  @P3 STG.E.U16 [R8.64], R13 ;  /* 0x0000000d08003986 */ /* 0x0003e8000c101506 */
[----:B------:R3:W-:Y:S01]  /*32980*/  @P6 STG.E.U16 [R28.64], R16 ;  /* 0x000000101c006986 */ /* 0x0007e2000c101506 */
[----:B------:R-:W-:Y:S02]  /*32990*/  ISETP.LT.AND P6, PT, R19, c[0x0][0x178], !P1 ;  /* 0x00005e0013007a0c */ /* 0x000fe40004fc1270 */
[----:B------:R-:W-:Y:S01]  /*329a0*/  ISETP.LT.AND P1, PT, R14, c[0x0][0x178], !P2 ;  /* 0x00005e000e007a0c */ /* 0x000fe20005721270 */
[----:B0-----:R-:W-:Y:S01]  /*329b0*/  IMAD.WIDE R22, R0, 0x2, R6 ;  /* 0x0000000200167825 */ /* 0x001fe200078e0206 */
[----:B-1----:R-:W-:Y:S02]  /*329c0*/  PRMT R9, R12, 0x7632, R9 ;  /* 0x000076320c097816 */ /* 0x002fe40000000009 */
[----:B------:R-:W-:-:S02]  /*329d0*/  PRMT R8, R18, 0x7632, R8 ;  /* 0x0000763212087816 */ /* 0x000fc40000000008 */
[----:B---3--:R-:W-:Y:S01]  /*329e0*/  PRMT R16, R13, 0x7632, R16 ;  /* 0x000076320d107816 */ /* 0x008fe20000000010 */
[C---:B------:R-:W-:Y:S01]  /*329f0*/  IMAD.WIDE R12, R0.reuse, 0x2, R4 ;  /* 0x00000002000c7825 */ /* 0x040fe200078e0204 */
[----:B------:R-:W-:Y:S01]  /*32a00*/  IADD3 R0, R0, c[0x0][0x198], RZ ;  /* 0x0000660000007a10 */ /* 0x000fe20007ffe0ff */
[----:B------:R-:W3:Y:S04]  /*32a10*/  LDL.LU R18, [R1+0x1114] ;  /* 0x0011140001127983 */ /* 0x000ee80000300800 */
[----:B------:R-:W-:Y:S04]  /*32a20*/  @P4 STG.E.U16 [R12.64], R8 ;  /* 0x000000080c004986 */ /* 0x000fe8000c101506 */
[----:B------:R0:W-:Y:S04]  /*32a30*/  @P5 STG.E.U16 [R22.64], R9 ;  /* 0x0000000916005986 */ /* 0x0001e8000c101506 */
[----:B------:R1:W-:Y:S01]  /*32a40*/  @P6 STG.E.U16 [R24.64], R16 ;  /* 0x0000001018006986 */ /* 0x0003e2000c101506 */
[----:B------:R-:W-:-:S03]  /*32a50*/  ISETP.LT.AND P6, PT, R14, c[0x0][0x178], !P0 ;  /* 0x00005e000e007a0c */ /* 0x000fc600047c1270 */
[----:B------:R-:W3:Y:S01]  /*32a60*/  LDL.LU R14, [R1+0xc8] ;  /* 0x0000c800010e7983 */ /* 0x000ee20000300800 */
[----:B0-----:R-:W-:Y:S01]  /*32a70*/  IMAD.WIDE R8, R0, 0x2, R2 ;  /* 0x0000000200087825 */ /* 0x001fe200078e0202 */
[----:B-1----:R-:W-:-:S04]  /*32a80*/  IADD3 R16, R15, 0x31, RZ ;  /* 0x000000310f107810 */ /* 0x002fc80007ffe0ff */
[----:B----4-:R0:W-:Y:S01]  /*32a90*/  @P1 STG.E.U16 [R8.64], R10 ;  /* 0x0000000a08001986 */ /* 0x0101e2000c101506 */
[----:B------:R-:W-:Y:S02]  /*32aa0*/  ISETP.GE.AND P1, PT, R16, c[0x0][0x17c], PT ;  /* 0x00005f0010007a0c */ /* 0x000fe40003f26270 */
[----:B0-----:R-:W-:Y:S02]  /*32ab0*/  PRMT R8, R10, 0x7632, R8 ;  /* 0x000076320a087816 */ /* 0x001fe40000000008 */
[----:B------:R-:W4:Y:S04]  /*32ac0*/  LDL.LU R10, [R1+0xb8] ;  /* 0x0000b800010a7983 */ /* 0x000f280000300800 */
[----:B------:R-:W3:Y:S01]  /*32ad0*/  LDL.LU R16, [R1+0xf4] ;  /* 0x0000f40001107983 */ /* 0x000ee20000300800 */
[----:B------:R-:W-:-:S02]  /*32ae0*/  ISETP.LT.AND P4, PT, R11, c[0x0][0x178], !P2 ;  /* 0x00005e000b007a0c */ /* 0x000fc40005781270 */
[----:B------:R-:W-:Y:S02]  /*32af0*/  ISETP.LT.AND P5, PT, R27, c[0x0][0x178], !P2 ;  /* 0x00005e001b007a0c */ /* 0x000fe400057a1270 */
[----:B------:R-:W-:Y:S02]  /*32b00*/  ISETP.LT.AND P2, PT, R19, c[0x0][0x178], !P2 ;  /* 0x00005e0013007a0c */ /* 0x000fe40005741270 */
[----:B------:R-:W-:Y:S02]  /*32b10*/  IADD3 R28, R15, 0x30, RZ ;  /* 0x000000300f1c7810 */ /* 0x000fe40007ffe0ff */
[C---:B------:R-:W-:Y:S01]  /*32b20*/  IADD3 R9, R0.reuse, c[0x0][0x198], RZ ;  /* 0x0000660000097a10 */ /* 0x040fe20007ffe0ff */
[----:B------:R-:W-:Y:S01]  /*32b30*/  IMAD.WIDE R22, R0, 0x2, R4 ;  /* 0x0000000200167825 */ /* 0x000fe200078e0204 */
[----:B------:R-:W-:-:S03]  /*32b40*/  ISETP.GE.AND P3, PT, R28, c[0x0][0x17c], PT ;  /* 0x00005f001c007a0c */ /* 0x000fc60003f66270 */
[C---:B------:R-:W-:Y:S01]  /*32b50*/  IMAD.WIDE R12, R0.reuse, 0x2, R6 ;  /* 0x00000002000c7825 */ /* 0x040fe200078e0206 */
[----:B--2---:R-:W-:Y:S03]  /*32b60*/  @P4 STG.E.U16 [R22.64], R26 ;  /* 0x0000001a16004986 */ /* 0x004fe6000c101506 */
[----:B------:R-:W-:-:S04]  /*32b70*/  IMAD.WIDE R24, R0, 0x2, R20 ;  /* 0x0000000200187825 */ /* 0x000fc800078e0214 */
[----:B------:R-:W-:Y:S01]  /*32b80*/  IMAD.WIDE R28, R9, 0x2, R2 ;  /* 0x00000002091c7825 */ /* 0x000fe200078e0202 */
[----:B---3--:R-:W-:Y:S04]  /*32b90*/  @P5 STG.E.U16 [R12.64], R16 ;  /* 0x000000100c005986 */ /* 0x008fe8000c101506 */
[----:B------:R-:W-:Y:S04]  /*32ba0*/  @P2 STG.E.U16 [R24.64], R17 ;  /* 0x0000001118002986 */ /* 0x000fe8000c101506 */
[----:B------:R0:W-:Y:S04]  /*32bb0*/  @P6 STG.E.U16 [R28.64], R8 ;  /* 0x000000081c006986 */ /* 0x0001e8000c101506 */
[----:B0-----:R-:W2:Y:S01]  /*32bc0*/  LDL.LU R29, [R1+0x7d4] ;  /* 0x0007d400011d7983 */ /* 0x001ea20000300800 */
[----:B------:R-:W-:-:S02]  /*32bd0*/  ISETP.LT.AND P4, PT, R11, c[0x0][0x178], !P0 ;  /* 0x00005e000b007a0c */ /* 0x000fc40004781270 */
[----:B------:R-:W-:Y:S02]  /*32be0*/  ISETP.LT.AND P5, PT, R27, c[0x0][0x178], !P0 ;  /* 0x00005e001b007a0c */ /* 0x000fe400047a1270 */
[----:B------:R-:W-:Y:S01]  /*32bf0*/  ISETP.LT.AND P6, PT, R19, c[0x0][0x178], !P0 ;  /* 0x00005e0013007a0c */ /* 0x000fe200047c1270 */
[----:B------:R-:W-:Y:S01]  /*32c00*/  IMAD.WIDE R12, R9, 0x2, R4 ;  /* 0x00000002090c7825 */ /* 0x000fe200078e0204 */
[----:B------:R-:W-:Y:S02]  /*32c10*/  PRMT R8, R16, 0x7632, R8 ;  /* 0x0000763210087816 */ /* 0x000fe40000000008 */
[----:B------:R-:W-:Y:S01]  /*32c20*/  PRMT R24, R17, 0x7632, R24 ;  /* 0x0000763211187816 */ /* 0x000fe20000000018 */
[----:B------:R-:W-:Y:S01]  /*32c30*/  IMAD.WIDE R16, R9, 0x2, R6 ;  /* 0x0000000209107825 */ /* 0x000fe200078e0206 */
[----:B------:R-:W-:-:S03]  /*32c40*/  PRMT R0, R26, 0x7632, R0 ;  /* 0x000076321a007816 */ /* 0x000fc60000000000 */
[C---:B------:R-:W-:Y:S01]  /*32c50*/  IMAD.WIDE R22, R9.reuse, 0x2, R20 ;  /* 0x0000000209167825 */ /* 0x040fe200078e0214 */
[----:B------:R-:W-:Y:S02]  /*32c60*/  IADD3 R9, R9, c[0x0][0x198], RZ ;  /* 0x0000660009097a10 */ /* 0x000fe40007ffe0ff */
[----:B------:R-:W-:Y:S01]  /*32c70*/  IADD3 R25, R15, 0x32, RZ ;  /* 0x000000320f197810 */ /* 0x000fe20007ffe0ff */
[----:B------:R0:W-:Y:S03]  /*32c80*/  @P4 STG.E.U16 [R12.64], R0 ;  /* 0x000000000c004986 */ /* 0x0001e6000c101506 */
[----:B------:R-:W-:Y:S01]  /*32c90*/  ISETP.GE.AND P0, PT, R25, c[0x0][0x17c], PT ;  /* 0x00005f0019007a0c */ /* 0x000fe20003f06270 */
[----:B------:R-:W3:Y:S01]  /*32ca0*/  LDL.LU R26, [R1+0x1110] ;  /* 0x00111000011a7983 */ /* 0x000ee20000300800 */
[----:B------:R-:W-:-:S03]  /*32cb0*/  IADD3 R25, R15, 0x33, RZ ;  /* 0x000000330f197810 */ /* 0x000fc60007ffe0ff */
[----:B------:R-:W-:Y:S01]  /*32cc0*/  @P5 STG.E.U16 [R16.64], R8 ;  /* 0x0000000810005986 */ /* 0x000fe2000c101506 */
[----:B0-----:R-:W-:-:S03]  /*32cd0*/  IMAD.WIDE R12, R9, 0x2, R2 ;  /* 0x00000002090c7825 */ /* 0x001fc600078e0202 */
[----:B------:R-:W-:Y:S01]  /*32ce0*/  @P6 STG.E.U16 [R22.64], R24 ;  /* 0x0000001816006986 */ /* 0x000fe2000c101506 */
[----:B------:R-:W-:-:S03]  /*32cf0*/  PRMT R0, R14, 0x7632, R0 ;  /* 0x000076320e007816 */ /* 0x000fc60000000000 */
[----:B------:R-:W3:Y:S01]  /*32d00*/  LDL.LU R28, [R1+0x1f8] ;  /* 0x0001f800011c7983 */ /* 0x000ee20000300800 */
[----:B--2---:R-:W-:-:S13]  /*32d10*/  ISETP.LT.AND P2, PT, R29, c[0x0][0x178], !P3 ;  /* 0x00005e001d007a0c */ /* 0x004fda0005f41270 */
[----:B------:R0:W-:Y:S01]  /*32d20*/  @P2 STG.E.U16 [R12.64], R14 ;  /* 0x0000000e0c002986 */ /* 0x0001e2000c101506 */
[----:B------:R-:W-:-:S03]  /*32d30*/  ISETP.GE.AND P2, PT, R25, c[0x0][0x17c], PT ;  /* 0x00005f0019007a0c */ /* 0x000fc60003f46270 */
[----:B0-----:R-:W2:Y:S04]  /*32d40*/  LDL.LU R14, [R1+0xe8] ;  /* 0x0000e800010e7983 */ /* 0x001ea80000300800 */
        /* <DEDUP_REMOVED lines=8> */
[----:B----4-:R0:W-:Y:S02]  /*32dd0*/  @P4 STG.E.U16 [R16.64], R10 ;  /* 0x0000000a10004986 */ /* 0x0101e4000c101506 */
[----:B------:R-:W-:Y:S01]  /*32de0*/  IMAD.WIDE R8, R9, 0x2, R20 ;  /* 0x0000000209087825 */ /* 0x000fe200078e0214 */
[----:B------:R-:W-:-:S03]  /*32df0*/  ISETP.LT.AND P4, PT, R11, c[0x0][0x178], !P1 ;  /* 0x00005e000b007a0c */ /* 0x000fc60004f81270 */
[----:B------:R-:W-:-:S04]  /*32e00*/  IMAD.WIDE R22, R24, 0x2, R2 ;  /* 0x0000000218167825 */ /* 0x000fc800078e0202 */
[----:B0-----:R-:W-:Y:S01]  /*32e10*/  IMAD.WIDE R16, R24, 0x2, R20 ;  /* 0x0000000218107825 */ /* 0x001fe200078e0214 */
[----:B--2---:R0:W-:Y:S01]  /*32e20*/  @P5 STG.E.U16 [R12.64], R25 ;  /* 0x000000190c005986 */ /* 0x0041e2000c101506 */
[----:B------:R-:W-:-:S03]  /*32e30*/  ISETP.LT.AND P5, PT, R27, c[0x0][0x178], !P1 ;  /* 0x00005e001b007a0c */ /* 0x000fc60004fa1270 */
[----:B---3--:R1:W-:Y:S04]  /*32e40*/  @P3 STG.E.U16 [R8.64], R26 ;  /* 0x0000001a08003986 */ /* 0x0083e8000c101506 */
[----:B------:R2:W-:Y:S01]  /*32e50*/  @P6 STG.E.U16 [R22.64], R0 ;  /* 0x0000000016006986 */ /* 0x0005e2000c101506 */
[----:B------:R-:W-:Y:S02]  /*32e60*/  ISETP.LT.AND P6, PT, R19, c[0x0][0x178], !P1 ;  /* 0x00005e0013007a0c */ /* 0x000fe40004fc1270 */
[----:B------:R-:W-:Y:S01]  /*32e70*/  ISETP.LT.AND P1, PT, R29, c[0x0][0x178], !P0 ;  /* 0x00005e001d007a0c */ /* 0x000fe20004721270 */
[----:B0-----:R-:W-:-:S04]  /*32e80*/  IMAD.WIDE R12, R24, 0x2, R6 ;  /* 0x00000002180c7825 */ /* 0x001fc800078e0206 */
[C---:B-1----:R-:W-:Y:S01]  /*32e90*/  IMAD.WIDE R8, R24.reuse, 0x2, R4 ;  /* 0x0000000218087825 */ /* 0x042fe200078e0204 */
[----:B------:R-:W-:Y:S02]  /*32ea0*/  IADD3 R24, R24, c[0x0][0x198], RZ ;  /* 0x0000660018187a10 */ /* 0x000fe40007ffe0ff */
[----:B--2---:R-:W-:Y:S02]  /*32eb0*/  PRMT R0, R10, 0x7632, R0 ;  /* 0x000076320a007816 */ /* 0x004fe40000000000 */
[----:B------:R-:W-:Y:S01]  /*32ec0*/  IADD3 R23, R15, 0x34, RZ ;  /* 0x000000340f177810 */ /* 0x000fe20007ffe0ff */
[----:B------:R-:W2:Y:S01]  /*32ed0*/  LDL.LU R10, [R1+0x110c] ;  /* 0x00110c00010a7983 */ /* 0x000ea20000300800 */
[----:B------:R-:W-:Y:S02]  /*32ee0*/  PRMT R22, R25, 0x7632, R22 ;  /* 0x0000763219167816 */ /* 0x000fe40000000016 */
[----:B------:R-:W-:Y:S01]  /*32ef0*/  PRMT R26, R26, 0x7632, R26 ;  /* 0x000076321a1a7816 */ /* 0x000fe2000000001a */
[----:B------:R0:W-:Y:S01]  /*32f00*/  @P4 STG.E.U16 [R8.64], R0 ;  /* 0x0000000008004986 */ /* 0x0001e2000c101506 */
[----:B------:R-:W-:-:S02]  /*32f10*/  ISETP.GE.AND P3, PT, R23, c[0x0][0x17c], PT ;  /* 0x00005f0017007a0c */ /* 0x000fc40003f66270 */
[----:B------:R-:W-:Y:S01]  /*32f20*/  IADD3 R23, R15, 0x35, RZ ;  /* 0x000000350f177810 */ /* 0x000fe20007ffe0ff */
[----:B------:R1:W-:Y:S04]  /*32f30*/  @P5 STG.E.U16 [R12.64], R22 ;  /* 0x000000160c005986 */ /* 0x0003e8000c101506 */
[----:B------:R3:W-:Y:S01]  /*32f40*/  @P6 STG.E.U16 [R16.64], R26 ;  /* 0x0000001a10006986 */ /* 0x0007e2000c101506 */
[----:B0-----:R-:W-:Y:S01]  /*32f50*/  IMAD.WIDE R8, R24, 0x2, R2 ;  /* 0x0000000218087825 */ /* 0x001fe200078e0202 */
[----:B-1----:R-:W-:-:S04]  /*32f60*/  PRMT R22, R28, 0x7632, R22 ;  /* 0x000076321c167816 */ /* 0x002fc80000000016 */
[----:B------:R0:W-:Y:S01]  /*32f70*/  @P1 STG.E.U16 [R8.64], R28 ;  /* 0x0000001c08001986 */ /* 0x0001e2000c101506 */
[----:B------:R-:W-:-:S03]  /*32f80*/  ISETP.GE.AND P1, PT, R23, c[0x0][0x17c], PT ;  /* 0x00005f0017007a0c */ /* 0x000fc60003f26270 */
[----:B---3--:R-:W3:Y:S04]  /*32f90*/  LDL.LU R26, [R1+0x218] ;  /* 0x00021800011a7983 */ /* 0x008ee80000300800 */
[----:B0-----:R-:W4:Y:S04]  /*32fa0*/  LDL.LU R28, [R1+0x208] ;  /* 0x00020800011c7983 */ /* 0x001f280000300800 */
[----:B------:R-:W2:Y:S01]  /*32fb0*/  LDL.LU R23, [R1+0xd8] ;  /* 0x0000d80001177983 */ /* 0x000ea20000300800 */
[----:B------:R-:W-:Y:S02]  /*32fc0*/  ISETP.LT.AND P4, PT, R11, c[0x0][0x178], !P0 ;  /* 0x00005e000b007a0c */ /* 0x000fe40004781270 */
[----:B------:R-:W-:-:S02]  /*32fd0*/  ISETP.LT.AND P5, PT, R27, c[0x0][0x178], !P0 ;  /* 0x00005e001b007a0c */ /* 0x000fc400047a1270 */
[----:B------:R-:W-:Y:S01]  /*32fe0*/  ISETP.LT.AND P0, PT, R19, c[0x0][0x178], !P0 ;  /* 0x00005e0013007a0c */ /* 0x000fe20004701270 */
[C---:B------:R-:W-:Y:S01]  /*32ff0*/  IMAD.WIDE R12, R24.reuse, 0x2, R4 ;  /* 0x00000002180c7825 */ /* 0x040fe200078e0204 */
[C---:B------:R-:W-:Y:S02]  /*33000*/  IADD3 R0, R24.reuse, c[0x0][0x198], RZ ;  /* 0x0000660018007a10 */ /* 0x040fe40007ffe0ff */
[----:B------:R-:W-:Y:S01]  /*33010*/  ISETP.LT.AND P6, PT, R29, c[0x0][0x178], !P2 ;  /* 0x00005e001d007a0c */ /* 0x000fe200057c1270 */
[----:B------:R-:W-:-:S04]  /*33020*/  IMAD.WIDE R8, R24, 0x2, R6 ;  /* 0x0000000218087825 */ /* 0x000fc800078e0206 */
[----:B------:R-:W-:Y:S01]  /*33030*/  IMAD.WIDE R24, R24, 0x2, R20 ;  /* 0x0000000218187825 */ /* 0x000fe200078e0214 */
[----:B------:R-:W-:Y:S03]  /*33040*/  @P4 STG.E.U16 [R12.64], R14 ;  /* 0x0000000e0c004986 */ /* 0x000fe6000c101506 */
[----:B------:R-:W-:Y:S01]  /*33050*/  IMAD.WIDE R16, R0, 0x2, R2 ;  /* 0x0000000200107825 */ /* 0x000fe200078e0202 */
[----:B------:R-:W-:Y:S01]  /*33060*/  ISETP.LT.AND P4, PT, R27, c[0x0][0x178], !P2 ;  /* 0x00005e001b007a0c */ /* 0x000fe20005781270 */
[----:B--2---:R-:W-:Y:S04]  /*33070*/  @P5 STG.E.U16 [R8.64], R23 ;  /* 0x0000001708005986 */ /* 0x004fe8000c101506 */
[----:B------:R0:W-:Y:S01]  /*33080*/  @P0 STG.E.U16 [R24.64], R10 ;  /* 0x0000000a18000986 */ /* 0x0001e2000c101506 */
[----:B------:R-:W-:-:S03]  /*33090*/  ISETP.LT.AND P0, PT, R11, c[0x0][0x178], !P2 ;  /* 0x00005e000b007a0c */ /* 0x000fc60005701270 */
[----:B------:R1:W-:Y:S01]  /*330a0*/  @P6 STG.E.U16 [R16.64], R22 ;  /* 0x0000001610006986 */ /* 0x0003e2000c101506 */
[----:B0-----:R-:W-:-:S03]  /*330b0*/  PRMT R25, R14, 0x7632, R25 ;  /* 0x000076320e197816 */ /* 0x001fc60000000019 */
[----:B------:R-:W2:Y:S01]  /*330c0*/  LDL.LU R14, [R1+0x1108] ;  /* 0x00110800010e7983 */ /* 0x000ea20000300800 */
[----:B-1----:R-:W-:-:S03]  /*330d0*/  IMAD.WIDE R16, R0, 0x2, R4 ;  /* 0x0000000200107825 */ /* 0x002fc600078e0204 */
[----:B------:R-:W2:Y:S04]  /*330e0*/  LDL.LU R27, [R1+0x108] ;  /* 0x00010800011b7983 */ /* 0x000ea80000300800 */
[----:B------:R0:W-:Y:S04]  /*330f0*/  @P0 STG.E.U16 [R16.64], R25 ;  /* 0x0000001910000986 */ /* 0x0001e8000c101506 */
[----:B0-----:R-:W2:Y:S01]  /*33100*/  LDL.LU R25, [R1+0x10c4] ;  /* 0x0010c40001197983 */ /* 0x001ea20000300800 */
[----:B------:R-:W-:Y:S02]  /*33110*/  ISETP.LT.AND P2, PT, R19, c[0x0][0x178], !P2 ;  /* 0x00005e0013007a0c */ /* 0x000fe40005741270 */
[----:B------:R-:W-:-:S02]  /*33120*/  ISETP.LT.AND P6, PT, R29, c[0x0][0x178], !P3 ;  /* 0x00005e001d007a0c */ /* 0x000fc40005fc1270 */
[----:B------:R-:W-:Y:S01]  /*33130*/  ISETP.LT.AND P5, PT, R11, c[0x0][0x178], !P3 ;  /* 0x00005e000b007a0c */ /* 0x000fe20005fa1270 */
[C---:B------:R-:W-:Y:S01]  /*33140*/  IMAD.WIDE R12, R0.reuse, 0x2, R6 ;  /* 0x00000002000c7825 */ /* 0x040fe200078e0206 */
[----:B------:R-:W-:Y:S02]  /*33150*/  PRMT R9, R23, 0x7632, R9 ;  /* 0x0000763217097816 */ /* 0x000fe40000000009 */
[C---:B------:R-:W-:Y:S01]  /*33160*/  IADD3 R8, R0.reuse, c[0x0][0x198], RZ ;  /* 0x0000660000087a10 */ /* 0x040fe20007ffe0ff */
[----:B------:R-:W-:Y:S01]  /*33170*/  IMAD.WIDE R22, R0, 0x2, R20 ;  /* 0x0000000200167825 */ /* 0x000fe200078e0214 */
[----:B------:R-:W-:Y:S01]  /*33180*/  PRMT R10, R10, 0x7632, R10 ;  /* 0x000076320a0a7816 */ /* 0x000fe2000000000a */
[----:B------:R0:W-:Y:S02]  /*33190*/  @P4 STG.E.U16 [R12.64], R9 ;  /* 0x000000090c004986 */ /* 0x0001e4000c101506 */
[C---:B------:R-:W-:Y:S01]  /*331a0*/  IMAD.WIDE R16, R8.reuse, 0x2, R2 ;  /* 0x0000000208107825 */ /* 0x040fe200078e0202 */
[----:B------:R-:W-:Y:S01]  /*331b0*/  IADD3 R0, R15, 0x37, RZ ;  /* 0x000000370f007810 */ /* 0x000fe20007ffe0ff */
[----:B------:R1:W-:Y:S04]  /*331c0*/  @P2 STG.E.U16 [R22.64], R10 ;  /* 0x0000000a16002986 */ /* 0x0003e8000c101506 */
[----:B---3--:R3:W-:Y:S01]  /*331d0*/  @P6 STG.E.U16 [R16.64], R26 ;  /* 0x0000001a10006986 */ /* 0x0087e2000c101506 */
[----:B0-----:R-:W-:Y:S01]  /*331e0*/  IMAD.WIDE R12, R8, 0x2, R4 ;  /* 0x00000002080c7825 */ /* 0x001fe200078e0204 */
[----:B------:R-:W-:-:S02]  /*331f0*/  ISETP.LT.AND P6, PT, R29, c[0x0][0x178], !P1 ;  /* 0x00005e001d007a0c */ /* 0x000fc40004fc1270 */
[----:B------:R-:W-:Y:S02]  /*33200*/  ISETP.GE.AND P2, PT, R0, c[0x0][0x17c], PT ;  /* 0x00005f0000007a0c */ /* 0x000fe40003f46270 */
[----:B----4-:R0:W-:Y:S01]  /*33210*/  @P5 STG.E.U16 [R12.64], R28 ;  /* 0x0000001c0c005986 */ /* 0x0101e2000c101506 */
[----:B------:R-:W-:Y:S02]  /*33220*/  ISETP.LT.AND P5, PT, R11, c[0x0][0x178], !P1 ;  /* 0x00005e000b007a0c */ /* 0x000fe40004fa1270 */
[----:B------:R-:W-:Y:S01]  /*33230*/  IADD3 R0, R8, c[0x0][0x198], RZ ;  /* 0x0000660008007a10 */ /* 0x000fe20007ffe0ff */
[----:B------:R-:W4:Y:S01]  /*33240*/  LDL.LU R11, [R1+0x1104] ;  /* 0x00110400010b7983 */ /* 0x000f220000300800 */
[----:B------:R-:W-:Y:S02]  /*33250*/  IADD3 R24, R15, 0x36, RZ ;  /* 0x000000360f187810 */ /* 0x000fe40007ffe0ff */
[----:B-1----:R-:W-:Y:S01]  /*33260*/  PRMT R10, R26, 0x7632, R10 ;  /* 0x000076321a0a7816 */ /* 0x002fe2000000000a */
[----:B---3--:R-:W-:Y:S01]  /*33270*/  IMAD.WIDE R16, R0, 0x2, R2 ;  /* 0x0000000200107825 */ /* 0x008fe200078e0202 */
[----:B------:R-:W-:Y:S01]  /*33280*/  ISETP.GE.AND P0, PT, R24, c[0x0][0x17c], PT ;  /* 0x00005f0018007a0c */ /* 0x000fe20003f06270 */
[----:B------:R-:W3:Y:S02]  /*33290*/  LDL.LU R26, [R1+0x118] ;  /* 0x00011800011a7983 */ /* 0x000ee40000300800 */
[----:B0-----:R-:W-:Y:S01]  /*332a0*/  IMAD.WIDE R12, R8, 0x2, R6 ;  /* 0x00000002080c7825 */ /* 0x001fe200078e0206 */
[----:B------:R-:W-:-:S02]  /*332b0*/  PRMT R24, R28, 0x7632, R24 ;  /* 0x000076321c187816 */ /* 0x000fc40000000018 */
[----:B------:R-:W3:Y:S01]  /*332c0*/  LDL.LU R28, [R1+0xf8] ;  /* 0x0000f800011c7983 */ /* 0x000ee20000300800 */
[----:B------:R-:W-:-:S04]  /*332d0*/  IMAD.WIDE R8, R8, 0x2, R20 ;  /* 0x0000000208087825 */ /* 0x000fc800078e0214 */
[----:B------:R-:W-:Y:S01]  /*332e0*/  IMAD.WIDE R22, R0, 0x2, R4 ;  /* 0x0000000200167825 */ /* 0x000fe200078e0204 */
[----:B--2---:R-:W-:Y:S02]  /*332f0*/  ISETP.LT.AND P4, PT, R25, c[0x0][0x178], !P3 ;  /* 0x00005e0019007a0c */ /* 0x004fe40005f81270 */
[----:B------:R-:W-:-:S11]  /*33300*/  ISETP.LT.AND P3, PT, R19, c[0x0][0x178], !P3 ;  /* 0x00005e0013007a0c */ /* 0x000fd60005f61270 */
[----:B------:R-:W-:Y:S04]  /*33310*/  @P4 STG.E.U16 [R12.64], R27 ;  /* 0x0000001b0c004986 */ /* 0x000fe8000c101506 */
[----:B------:R-:W-:Y:S04]  /*33320*/  @P3 STG.E.U16 [R8.64], R14 ;  /* 0x0000000e08003986 */ /* 0x000fe8000c101506 */
[----:B------:R-:W-:Y:S04]  /*33330*/  @P6 STG.E.U16 [R16.64], R10 ;  /* 0x0000000a10006986 */ /* 0x000fe8000c101506 */
[----:B------:R0:W-:Y:S04]  /*33340*/  @P5 STG.E.U16 [R22.64], R24 ;  /* 0x0000001816005986 */ /* 0x0001e8000c101506 */
[----:B0-----:R-:W2:Y:S04]  /*33350*/  LDL.LU R23, [R1+0x228] ;  /* 0x0002280001177983 */ /* 0x001ea80000300800 */
[----:B------:R-:W2:Y:S01]  /*33360*/  LDL.LU R24, [R1+0x1058] ;  /* 0x0010580001187983 */ /* 0x000ea20000300800 */
[----:B------:R-:W-:-:S02]  /*33370*/  ISETP.LT.AND P3, PT, R25, c[0x0][0x178], !P1 ;  /* 0x00005e0019007a0c */ /* 0x000fc40004f61270 */
[----:B------:R-:W-:Y:S02]  /*33380*/  ISETP.LT.AND P1, PT, R19, c[0x0][0x178], !P1 ;  /* 0x00005e0013007a0c */ /* 0x000fe40004f21270 */
[----:B------:R-:W-:Y:S01]  /*33390*/  ISETP.LT.AND P6, PT, R29, c[0x0][0x178], !P0 ;  /* 0x00005e001d007a0c */ /* 0x000fe200047c1270 */
[----:B------:R-:W-:Y:S01]  /*333a0*/  IMAD.WIDE R8, R0, 0x2, R6 ;  /* 0x0000000200087825 */ /* 0x000fe200078e0206 */
[----:B------:R-:W-:Y:S02]  /*333b0*/  PRMT R16, R27, 0x7632, R16 ;  /* 0x000076321b107816 */ /* 0x000fe40000000010 */
[----:B------:R-:W-:Y:S01]  /*333c0*/  PRMT R14, R14, 0x7632, R14 ;  /* 0x000076320e0e7816 */ /* 0x000fe2000000000e */
[C---:B------:R-:W-:Y:S01]  /*333d0*/  IMAD.WIDE R12, R0.reuse, 0x2, R20 ;  /* 0x00000002000c7825 */ /* 0x040fe200078e0214 */
[----:B------:R-:W-:Y:S01]  /*333e0*/  ISETP.LT.AND P4, PT, R25, c[0x0][0x178], !P0 ;  /* 0x00005e0019007a0c */ /* 0x000fe20004781270 */
[----:B------:R-:W4:Y:S01]  /*333f0*/  LDL.LU R27, [R1+0x1100] ;  /* 0x00110000011b7983 */ /* 0x000f220000300800 */
[----:B------:R-:W-:-:S02]  /*33400*/  IADD3 R10, R0, c[0x0][0x198], RZ ;  /* 0x00006600000a7a10 */ /* 0x000fc40007ffe0ff */
[----:B------:R-:W-:Y:S01]  /*33410*/  IADD3 R17, R15, 0x38, RZ ;  /* 0x000000380f117810 */ /* 0x000fe20007ffe0ff */
[----:B------:R0:W-:Y:S04]  /*33420*/  @P3 STG.E.U16 [R8.64], R16 ;  /* 0x0000001008003986 */ /* 0x0001e8000c101506 */
[----:B------:R1:W-:Y:S01]  /*33430*/  @P1 STG.E.U16 [R12.64], R14 ;  /* 0x0000000e0c001986 */ /* 0x0003e2000c101506 */
[----:B------:R-:W-:Y:S01]  /*33440*/  ISETP.GE.AND P3, PT, R17, c[0x0][0x17c], PT ;  /* 0x00005f0011007a0c */ /* 0x000fe20003f66270 */
[----:B0-----:R-:W-:-:S04]  /*33450*/  IMAD.WIDE R8, R10, 0x2, R2 ;  /* 0x000000020a087825 */ /* 0x001fc800078e0202 */
[----:B-1----:R-:W-:-:S04]  /*33460*/  IMAD.WIDE R12, R10, 0x2, R4 ;  /* 0x000000020a0c7825 */ /* 0x002fc800078e0204 */
[C---:B------:R-:W-:Y:S01]  /*33470*/  IMAD.WIDE R16, R10.reuse, 0x2, R6 ;  /* 0x000000020a107825 */ /* 0x040fe200078e0206 */
[----:B------:R-:W-:Y:S02]  /*33480*/  IADD3 R14, R10, c[0x0][0x198], RZ ;  /* 0x000066000a0e7a10 */ /* 0x000fe40007ffe0ff */
[----:B------:R-:W-:-:S04]  /*33490*/  IADD3 R0, R15, 0x39, RZ ;  /* 0x000000390f007810 */ /* 0x000fc80007ffe0ff */
[----:B------:R-:W-:Y:S02]  /*334a0*/  ISETP.GE.AND P1, PT, R0, c[0x0][0x17c], PT ;  /* 0x00005f0000007a0c */ /* 0x000fe40003f26270 */
[----:B---3--:R-:W-:Y:S02]  /*334b0*/  PRMT R0, R26, 0x7632, R0 ;  /* 0x000076321a007816 */ /* 0x008fe40000000000 */
[----:B--2---:R-:W-:Y:S01]  /*334c0*/  ISETP.LT.AND P5, PT, R24, c[0x0][0x178], !P0 ;  /* 0x00005e0018007a0c */ /* 0x004fe200047a1270 */
[----:B------:R0:W-:Y:S01]  /*334d0*/  @P6 STG.E.U16 [R8.64], R23 ;  /* 0x0000001708006986 */ /* 0x0001e2000c101506 */
[----:B------:R-:W-:Y:S02]  /*334e0*/  ISETP.LT.AND P0, PT, R19, c[0x0][0x178], !P0 ;  /* 0x00005e0013007a0c */ /* 0x000fe40004701270 */
[----:B------:R-:W-:-:S09]  /*334f0*/  ISETP.LT.AND P6, PT, R25, c[0x0][0x178], !P2 ;  /* 0x00005e0019007a0c */ /* 0x000fd200057c1270 */
[----:B------:R1:W-:Y:S01]  /*33500*/  @P5 STG.E.U16 [R12.64], R26 ;  /* 0x0000001a0c005986 */ /* 0x0003e2000c101506 */
[----:B------:R-:W-:-:S03]  /*33510*/  ISETP.LT.AND P5, PT, R29, c[0x0][0x178], !P2 ;  /* 0x00005e001d007a0c */ /* 0x000fc600057a1270 */
[----:B------:R2:W-:Y:S01]  /*33520*/  @P4 STG.E.U16 [R16.64], R28 ;  /* 0x0000001c10004986 */ /* 0x0005e2000c101506 */
[----:B------:R-:W-:Y:S01]  /*33530*/  ISETP.LT.AND P4, PT, R24, c[0x0][0x178], !P2 ;  /* 0x00005e0018007a0c */ /* 0x000fe20005781270 */
[----:B0-----:R-:W-:Y:S01]  /*33540*/  IMAD.WIDE R8, R10, 0x2, R20 ;  /* 0x000000020a087825 */ /* 0x001fe200078e0214 */
[----:B------:R-:W-:Y:S02]  /*33550*/  ISETP.LT.AND P2, PT, R19, c[0x0][0x178], !P2 ;  /* 0x00005e0013007a0c */ /* 0x000fe40005741270 */
[----:B------:R-:W-:Y:S02]  /*33560*/  PRMT R22, R23, 0x7632, R22 ;  /* 0x0000763217167816 */ /* 0x000fe40000000016 */
[----:B------:R-:W-:Y:S01]  /*33570*/  IADD3 R10, R15, 0x3a, RZ ;  /* 0x0000003a0f0a7810 */ /* 0x000fe20007ffe0ff */
[C---:B-1----:R-:W-:Y:S01]  /*33580*/  IMAD.WIDE R12, R14.reuse, 0x2, R2 ;  /* 0x000000020e0c7825 */ /* 0x042fe200078e0202 */
[----:B------:R0:W-:Y:S03]  /*33590*/  @P0 STG.E.U16 [R8.64], R18 ;  /* 0x0000001208000986 */ /* 0x0001e6000c101506 */
[----:B--2---:R-:W-:Y:S01]  /*335a0*/  IMAD.WIDE R16, R14, 0x2, R4 ;  /* 0x000000020e107825 */ /* 0x004fe200078e0204 */
[----:B------:R-:W-:Y:S01]  /*335b0*/  ISETP.GE.AND P0, PT, R10, c[0x0][0x17c], PT ;  /* 0x00005f000a007a0c */ /* 0x000fe20003f06270 */
[----:B------:R1:W-:Y:S01]  /*335c0*/  @P5 STG.E.U16 [R12.64], R22 ;  /* 0x000000160c005986 */ /* 0x0003e2000c101506 */
[----:B------:R-:W-:-:S03]  /*335d0*/  PRMT R10, R28, 0x7632, R10 ;  /* 0x000076321c0a7816 */ /* 0x000fc6000000000a */
[----:B------:R2:W-:Y:S01]  /*335e0*/  @P4 STG.E.U16 [R16.64], R0 ;  /* 0x0000000010004986 */ /* 0x0005e2000c101506 */
[----:B0-----:R-:W-:Y:S01]  /*335f0*/  IMAD.WIDE R8, R14, 0x2, R6 ;  /* 0x000000020e087825 */ /* 0x001fe200078e0206 */
[----:B------:R-:W-:-:S03]  /*33600*/  PRMT R18, R18, 0x7632, R18 ;  /* 0x0000763212127816 */ /* 0x000fc60000000012 */
[----:B-1----:R-:W-:Y:S01]  /*33610*/  IMAD.WIDE R12, R14, 0x2, R20 ;  /* 0x000000020e0c7825 */ /* 0x002fe200078e0214 */
[----:B------:R-:W3:Y:S04]  /*33620*/  LDL.LU R22, [R1+0xac] ;  /* 0x0000ac0001167983 */ /* 0x000ee80000300800 */
[----:B--2---:R-:W2:Y:S04]  /*33630*/  LDL.LU R17, [R1+0xbc] ;  /* 0x0000bc0001117983 */ /* 0x004ea80000300800 */
[----:B------:R-:W3:Y:S04]  /*33640*/  LDL.LU R23, [R1+0x1fc] ;  /* 0x0001fc0001177983 */ /* 0x000ee80000300800 */
[----:B------:R-:W3:Y:S04]  /*33650*/  LDL.LU R28, [R1+0xec] ;  /* 0x0000ec00011c7983 */ /* 0x000ee80000300800 */
[----:B------:R-:W-:Y:S04]  /*33660*/  @P6 STG.E.U16 [R8.64], R10 ;  /* 0x0000000a08006986 */ /* 0x000fe8000c101506 */
[----:B------:R-:W3:Y:S04]  /*33670*/  LDL.LU R26, [R1+0xdc] ;  /* 0x0000dc00011a7983 */ /* 0x000ee80000300800 */
[----:B------:R0:W-:Y:S04]  /*33680*/  @P2 STG.E.U16 [R12.64], R18 ;  /* 0x000000120c002986 */ /* 0x0001e8000c101506 */
[----:B0-----:R-:W3:Y:S01]  /*33690*/  LDL.LU R18, [R1+0xcc] ;  /* 0x0000cc0001127983 */ /* 0x001ee20000300800 */
[----:B------:R-:W-:-:S02]  /*336a0*/  ISETP.LT.AND P4, PT, R29, c[0x0][0x178], !P3 ;  /* 0x00005e001d007a0c */ /* 0x000fc40005f81270 */
[----:B------:R-:W-:Y:S02]  /*336b0*/  ISETP.LT.AND P5, PT, R24, c[0x0][0x178], !P3 ;  /* 0x00005e0018007a0c */ /* 0x000fe40005fa1270 */
[----:B------:R-:W-:Y:S02]  /*336c0*/  IADD3 R0, R14, c[0x0][0x198], RZ ;  /* 0x000066000e007a10 */ /* 0x000fe40007ffe0ff */
[----:B------:R-:W-:Y:S02]  /*336d0*/  ISETP.LT.AND P6, PT, R25, c[0x0][0x178], !P3 ;  /* 0x00005e0019007a0c */ /* 0x000fe40005fc1270 */
[----:B------:R-:W-:Y:S01]  /*336e0*/  ISETP.LT.AND P3, PT, R19, c[0x0][0x178], !P3 ;  /* 0x00005e0013007a0c */ /* 0x000fe20005f61270 */
[----:B------:R-:W-:-:S04]  /*336f0*/  IMAD.WIDE R8, R0, 0x2, R2 ;  /* 0x0000000200087825 */ /* 0x000fc800078e0202 */
[----:B------:R-:W-:Y:S01]  /*33700*/  IMAD.WIDE R12, R0, 0x2, R4 ;  /* 0x00000002000c7825 */ /* 0x000fe200078e0204 */
[----:B------:R-:W-:-:S04]  /*33710*/  IADD3 R10, R15, 0x3b, RZ ;  /* 0x0000003b0f0a7810 */ /* 0x000fc80007ffe0ff */
[----:B------:R-:W-:Y:S02]  /*33720*/  ISETP.GE.AND P2, PT, R10, c[0x0][0x17c], PT ;  /* 0x00005f000a007a0c */ /* 0x000fe40003f46270 */
[----:B------:R-:W-:Y:S02]  /*33730*/  IADD3 R10, R15, 0x3c, RZ ;  /* 0x0000003c0f0a7810 */ /* 0x000fe40007ffe0ff */
[----:B--2---:R-:W-:Y:S01]  /*33740*/  PRMT R14, R17, 0x7632, R14 ;  /* 0x00007632110e7816 */ /* 0x004fe2000000000e */
[----:B---3--:R0:W-:Y:S04]  /*33750*/  @P4 STG.E.U16 [R8.64], R18 ;  /* 0x0000001208004986 */ /* 0x0081e8000c101506 */
[----:B------:R1:W-:Y:S01]  /*33760*/  @P5 STG.E.U16 [R12.64], R17 ;  /* 0x000000110c005986 */ /* 0x0003e2000c101506 */
[----:B------:R-:W-:Y:S01]  /*33770*/  ISETP.LT.AND P5, PT, R29, c[0x0][0x178], !P1 ;  /* 0x00005e001d007a0c */ /* 0x000fe20004fa1270 */
[----:B0-----:R-:W-:-:S04]  /*33780*/  IMAD.WIDE R8, R0, 0x2, R6 ;  /* 0x0000000200087825 */ /* 0x001fc800078e0206 */
[C---:B-1----:R-:W-:Y:S01]  /*33790*/  IMAD.WIDE R12, R0.reuse, 0x2, R20 ;  /* 0x00000002000c7825 */ /* 0x042fe200078e0214 */
[----:B------:R0:W-:Y:S01]  /*337a0*/  @P6 STG.E.U16 [R8.64], R22 ;  /* 0x0000001608006986 */ /* 0x0001e2000c101506 */
[----:B------:R-:W-:Y:S02]  /*337b0*/  IADD3 R0, R0, c[0x0][0x198], RZ ;  /* 0x0000660000007a10 */ /* 0x000fe40007ffe0ff */
[----:B------:R-:W-:Y:S01]  /*337c0*/  ISETP.LT.AND P6, PT, R24, c[0x0][0x178], !P1 ;  /* 0x00005e0018007a0c */ /* 0x000fe20004fc1270 */
[----:B----4-:R1:W-:Y:S01]  /*337d0*/  @P3 STG.E.U16 [R12.64], R27 ;  /* 0x0000001b0c003986 */ /* 0x0103e2000c101506 */
[----:B------:R-:W-:Y:S02]  /*337e0*/  ISETP.LT.AND P3, PT, R25, c[0x0][0x178], !P1 ;  /* 0x00005e0019007a0c */ /* 0x000fe40004f61270 */
[----:B------:R-:W-:Y:S01]  /*337f0*/  PRMT R16, R18, 0x7632, R16 ;  /* 0x0000763212107816 */ /* 0x000fe20000000010 */
[----:B0-----:R-:W-:Y:S01]  /*33800*/  IMAD.WIDE R8, R0, 0x2, R2 ;  /* 0x0000000200087825 */ /* 0x001fe200078e0202 */
[----:B------:R-:W-:-:S03]  /*33810*/  ISETP.GE.AND P4, PT, R10, c[0x0][0x17c], PT ;  /* 0x00005f000a007a0c */ /* 0x000fc60003f86270 */
[----:B-1----:R-:W-:Y:S01]  /*33820*/  IMAD.WIDE R12, R0, 0x2, R4 ;  /* 0x00000002000c7825 */ /* 0x002fe200078e0204 */
[----:B------:R-:W-:Y:S01]  /*33830*/  ISETP.LT.AND P1, PT, R19, c[0x0][0x178], !P1 ;  /* 0x00005e0013007a0c */ /* 0x000fe20004f21270 */
[----:B------:R0:W-:Y:S01]  /*33840*/  @P5 STG.E.U16 [R8.64], R16 ;  /* 0x0000001008005986 */ /* 0x0001e2000c101506 */
[----:B------:R-:W-:Y:S02]  /*33850*/  PRMT R10, R22, 0x7632, R10 ;  /* 0x00007632160a7816 */ /* 0x000fe4000000000a */
[----:B------:R-:W-:Y:S01]  /*33860*/  ISETP.LT.AND P5, PT, R29, c[0x0][0x178], !P0 ;  /* 0x00005e001d007a0c */ /* 0x000fe200047a1270 */
[----:B------:R1:W-:Y:S01]  /*33870*/  @P6 STG.E.U16 [R12.64], R14 ;  /* 0x0000000e0c006986 */ /* 0x0003e2000c101506 */
[----:B------:R-:W-:Y:S01]  /*33880*/  PRMT R27, R27, 0x7632, R27 ;  /* 0x000076321b1b7816 */ /* 0x000fe2000000001b */
[C---:B0-----:R-:W-:Y:S01]  /*33890*/  IMAD.WIDE R8, R0.reuse, 0x2, R6 ;  /* 0x0000000200087825 */ /* 0x041fe200078e0206 */
[----:B-1----:R-:W-:-:S04]  /*338a0*/  IADD3 R14, R0, c[0x0][0x198], RZ ;  /* 0x00006600000e7a10 */ /* 0x002fc80007ffe0ff */
[----:B------:R0:W-:Y:S01]  /*338b0*/  @P3 STG.E.U16 [R8.64], R10 ;  /* 0x0000000a08003986 */ /* 0x0001e2000c101506 */
[----:B------:R-:W-:Y:S01]  /*338c0*/  ISETP.LT.AND P3, PT, R24, c[0x0][0x178], !P0 ;  /* 0x00005e0018007a0c */ /* 0x000fe20004761270 */
[----:B------:R-:W-:Y:S01]  /*338d0*/  IMAD.WIDE R12, R0, 0x2, R20 ;  /* 0x00000002000c7825 */ /* 0x000fe200078e0214 */
[----:B------:R-:W-:Y:S02]  /*338e0*/  ISETP.LT.AND P6, PT, R25, c[0x0][0x178], !P0 ;  /* 0x00005e0019007a0c */ /* 0x000fe400047c1270 */
[----:B------:R-:W-:Y:S02]  /*338f0*/  ISETP.LT.AND P0, PT, R19, c[0x0][0x178], !P0 ;  /* 0x00005e0013007a0c */ /* 0x000fe40004701270 */
[----:B------:R1:W-:Y:S01]  /*33900*/  @P1 STG.E.U16 [R12.64], R27 ;  /* 0x0000001b0c001986 */ /* 0x0003e2000c101506 */
[----:B0-----:R-:W-:Y:S01]  /*33910*/  IMAD.WIDE R8, R14, 0x2, R2 ;  /* 0x000000020e087825 */ /* 0x001fe200078e0202 */
[----:B------:R-:W-:-:S04]  /*33920*/  IADD3 R0, R15, 0x3d, RZ ;  /* 0x0000003d0f007810 */ /* 0x000fc80007ffe0ff */
[----:B------:R0:W-:Y:S01]  /*33930*/  @P5 STG.E.U16 [R8.64], R23 ;  /* 0x0000001708005986 */ /* 0x0001e2000c101506 */
[----:B-1----:R-:W-:Y:S01]  /*33940*/  IMAD.WIDE R12, R14, 0x2, R6 ;  /* 0x000000020e0c7825 */ /* 0x002fe200078e0206 */
[----:B------:R-:W-:Y:S02]  /*33950*/  ISETP.GE.AND P1, PT, R0, c[0x0][0x17c], PT ;  /* 0x00005f0000007a0c */ /* 0x000fe40003f26270 */
[----:B------:R-:W-:Y:S01]  /*33960*/  PRMT R0, R28, 0x7632, R0 ;  /* 0x000076321c007816 */ /* 0x000fe20000000000 */
[----:B0-----:R-:W-:Y:S01]  /*33970*/  IMAD.WIDE R8, R14, 0x2, R4 ;  /* 0x000000020e087825 */ /* 0x001fe200078e0204 */
[----:B------:R-:W-:-:S04]  /*33980*/  IADD3 R18, R15, 0x3e, RZ ;  /* 0x0000003e0f127810 */ /* 0x000fc80007ffe0ff */
[----:B------:R0:W-:Y:S04]  /*33990*/  @P3 STG.E.U16 [R8.64], R28 ;  /* 0x0000001c08003986 */ /* 0x0001e8000c101506 */
[----:B------:R1:W-:Y:S01]  /*339a0*/  @P6 STG.E.U16 [R12.64], R26 ;  /* 0x0000001a0c006986 */ /* 0x0003e2000c101506 */
[----:B------:R-:W-:-:S03]  /*339b0*/  PRMT R10, R23, 0x7632, R10 ;  /* 0x00007632170a7816 */ /* 0x000fc6000000000a */
[----:B0-----:R-:W2:Y:S01]  /*339c0*/  LDL.LU R28, [R1+0x21c] ;  /* 0x00021c00011c7983 */ /* 0x001ea20000300800 */
[----:B-1----:R-:W-:-:S03]  /*339d0*/  IMAD.WIDE R12, R14, 0x2, R20 ;  /* 0x000000020e0c7825 */ /* 0x002fc600078e0214 */
[----:B------:R-:W3:Y:S04]  /*339e0*/  LDL.LU R22, [R1+0x20c] ;  /* 0x00020c0001167983 */ /* 0x000ee80000300800 */
[----:B------:R0:W-:Y:S01]  /*339f0*/  @P0 STG.E.U16 [R12.64], R11 ;  /* 0x0000000b0c000986 */ /* 0x0001e2000c101506 */
[----:B------:R-:W-:Y:S02]  /*33a00*/  ISETP.GE.AND P0, PT, R18, c[0x0][0x17c], PT ;  /* 0x00005f0012007a0c */ /* 0x000fe40003f06270 */
[----:B------:R-:W-:Y:S01]  /*33a10*/  IADD3 R18, R15, 0x3f, RZ ;  /* 0x0000003f0f127810 */ /* 0x000fe20007ffe0ff */
[----:B------:R-:W4:Y:S04]  /*33a20*/  LDL.LU R23, [R1+0x10c] ;  /* 0x00010c0001177983 */ /* 0x000f280000300800 */
[----:B------:R-:W4:Y:S01]  /*33a30*/  LDL.LU R15, [R1+0x10fc] ;  /* 0x0010fc00010f7983 */ /* 0x000f220000300800 */
[----:B------:R-:W-:-:S03]  /*33a40*/  PRMT R9, R26, 0x7632, R9 ;  /* 0x000076321a097816 */ /* 0x000fc60000000009 */
[----:B------:R-:W4:Y:S01]  /*33a50*/  LDL.LU R26, [R1+0x22c] ;  /* 0x00022c00011a7983 */ /* 0x000f220000300800 */
[----:B------:R-:W-:Y:S02]  /*33a60*/  ISETP.LT.AND P5, PT, R29, c[0x0][0x178], !P2 ;  /* 0x00005e001d007a0c */ /* 0x000fe400057a1270 */
[----:B------:R-:W-:Y:S02]  /*33a70*/  IADD3 R8, R14, c[0x0][0x198], RZ ;  /* 0x000066000e087a10 */ /* 0x000fe40007ffe0ff */
[----:B------:R-:W-:Y:S02]  /*33a80*/  ISETP.LT.AND P6, PT, R24, c[0x0][0x178], !P2 ;  /* 0x00005e0018007a0c */ /* 0x000fe400057c1270 */
[----:B------:R-:W-:Y:S01]  /*33a90*/  ISETP.LT.AND P3, PT, R25, c[0x0][0x178], !P2 ;  /* 0x00005e0019007a0c */ /* 0x000fe20005761270 */
[C---:B------:R-:W-:Y:S01]  /*33aa0*/  IMAD.WIDE R16, R8.reuse, 0x2, R2 ;  /* 0x0000000208107825 */ /* 0x040fe200078e0202 */
[----:B------:R-:W-:Y:S02]  /*33ab0*/  ISETP.LT.AND P2, PT, R19, c[0x0][0x178], !P2 ;  /* 0x00005e0013007a0c */ /* 0x000fe40005741270 */
[----:B------:R-:W-:Y:S01]  /*33ac0*/  PRMT R14, R11, 0x7632, R14 ;  /* 0x000076320b0e7816 */ /* 0x000fe2000000000e */
[----:B0-----:R-:W-:-:S02]  /*33ad0*/  IMAD.WIDE R12, R8, 0x2, R6 ;  /* 0x00000002080c7825 */ /* 0x001fc400078e0206 */
[----:B------:R0:W-:Y:S01]  /*33ae0*/  @P5 STG.E.U16 [R16.64], R10 ;  /* 0x0000000a10005986 */ /* 0x0001e2000c101506 */
[----:B------:R-:W-:Y:S01]  /*33af0*/  ISETP.LT.AND P5, PT, R29, c[0x0][0x178], !P4 ;  /* 0x00005e001d007a0c */ /* 0x000fe200067a1270 */
[----:B0-----:R-:W-:-:S04]  /*33b00*/  IMAD.WIDE R10, R8, 0x2, R4 ;  /* 0x00000002080a7825 */ /* 0x001fc800078e0204 */
[C---:B------:R-:W-:Y:S01]  /*33b10*/  IMAD.WIDE R16, R8.reuse, 0x2, R20 ;  /* 0x0000000208107825 */ /* 0x040fe200078e0214 */
[----:B------:R0:W-:Y:S01]  /*33b20*/  @P6 STG.E.U16 [R10.64], R0 ;  /* 0x000000000a006986 */ /* 0x0001e2000c101506 */
[----:B------:R-:W-:-:S03]  /*33b30*/  IADD3 R8, R8, c[0x0][0x198], RZ ;  /* 0x0000660008087a10 */ /* 0x000fc60007ffe0ff */
[----:B------:R1:W-:Y:S04]  /*33b40*/  @P3 STG.E.U16 [R12.64], R9 ;  /* 0x000000090c003986 */ /* 0x0003e8000c101506 */
[----:B------:R1:W-:Y:S01]  /*33b50*/  @P2 STG.E.U16 [R16.64], R14 ;  /* 0x0000000e10002986 */ /* 0x0003e2000c101506 */
[----:B------:R-:W-:Y:S02]  /*33b60*/  ISETP.LT.AND P2, PT, R24, c[0x0][0x178], !P4 ;  /* 0x00005e0018007a0c */ /* 0x000fe40006741270 */
[----:B------:R-:W-:Y:S01]  /*33b70*/  ISETP.LT.AND P3, PT, R25, c[0x0][0x178], !P4 ;  /* 0x00005e0019007a0c */ /* 0x000fe20006761270 */
[C---:B0-----:R-:W-:Y:S01]  /*33b80*/  IMAD.WIDE R10, R8.reuse, 0x2, R2 ;  /* 0x00000002080a7825 */ /* 0x041fe200078e0202 */
[----:B------:R-:W-:Y:S02]  /*33b90*/  ISETP.LT.AND P4, PT, R19, c[0x0][0x178], !P4 ;  /* 0x00005e0013007a0c */ /* 0x000fe40006781270 */
[----:B------:R-:W-:Y:S01]  /*33ba0*/  ISETP.LT.AND P6, PT, R29, c[0x0][0x178], !P1 ;  /* 0x00005e001d007a0c */ /* 0x000fe20004fc1270 */
[C---:B-1----:R-:W-:Y:S01]  /*33bb0*/  IMAD.WIDE R12, R8.reuse, 0x2, R4 ;  /* 0x00000002080c7825 */ /* 0x042fe200078e0204 */
[----:B------:R-:W-:-:S05]  /*33bc0*/  IADD3 R0, R8, c[0x0][0x198], RZ ;  /* 0x0000660008007a10 */ /* 0x000fca0007ffe0ff */
[----:B------:R-:W-:Y:S01]  /*33bd0*/  IMAD.WIDE R16, R0, 0x2, R2 ;  /* 0x0000000200107825 */ /* 0x000fe200078e0202 */
[----:B--2---:R0:W-:Y:S01]  /*33be0*/  @P5 STG.E.U16 [R10.64], R28 ;  /* 0x0000001c0a005986 */ /* 0x0041e2000c101506 */
[----:B------:R-:W-:-:S03]  /*33bf0*/  PRMT R14, R28, 0x7632, R14 ;  /* 0x000076321c0e7816 */ /* 0x000fc6000000000e */
[----:B---3--:R1:W-:Y:S01]  /*33c00*/  @P2 STG.E.U16 [R12.64], R22 ;  /* 0x000000160c002986 */ /* 0x0083e2000c101506 */
[----:B------:R-:W-:Y:S01]  /*33c10*/  ISETP.LT.AND P2, PT, R24, c[0x0][0x178], !P1 ;  /* 0x00005e0018007a0c */ /* 0x000fe20004f41270 */
[----:B0-----:R-:W-:Y:S01]  /*33c20*/  IMAD.WIDE R10, R8, 0x2, R6 ;  /* 0x00000002080a7825 */ /* 0x001fe200078e0206 */
[----:B------:R-:W-:Y:S01]  /*33c30*/  ISETP.GE.AND P5, PT, R18, c[0x0][0x17c], PT ;  /* 0x00005f0012007a0c */ /* 0x000fe20003fa6270 */
[----:B------:R-:W2:Y:S02]  /*33c40*/  LDL.LU R28, [R1+0x11c] ;  /* 0x00011c00011c7983 */ /* 0x000ea40000300800 */
[----:B------:R-:W-:Y:S02]  /*33c50*/  IMAD.WIDE R8, R8, 0x2, R20 ;  /* 0x0000000208087825 */ /* 0x000fe400078e0214 */
[----:B----4-:R-:W-:Y:S04]  /*33c60*/  @P3 STG.E.U16 [R10.64], R23 ;  /* 0x000000170a003986 */ /* 0x010fe8000c101506 */
[----:B------:R0:W-:Y:S01]  /*33c70*/  @P4 STG.E.U16 [R8.64], R15 ;  /* 0x0000000f08004986 */ /* 0x0001e2000c101506 */
[----:B------:R-:W-:-:S03]  /*33c80*/  ISETP.LT.AND P3, PT, R29, c[0x0][0x178], !P0 ;  /* 0x00005e001d007a0c */ /* 0x000fc60004761270 */
[----:B------:R3:W-:Y:S01]  /*33c90*/  @P6 STG.E.U16 [R16.64], R14 ;  /* 0x0000000e10006986 */ /* 0x0007e2000c101506 */
[----:B------:R-:W-:Y:S02]  /*33ca0*/  ISETP.LT.AND P6, PT, R25, c[0x0][0x178], !P1 ;  /* 0x00005e0019007a0c */ /* 0x000fe40004fc1270 */
[----:B------:R-:W-:Y:S02]  /*33cb0*/  ISETP.LT.AND P1, PT, R19, c[0x0][0x178], !P1 ;  /* 0x00005e0013007a0c */ /* 0x000fe40004f21270 */
[----:B-1----:R-:W-:Y:S01]  /*33cc0*/  PRMT R13, R22, 0x7632, R13 ;  /* 0x00007632160d7816 */ /* 0x002fe2000000000d */
[C---:B0-----:R-:W-:Y:S01]  /*33cd0*/  IMAD.WIDE R8, R0.reuse, 0x2, R4 ;  /* 0x0000000200087825 */ /* 0x041fe200078e0204 */
[----:B---3--:R-:W-:Y:S02]  /*33ce0*/  PRMT R17, R23, 0x7632, R17 ;  /* 0x0000763217117816 */ /* 0x008fe40000000011 */
[C---:B------:R-:W-:Y:S01]  /*33cf0*/  IADD3 R23, R0.reuse, c[0x0][0x198], RZ ;  /* 0x0000660000177a10 */ /* 0x040fe20007ffe0ff */
[----:B------:R-:W-:Y:S01]  /*33d00*/  IMAD.WIDE R10, R0, 0x2, R6 ;  /* 0x00000002000a7825 */ /* 0x000fe200078e0206 */
[----:B------:R0:W-:Y:S01]  /*33d10*/  @P2 STG.E.U16 [R8.64], R13 ;  /* 0x0000000d08002986 */ /* 0x0001e2000c101506 */
[----:B------:R-:W-:-:S02]  /*33d20*/  PRMT R18, R15, 0x7632, R18 ;  /* 0x000076320f127816 */ /* 0x000fc40000000012 */
[----:B------:R-:W-:Y:S01]  /*33d30*/  IMAD.WIDE R14, R23, 0x2, R2 ;  /* 0x00000002170e7825 */ /* 0x000fe200078e0202 */
[----:B------:R1:W-:Y:S01]  /*33d40*/  @P6 STG.E.U16 [R10.64], R17 ;  /* 0x000000110a006986 */ /* 0x0003e2000c101506 */
[----:B------:R-:W-:Y:S02]  /*33d50*/  ISETP.LT.AND P4, PT, R29, c[0x0][0x178], !P5 ;  /* 0x00005e001d007a0c */ /* 0x000fe40006f81270 */
[----:B0-----:R-:W-:Y:S01]  /*33d60*/  IMAD.WIDE R12, R0, 0x2, R20 ;  /* 0x00000002000c7825 */ /* 0x001fe200078e0214 */
[----:B------:R-:W3:Y:S01]  /*33d70*/  LDL.LU R29, [R1+0xfc] ;  /* 0x0000fc00011d7983 */ /* 0x000ee20000300800 */
[----:B------:R-:W-:-:S03]  /*33d80*/  ISETP.LT.AND P2, PT, R24, c[0x0][0x178], !P0 ;  /* 0x00005e0018007a0c */ /* 0x000fc60004741270 */
[----:B------:R2:W-:Y:S01]  /*33d90*/  @P1 STG.E.U16 [R12.64], R18 ;  /* 0x000000120c001986 */ /* 0x0005e2000c101506 */
[----:B------:R-:W-:Y:S02]  /*33da0*/  ISETP.LT.AND P6, PT, R24, c[0x0][0x178], !P5 ;  /* 0x00005e0018007a0c */ /* 0x000fe40006fc1270 */
[C---:B------:R-:W-:Y:S01]  /*33db0*/  ISETP.LT.AND P1, PT, R25.reuse, c[0x0][0x178], !P5 ;  /* 0x00005e0019007a0c */ /* 0x040fe20006f21270 */
[----:B------:R0:W-:Y:S01]  /*33dc0*/  @P3 STG.E.U16 [R14.64], R26 ;  /* 0x0000001a0e003986 */ /* 0x0001e2000c101506 */
[----:B------:R-:W-:Y:S02]  /*33dd0*/  ISETP.LT.AND P3, PT, R25, c[0x0][0x178], !P0 ;  /* 0x00005e0019007a0c */ /* 0x000fe40004761270 */
[C---:B------:R-:W-:Y:S02]  /*33de0*/  ISETP.LT.AND P0, PT, R19.reuse, c[0x0][0x178], !P0 ;  /* 0x00005e0013007a0c */ /* 0x040fe40004701270 */
[----:B------:R-:W-:Y:S02]  /*33df0*/  ISETP.LT.AND P5, PT, R19, c[0x0][0x178], !P5 ;  /* 0x00005e0013007a0c */ /* 0x000fe40006fa1270 */
[----:B------:R-:W4:Y:S01]  /*33e00*/  LDL.LU R19, [R1+0x10f8] ;  /* 0x0010f80001137983 */ /* 0x000f220000300800 */
[C---:B------:R-:W-:Y:S01]  /*33e10*/  IADD3 R25, R23.reuse, c[0x0][0x198], RZ ;  /* 0x0000660017197a10 */ /* 0x040fe20007ffe0ff */
[----:B-1----:R-:W-:Y:S01]  /*33e20*/  IMAD.WIDE R16, R23, 0x2, R4 ;  /* 0x0000000217107825 */ /* 0x002fe200078e0204 */
[----:B------:R-:W-:-:S03]  /*33e30*/  PRMT R0, R26, 0x7632, R0 ;  /* 0x000076321a007816 */ /* 0x000fc60000000000 */
[----:B------:R-:W-:-:S04]  /*33e40*/  IMAD.WIDE R8, R23, 0x2, R6 ;  /* 0x0000000217087825 */ /* 0x000fc800078e0206 */
[----:B------:R-:W-:-:S04]  /*33e50*/  IMAD.WIDE R10, R23, 0x2, R20 ;  /* 0x00000002170a7825 */ /* 0x000fc800078e0214 */
[----:B------:R-:W-:-:S04]  /*33e60*/  IMAD.WIDE R2, R25, 0x2, R2 ;  /* 0x0000000219027825 */ /* 0x000fc800078e0202 */
[----:B------:R-:W-:-:S04]  /*33e70*/  IMAD.WIDE R4, R25, 0x2, R4 ;  /* 0x0000000219047825 */ /* 0x000fc800078e0204 */
[----:B------:R-:W-:-:S04]  /*33e80*/  IMAD.WIDE R6, R25, 0x2, R6 ;  /* 0x0000000219067825 */ /* 0x000fc800078e0206 */
[----:B------:R-:W-:Y:S01]  /*33e90*/  IMAD.WIDE R20, R25, 0x2, R20 ;  /* 0x0000000219147825 */ /* 0x000fe200078e0214 */
[----:B--2---:R-:W-:Y:S01]  /*33ea0*/  PRMT R12, R28, 0x7632, R12 ;  /* 0x000076321c0c7816 */ /* 0x004fe2000000000c */
[----:B------:R0:W-:Y:S01]  /*33eb0*/  @P2 STG.E.U16 [R16.64], R28 ;  /* 0x0000001c10002986 */ /* 0x0001e2000c101506 */
[----:B---3--:R-:W-:-:S03]  /*33ec0*/  PRMT R13, R29, 0x7632, R13 ;  /* 0x000076321d0d7816 */ /* 0x008fc6000000000d */
[----:B------:R0:W-:Y:S04]  /*33ed0*/  @P3 STG.E.U16 [R8.64], R29 ;  /* 0x0000001d08003986 */ /* 0x0001e8000c101506 */
[----:B----4-:R0:W-:Y:S04]  /*33ee0*/  @P0 STG.E.U16 [R10.64], R19 ;  /* 0x000000130a000986 */ /* 0x0101e8000c101506 */
[----:B------:R0:W-:Y:S04]  /*33ef0*/  @P4 STG.E.U16 [R2.64], R0 ;  /* 0x0000000002004986 */ /* 0x0001e8000c101506 */
[----:B------:R0:W-:Y:S04]  /*33f00*/  @P6 STG.E.U16 [R4.64], R12 ;  /* 0x0000000c04006986 */ /* 0x0001e8000c101506 */
[----:B------:R0:W-:Y:S01]  /*33f10*/  @P1 STG.E.U16 [R6.64], R13 ;  /* 0x0000000d06001986 */ /* 0x0001e2000c101506 */
[----:B------:R-:W-:Y:S05]  /*33f20*/  @!P5 EXIT ;  /* 0x000000000000d94d */ /* 0x000fea0003800000 */
[----:B0-----:R-:W-:-:S05]  /*33f30*/  PRMT R10, R19, 0x7632, R10 ;  /* 0x00007632130a7816 */ /* 0x001fca000000000a */
[----:B------:R-:W-:Y:S01]  /*33f40*/  STG.E.U16 [R20.64], R10 ;  /* 0x0000000a14007986 */ /* 0x000fe2000c101506 */
[----:B------:R-:W-:Y:S05]  /*33f50*/  EXIT ;  /* 0x000000000000794d */ /* 0x000fea0003800000 */
.L_x_3:
[----:B------:R-:W-:-:S00]  /*33f60*/  BRA `(.L_x_3) ;  /* 0xfffffff000007947 */ /* 0x000fc0000383ffff */
[----:B------:R-:W-:-:S00]  /*33f70*/  NOP ;  /* 0x0000000000007918 */ /* 0x000fc00000000000 */
        /* <DEDUP_REMOVED lines=8> */
.L_x_4:


//--------------------- .nv.shared.matmul_kernel  --------------------------
	.section	.nv.shared.matmul_kernel,"aw",@nobits
	.sectionflags	@""
	.align	16
